//
// Generated by NVIDIA NVVM Compiler
//
// Compiler Build ID: CL-36424714
// Cuda compilation tools, release 13.0, V13.0.88
// Based on NVVM 20.0.0
//

.version 9.0
.target sm_100
.address_size 64

	// .globl	_Z8init_rngP24curandStatePhilox4_32_10yi
.global .align 4 .b8 precalc_xorwow_matrix[102400];
.global .align 4 .b8 precalc_xorwow_offset_matrix[102400];
.global .align 4 .b8 mrg32k3aM1[2304];
.global .align 4 .b8 mrg32k3aM2[2304];
.global .align 4 .b8 mrg32k3aM1SubSeq[2016];
.global .align 4 .b8 mrg32k3aM2SubSeq[2016];
.global .align 4 .b8 mrg32k3aM1Seq[2304];
.global .align 4 .b8 mrg32k3aM2Seq[2304];
.const .align 8 .b8 __cr_lgamma_table[72];
.const .align 8 .b8 d_params[56];
.global .align 8 .u64 d_theta;
.global .align 8 .u64 d_drift;

.visible .entry _Z8init_rngP24curandStatePhilox4_32_10yi(
	.param .u64 .ptr .align 1 _Z8init_rngP24curandStatePhilox4_32_10yi_param_0,
	.param .u64 _Z8init_rngP24curandStatePhilox4_32_10yi_param_1,
	.param .u32 _Z8init_rngP24curandStatePhilox4_32_10yi_param_2
)
{
	.reg .pred 	%p<2>;
	.reg .b32 	%r<109>;
	.reg .b64 	%rd<7>;

	ld.param.u64 	%rd1, [_Z8init_rngP24curandStatePhilox4_32_10yi_param_0];
	ld.param.u64 	%rd2, [_Z8init_rngP24curandStatePhilox4_32_10yi_param_1];
	ld.param.u32 	%r2, [_Z8init_rngP24curandStatePhilox4_32_10yi_param_2];
	mov.u32 	%r3, %ctaid.x;
	mov.u32 	%r4, %ntid.x;
	mov.u32 	%r5, %tid.x;
	mad.lo.s32 	%r1, %r3, %r4, %r5;
	setp.ge.s32 	%p1, %r1, %r2;
	@%p1 bra 	$L__BB0_2;
	cvta.to.global.u64 	%rd3, %rd1;
	mul.wide.s32 	%rd4, %r1, 64;
	add.s64 	%rd5, %rd3, %rd4;
	cvt.u32.u64 	%r6, %rd2;
	{ .reg .b32 tmp; mov.b64 {tmp, %r7}, %rd2; }
	mov.b64 	{%r8, %r9}, %rd2;
	mov.b32 	%r10, 0;
	st.global.v4.u32 	[%rd5+32], {%r8, %r9, %r10, %r10};
	st.global.v2.u32 	[%rd5+48], {%r10, %r10};
	mov.b64 	%rd6, 0;
	st.global.u64 	[%rd5+56], %rd6;
	shr.s32 	%r11, %r1, 31;
	mov.b32 	%r12, -766435501;
	mul.hi.u32 	%r13, %r12, %r10;
	mov.b32 	%r14, -845247145;
	mul.hi.u32 	%r15, %r14, %r1;
	mul.lo.s32 	%r16, %r1, -845247145;
	xor.b32  	%r17, %r15, %r6;
	xor.b32  	%r18, %r13, %r11;
	xor.b32  	%r19, %r18, %r7;
	add.s32 	%r20, %r6, -1640531527;
	add.s32 	%r21, %r7, -1150833019;
	mul.hi.u32 	%r22, %r12, %r17;
	mul.lo.s32 	%r23, %r17, -766435501;
	mul.hi.u32 	%r24, %r14, %r19;
	mul.lo.s32 	%r25, %r19, -845247145;
	xor.b32  	%r26, %r16, %r24;
	xor.b32  	%r27, %r26, %r20;
	xor.b32  	%r28, %r21, %r22;
	add.s32 	%r29, %r6, 1013904242;
	add.s32 	%r30, %r7, 1993301258;
	mul.hi.u32 	%r31, %r12, %r27;
	mul.lo.s32 	%r32, %r27, -766435501;
	mul.hi.u32 	%r33, %r14, %r28;
	mul.lo.s32 	%r34, %r28, -845247145;
	xor.b32  	%r35, %r25, %r29;
	xor.b32  	%r36, %r35, %r33;
	xor.b32  	%r37, %r23, %r30;
	xor.b32  	%r38, %r37, %r31;
	add.s32 	%r39, %r6, -626627285;
	add.s32 	%r40, %r7, 842468239;
	mul.hi.u32 	%r41, %r12, %r36;
	mul.lo.s32 	%r42, %r36, -766435501;
	mul.hi.u32 	%r43, %r14, %r38;
	mul.lo.s32 	%r44, %r38, -845247145;
	xor.b32  	%r45, %r34, %r39;
	xor.b32  	%r46, %r45, %r43;
	xor.b32  	%r47, %r32, %r40;
	xor.b32  	%r48, %r47, %r41;
	add.s32 	%r49, %r6, 2027808484;
	add.s32 	%r50, %r7, -308364780;
	mul.hi.u32 	%r51, %r12, %r46;
	mul.lo.s32 	%r52, %r46, -766435501;
	mul.hi.u32 	%r53, %r14, %r48;
	mul.lo.s32 	%r54, %r48, -845247145;
	xor.b32  	%r55, %r44, %r49;
	xor.b32  	%r56, %r55, %r53;
	xor.b32  	%r57, %r42, %r50;
	xor.b32  	%r58, %r57, %r51;
	add.s32 	%r59, %r6, 387276957;
	add.s32 	%r60, %r7, -1459197799;
	mul.hi.u32 	%r61, %r12, %r56;
	mul.lo.s32 	%r62, %r56, -766435501;
	mul.hi.u32 	%r63, %r14, %r58;
	mul.lo.s32 	%r64, %r58, -845247145;
	xor.b32  	%r65, %r54, %r59;
	xor.b32  	%r66, %r65, %r63;
	xor.b32  	%r67, %r52, %r60;
	xor.b32  	%r68, %r67, %r61;
	add.s32 	%r69, %r6, -1253254570;
	add.s32 	%r70, %r7, 1684936478;
	mul.hi.u32 	%r71, %r12, %r66;
	mul.lo.s32 	%r72, %r66, -766435501;
	mul.hi.u32 	%r73, %r14, %r68;
	mul.lo.s32 	%r74, %r68, -845247145;
	xor.b32  	%r75, %r64, %r69;
	xor.b32  	%r76, %r75, %r73;
	xor.b32  	%r77, %r62, %r70;
	xor.b32  	%r78, %r77, %r71;
	add.s32 	%r79, %r6, 1401181199;
	add.s32 	%r80, %r7, 534103459;
	mul.hi.u32 	%r81, %r12, %r76;
	mul.lo.s32 	%r82, %r76, -766435501;
	mul.hi.u32 	%r83, %r14, %r78;
	mul.lo.s32 	%r84, %r78, -845247145;
	xor.b32  	%r85, %r74, %r79;
	xor.b32  	%r86, %r85, %r83;
	xor.b32  	%r87, %r72, %r80;
	xor.b32  	%r88, %r87, %r81;
	add.s32 	%r89, %r6, -239350328;
	add.s32 	%r90, %r7, -616729560;
	mul.hi.u32 	%r91, %r12, %r86;
	mul.lo.s32 	%r92, %r86, -766435501;
	mul.hi.u32 	%r93, %r14, %r88;
	mul.lo.s32 	%r94, %r88, -845247145;
	xor.b32  	%r95, %r84, %r89;
	xor.b32  	%r96, %r95, %r93;
	xor.b32  	%r97, %r82, %r90;
	xor.b32  	%r98, %r97, %r91;
	add.s32 	%r99, %r6, -1879881855;
	add.s32 	%r100, %r7, -1767562579;
	mul.hi.u32 	%r101, %r12, %r96;
	mul.lo.s32 	%r102, %r96, -766435501;
	mul.hi.u32 	%r103, %r14, %r98;
	mul.lo.s32 	%r104, %r98, -845247145;
	xor.b32  	%r105, %r94, %r99;
	xor.b32  	%r106, %r105, %r103;
	xor.b32  	%r107, %r92, %r100;
	xor.b32  	%r108, %r107, %r101;
	st.global.v4.u32 	[%rd5], {%r10, %r10, %r1, %r11};
	st.global.v4.u32 	[%rd5+16], {%r106, %r104, %r108, %r102};
$L__BB0_2:
	ret;

}
	// .globl	_Z14mc_zero_couponP24curandStatePhilox4_32_10Pdii
.visible .entry _Z14mc_zero_couponP24curandStatePhilox4_32_10Pdii(
	.param .u64 .ptr .align 1 _Z14mc_zero_couponP24curandStatePhilox4_32_10Pdii_param_0,
	.param .u64 .ptr .align 1 _Z14mc_zero_couponP24curandStatePhilox4_32_10Pdii_param_1,
	.param .u32 _Z14mc_zero_couponP24curandStatePhilox4_32_10Pdii_param_2,
	.param .u32 _Z14mc_zero_couponP24curandStatePhilox4_32_10Pdii_param_3
)
{
	.reg .pred 	%p<25>;
	.reg .b32 	%r<280>;
	.reg .b32 	%f<5>;
	.reg .b64 	%rd<23>;
	.reg .b64 	%fd<167>;

	ld.param.u64 	%rd5, [_Z14mc_zero_couponP24curandStatePhilox4_32_10Pdii_param_0];
	ld.param.u64 	%rd6, [_Z14mc_zero_couponP24curandStatePhilox4_32_10Pdii_param_1];
	ld.param.u32 	%r90, [_Z14mc_zero_couponP24curandStatePhilox4_32_10Pdii_param_2];
	ld.param.u32 	%r91, [_Z14mc_zero_couponP24curandStatePhilox4_32_10Pdii_param_3];
	mov.u32 	%r92, %ctaid.x;
	mov.u32 	%r93, %ntid.x;
	mov.u32 	%r94, %tid.x;
	mad.lo.s32 	%r1, %r92, %r93, %r94;
	setp.ge.s32 	%p1, %r1, %r91;
	@%p1 bra 	$L__BB1_27;
	cvta.to.global.u64 	%rd7, %rd5;
	mul.wide.s32 	%rd8, %r1, 64;
	add.s64 	%rd1, %rd7, %rd8;
	ld.global.v4.u32 	{%r279, %r278, %r277, %r276}, [%rd1];
	ld.global.v4.u32 	{%r275, %r274, %r273, %r272}, [%rd1+16];
	ld.global.v4.u32 	{%r14, %r15, %r12, %r13}, [%rd1+32];
	ld.global.v2.u32 	{%r271, %r17}, [%rd1+48];
	ld.global.f64 	%fd166, [%rd1+56];
	setp.lt.s32 	%p2, %r90, 2;
	@%p2 bra 	$L__BB1_26;
	ld.const.f64 	%fd156, [d_params+16];
	ld.const.f64 	%fd41, [d_params];
	neg.f64 	%fd42, %fd41;
	ld.const.f64 	%fd3, [d_params+32];
	mul.f64 	%fd43, %fd3, %fd42;
	fma.rn.f64 	%fd44, %fd43, 0d3FF71547652B82FE, 0d4338000000000000;
	{
	.reg .b32 %temp; 
	mov.b64 	{%r95, %temp}, %fd44;
	}
	mov.f64 	%fd45, 0dC338000000000000;
	add.rn.f64 	%fd46, %fd44, %fd45;
	fma.rn.f64 	%fd47, %fd46, 0dBFE62E42FEFA39EF, %fd43;
	fma.rn.f64 	%fd48, %fd46, 0dBC7ABC9E3B39803F, %fd47;
	fma.rn.f64 	%fd49, %fd48, 0d3E5ADE1569CE2BDF, 0d3E928AF3FCA213EA;
	fma.rn.f64 	%fd50, %fd49, %fd48, 0d3EC71DEE62401315;
	fma.rn.f64 	%fd51, %fd50, %fd48, 0d3EFA01997C89EB71;
	fma.rn.f64 	%fd52, %fd51, %fd48, 0d3F2A01A014761F65;
	fma.rn.f64 	%fd53, %fd52, %fd48, 0d3F56C16C1852B7AF;
	fma.rn.f64 	%fd54, %fd53, %fd48, 0d3F81111111122322;
	fma.rn.f64 	%fd55, %fd54, %fd48, 0d3FA55555555502A1;
	fma.rn.f64 	%fd56, %fd55, %fd48, 0d3FC5555555555511;
	fma.rn.f64 	%fd57, %fd56, %fd48, 0d3FE000000000000B;
	fma.rn.f64 	%fd58, %fd57, %fd48, 0d3FF0000000000000;
	fma.rn.f64 	%fd59, %fd58, %fd48, 0d3FF0000000000000;
	{
	.reg .b32 %temp; 
	mov.b64 	{%r96, %temp}, %fd59;
	}
	{
	.reg .b32 %temp; 
	mov.b64 	{%temp, %r97}, %fd59;
	}
	shl.b32 	%r98, %r95, 20;
	add.s32 	%r99, %r98, %r97;
	mov.b64 	%fd60, {%r96, %r99};
	{
	.reg .b32 %temp; 
	mov.b64 	{%temp, %r100}, %fd43;
	}
	mov.b32 	%f2, %r100;
	abs.f32 	%f3, %f2;
	setp.lt.f32 	%p3, %f3, 0f4086232B;
	setp.lt.f64 	%p4, %fd43, 0d0000000000000000;
	add.f64 	%fd61, %fd43, 0d7FF0000000000000;
	selp.f64 	%fd62, 0d0000000000000000, %fd61, %p4;
	setp.geu.f32 	%p5, %f3, 0f40874800;
	shr.u32 	%r101, %r95, 31;
	add.s32 	%r102, %r95, %r101;
	shr.s32 	%r103, %r102, 1;
	shl.b32 	%r104, %r103, 20;
	add.s32 	%r105, %r97, %r104;
	mov.b64 	%fd63, {%r96, %r105};
	sub.s32 	%r106, %r95, %r103;
	shl.b32 	%r107, %r106, 20;
	add.s32 	%r108, %r107, 1072693248;
	mov.b32 	%r109, 0;
	mov.b64 	%fd64, {%r109, %r108};
	mul.f64 	%fd65, %fd64, %fd63;
	add.s32 	%r19, %r14, -1640531527;
	add.s32 	%r20, %r15, 1993301258;
	add.s32 	%r21, %r14, -626627285;
	add.s32 	%r22, %r15, 842468239;
	add.s32 	%r23, %r14, 2027808484;
	add.s32 	%r24, %r15, 1684936478;
	add.s32 	%r25, %r14, 1401181199;
	add.s32 	%r26, %r15, 534103459;
	add.s32 	%r27, %r14, -239350328;
	add.s32 	%r28, %r15, -616729560;
	add.s32 	%r29, %r14, -1879881855;
	add.s32 	%r30, %r15, -1767562579;
	mov.b32 	%r110, 1127219200;
	mov.b32 	%r111, -2147483648;
	mov.b64 	%fd4, {%r111, %r110};
	ld.const.f64 	%fd5, [d_params+48];
	selp.f64 	%fd66, %fd62, %fd65, %p5;
	selp.f64 	%fd6, %fd60, %fd66, %p3;
	neg.s32 	%r241, %r90;
	cvta.to.global.u64 	%rd10, %rd6;
	add.s64 	%rd2, %rd10, 8;
	mov.f64 	%fd155, 0d0000000000000000;
	mov.b64 	%rd22, 0;
$L__BB1_3:
	mov.f64 	%fd8, %fd156;
	ld.global.u64 	%rd11, [d_drift];
	add.s64 	%rd12, %rd11, %rd22;
	ld.f64 	%fd67, [%rd12];
	fma.rn.f64 	%fd10, %fd8, %fd6, %fd67;
	setp.eq.s32 	%p6, %r271, 1;
	mov.b32 	%r271, 0;
	mov.f64 	%fd164, %fd166;
	@%p6 bra 	$L__BB1_22;
	add.s32 	%r279, %r279, 1;
	setp.ne.s32 	%p7, %r279, 0;
	@%p7 bra 	$L__BB1_7;
	add.s32 	%r278, %r278, 1;
	setp.ne.s32 	%p8, %r278, 0;
	@%p8 bra 	$L__BB1_7;
	add.s32 	%r277, %r277, 1;
	setp.eq.s32 	%p9, %r277, 0;
	selp.u32 	%r114, 1, 0, %p9;
	add.s32 	%r276, %r276, %r114;
	mov.b32 	%r278, 0;
$L__BB1_7:
	mov.b32 	%r116, -766435501;
	mul.hi.u32 	%r117, %r116, %r279;
	mul.lo.s32 	%r118, %r279, -766435501;
	mov.b32 	%r119, -845247145;
	mul.hi.u32 	%r120, %r119, %r277;
	mul.lo.s32 	%r121, %r277, -845247145;
	xor.b32  	%r122, %r14, %r120;
	xor.b32  	%r123, %r122, %r278;
	xor.b32  	%r124, %r117, %r15;
	xor.b32  	%r125, %r124, %r276;
	mul.hi.u32 	%r126, %r116, %r123;
	mul.lo.s32 	%r127, %r123, -766435501;
	mul.hi.u32 	%r128, %r119, %r125;
	mul.lo.s32 	%r129, %r125, -845247145;
	xor.b32  	%r130, %r121, %r19;
	xor.b32  	%r131, %r130, %r128;
	add.s32 	%r132, %r15, -1150833019;
	xor.b32  	%r133, %r118, %r132;
	xor.b32  	%r134, %r133, %r126;
	mul.hi.u32 	%r135, %r116, %r131;
	mul.lo.s32 	%r136, %r131, -766435501;
	mul.hi.u32 	%r137, %r119, %r134;
	mul.lo.s32 	%r138, %r134, -845247145;
	add.s32 	%r139, %r14, 1013904242;
	xor.b32  	%r140, %r129, %r139;
	xor.b32  	%r141, %r140, %r137;
	xor.b32  	%r142, %r127, %r20;
	xor.b32  	%r143, %r142, %r135;
	mul.hi.u32 	%r144, %r116, %r141;
	mul.lo.s32 	%r145, %r141, -766435501;
	mul.hi.u32 	%r146, %r119, %r143;
	mul.lo.s32 	%r147, %r143, -845247145;
	xor.b32  	%r148, %r138, %r21;
	xor.b32  	%r149, %r148, %r146;
	xor.b32  	%r150, %r136, %r22;
	xor.b32  	%r151, %r150, %r144;
	mul.hi.u32 	%r152, %r116, %r149;
	mul.lo.s32 	%r153, %r149, -766435501;
	mul.hi.u32 	%r154, %r119, %r151;
	mul.lo.s32 	%r155, %r151, -845247145;
	xor.b32  	%r156, %r147, %r23;
	xor.b32  	%r157, %r156, %r154;
	add.s32 	%r158, %r15, -308364780;
	xor.b32  	%r159, %r145, %r158;
	xor.b32  	%r160, %r159, %r152;
	mul.hi.u32 	%r161, %r116, %r157;
	mul.lo.s32 	%r162, %r157, -766435501;
	mul.hi.u32 	%r163, %r119, %r160;
	mul.lo.s32 	%r164, %r160, -845247145;
	add.s32 	%r165, %r14, 387276957;
	xor.b32  	%r166, %r155, %r165;
	xor.b32  	%r167, %r166, %r163;
	add.s32 	%r168, %r15, -1459197799;
	xor.b32  	%r169, %r153, %r168;
	xor.b32  	%r170, %r169, %r161;
	mul.hi.u32 	%r171, %r116, %r167;
	mul.lo.s32 	%r172, %r167, -766435501;
	mul.hi.u32 	%r173, %r119, %r170;
	mul.lo.s32 	%r174, %r170, -845247145;
	add.s32 	%r175, %r14, -1253254570;
	xor.b32  	%r176, %r164, %r175;
	xor.b32  	%r177, %r176, %r173;
	xor.b32  	%r178, %r162, %r24;
	xor.b32  	%r179, %r178, %r171;
	mul.hi.u32 	%r180, %r116, %r177;
	mul.lo.s32 	%r181, %r177, -766435501;
	mul.hi.u32 	%r182, %r119, %r179;
	mul.lo.s32 	%r183, %r179, -845247145;
	xor.b32  	%r184, %r174, %r25;
	xor.b32  	%r185, %r184, %r182;
	xor.b32  	%r186, %r172, %r26;
	xor.b32  	%r187, %r186, %r180;
	mul.hi.u32 	%r188, %r116, %r185;
	mul.lo.s32 	%r189, %r185, -766435501;
	mul.hi.u32 	%r190, %r119, %r187;
	mul.lo.s32 	%r191, %r187, -845247145;
	xor.b32  	%r192, %r183, %r27;
	xor.b32  	%r49, %r192, %r190;
	xor.b32  	%r193, %r181, %r28;
	xor.b32  	%r194, %r193, %r188;
	mul.hi.u32 	%r195, %r116, %r49;
	mul.hi.u32 	%r196, %r119, %r194;
	mul.lo.s32 	%r50, %r194, -845247145;
	xor.b32  	%r197, %r191, %r29;
	xor.b32  	%r51, %r197, %r196;
	xor.b32  	%r198, %r189, %r30;
	xor.b32  	%r52, %r198, %r195;
	setp.eq.s32 	%p10, %r12, 1;
	@%p10 bra 	$L__BB1_11;
	setp.eq.s32 	%p11, %r12, 3;
	mov.u32 	%r254, %r272;
	mov.u32 	%r255, %r51;
	mov.u32 	%r256, %r50;
	mov.u32 	%r257, %r52;
	@%p11 bra 	$L__BB1_12;
	setp.ne.s32 	%p12, %r12, 2;
	mov.u32 	%r254, %r275;
	mov.u32 	%r255, %r274;
	mov.u32 	%r256, %r273;
	mov.u32 	%r257, %r272;
	@%p12 bra 	$L__BB1_12;
	mov.u32 	%r254, %r273;
	mov.u32 	%r255, %r272;
	mov.u32 	%r256, %r51;
	mov.u32 	%r257, %r50;
	bra.uni 	$L__BB1_12;
$L__BB1_11:
	mov.u32 	%r254, %r274;
	mov.u32 	%r255, %r273;
	mov.u32 	%r256, %r272;
	mov.u32 	%r257, %r51;
$L__BB1_12:
	cvt.u64.u32 	%rd13, %r254;
	mul.wide.u32 	%rd14, %r255, 2097152;
	xor.b64  	%rd15, %rd14, %rd13;
	cvt.rn.f64.u64 	%fd68, %rd15;
	fma.rn.f64 	%fd158, %fd68, 0d3CA0000000000000, 0d3C90000000000000;
	cvt.u64.u32 	%rd16, %r256;
	mul.wide.u32 	%rd17, %r257, 2097152;
	xor.b64  	%rd18, %rd17, %rd16;
	cvt.rn.f64.u64 	%fd69, %rd18;
	fma.rn.f64 	%fd12, %fd69, 0d3CB0000000000000, 0d3CA0000000000000;
	{
	.reg .b32 %temp; 
	mov.b64 	{%temp, %r258}, %fd158;
	}
	{
	.reg .b32 %temp; 
	mov.b64 	{%r259, %temp}, %fd158;
	}
	setp.gt.s32 	%p13, %r258, 1048575;
	mov.b32 	%r260, -1023;
	@%p13 bra 	$L__BB1_14;
	mul.f64 	%fd158, %fd158, 0d4350000000000000;
	{
	.reg .b32 %temp; 
	mov.b64 	{%temp, %r258}, %fd158;
	}
	{
	.reg .b32 %temp; 
	mov.b64 	{%r259, %temp}, %fd158;
	}
	mov.b32 	%r260, -1077;
$L__BB1_14:
	add.s32 	%r201, %r258, -1;
	setp.gt.u32 	%p14, %r201, 2146435070;
	@%p14 bra 	$L__BB1_18;
	shr.u32 	%r204, %r258, 20;
	add.s32 	%r261, %r260, %r204;
	and.b32  	%r205, %r258, 1048575;
	or.b32  	%r206, %r205, 1072693248;
	mov.b64 	%fd159, {%r259, %r206};
	setp.lt.u32 	%p16, %r206, 1073127583;
	@%p16 bra 	$L__BB1_17;
	{
	.reg .b32 %temp; 
	mov.b64 	{%r207, %temp}, %fd159;
	}
	{
	.reg .b32 %temp; 
	mov.b64 	{%temp, %r208}, %fd159;
	}
	add.s32 	%r209, %r208, -1048576;
	mov.b64 	%fd159, {%r207, %r209};
	add.s32 	%r261, %r261, 1;
$L__BB1_17:
	add.f64 	%fd71, %fd159, 0dBFF0000000000000;
	add.f64 	%fd72, %fd159, 0d3FF0000000000000;
	rcp.approx.ftz.f64 	%fd73, %fd72;
	neg.f64 	%fd74, %fd72;
	fma.rn.f64 	%fd75, %fd74, %fd73, 0d3FF0000000000000;
	fma.rn.f64 	%fd76, %fd75, %fd75, %fd75;
	fma.rn.f64 	%fd77, %fd76, %fd73, %fd73;
	mul.f64 	%fd78, %fd71, %fd77;
	fma.rn.f64 	%fd79, %fd71, %fd77, %fd78;
	mul.f64 	%fd80, %fd79, %fd79;
	fma.rn.f64 	%fd81, %fd80, 0d3EB1380B3AE80F1E, 0d3ED0EE258B7A8B04;
	fma.rn.f64 	%fd82, %fd81, %fd80, 0d3EF3B2669F02676F;
	fma.rn.f64 	%fd83, %fd82, %fd80, 0d3F1745CBA9AB0956;
	fma.rn.f64 	%fd84, %fd83, %fd80, 0d3F3C71C72D1B5154;
	fma.rn.f64 	%fd85, %fd84, %fd80, 0d3F624924923BE72D;
	fma.rn.f64 	%fd86, %fd85, %fd80, 0d3F8999999999A3C4;
	fma.rn.f64 	%fd87, %fd86, %fd80, 0d3FB5555555555554;
	sub.f64 	%fd88, %fd71, %fd79;
	add.f64 	%fd89, %fd88, %fd88;
	neg.f64 	%fd90, %fd79;
	fma.rn.f64 	%fd91, %fd90, %fd71, %fd89;
	mul.f64 	%fd92, %fd77, %fd91;
	mul.f64 	%fd93, %fd80, %fd87;
	fma.rn.f64 	%fd94, %fd93, %fd79, %fd92;
	xor.b32  	%r210, %r261, -2147483648;
	mov.b32 	%r211, 1127219200;
	mov.b64 	%fd95, {%r210, %r211};
	sub.f64 	%fd96, %fd95, %fd4;
	fma.rn.f64 	%fd97, %fd96, 0d3FE62E42FEFA39EF, %fd79;
	fma.rn.f64 	%fd98, %fd96, 0dBFE62E42FEFA39EF, %fd97;
	sub.f64 	%fd99, %fd98, %fd79;
	sub.f64 	%fd100, %fd94, %fd99;
	fma.rn.f64 	%fd101, %fd96, 0d3C7ABC9E3B39803F, %fd100;
	add.f64 	%fd160, %fd97, %fd101;
	bra.uni 	$L__BB1_19;
$L__BB1_18:
	fma.rn.f64 	%fd70, %fd158, 0d7FF0000000000000, 0d7FF0000000000000;
	{
	.reg .b32 %temp; 
	mov.b64 	{%temp, %r202}, %fd158;
	}
	and.b32  	%r203, %r202, 2147483647;
	setp.eq.s32 	%p15, %r203, 0;
	selp.f64 	%fd160, 0dFFF0000000000000, %fd70, %p15;
$L__BB1_19:
	mul.f64 	%fd21, %fd160, 0dC000000000000000;
	{
	.reg .b32 %temp; 
	mov.b64 	{%temp, %r212}, %fd12;
	}
	shl.b32 	%r213, %r212, 1;
	setp.gt.u32 	%p17, %r213, -2038431744;
	mov.f64 	%fd102, 0d0000000000000000;
	mul.rn.f64 	%fd103, %fd12, %fd102;
	selp.f64 	%fd22, %fd103, %fd12, %p17;
	{
	.reg .b32 %temp; 
	mov.b64 	{%r214, %temp}, %fd22;
	}
	{
	.reg .b32 %temp; 
	mov.b64 	{%temp, %r215}, %fd22;
	}
	add.s32 	%r216, %r215, 1048576;
	mov.b64 	%fd104, {%r214, %r216};
	cvt.rni.f64.f64 	%fd105, %fd104;
	cvt.rzi.s64.f64 	%rd19, %fd105;
	cvt.u32.u64 	%r217, %rd19;
	fma.rn.f64 	%fd106, %fd105, 0dBFE0000000000000, %fd22;
	mul.f64 	%fd107, %fd106, 0d3CA1A62633145C07;
	fma.rn.f64 	%fd108, %fd106, 0d400921FB54442D18, %fd107;
	mul.rn.f64 	%fd109, %fd108, %fd108;
	fma.rn.f64 	%fd110, %fd109, 0dBDA8FF8320FD8164, 0d3E21EEA7C1EF8528;
	fma.rn.f64 	%fd111, %fd110, %fd109, 0dBE927E4F8E06E6D9;
	fma.rn.f64 	%fd112, %fd111, %fd109, 0d3EFA01A019DDBCE9;
	fma.rn.f64 	%fd113, %fd112, %fd109, 0dBF56C16C16C15D47;
	fma.rn.f64 	%fd114, %fd113, %fd109, 0d3FA5555555555551;
	fma.rn.f64 	%fd115, %fd114, %fd109, 0dBFE0000000000000;
	fma.rn.f64 	%fd116, %fd115, %fd109, 0d3FF0000000000000;
	fma.rn.f64 	%fd117, %fd109, 0d3DE5DB65F9785EBA, 0dBE5AE5F12CB0D246;
	fma.rn.f64 	%fd118, %fd117, %fd109, 0d3EC71DE369ACE392;
	fma.rn.f64 	%fd119, %fd118, %fd109, 0dBF2A01A019DB62A1;
	fma.rn.f64 	%fd120, %fd119, %fd109, 0d3F81111111110818;
	fma.rn.f64 	%fd121, %fd120, %fd109, 0dBFC5555555555554;
	fma.rn.f64 	%fd122, %fd121, %fd109, 0d0000000000000000;
	fma.rn.f64 	%fd123, %fd122, %fd108, %fd108;
	and.b64  	%rd20, %rd19, 1;
	setp.eq.b64 	%p18, %rd20, 1;
	{
	.reg .b32 %temp; 
	mov.b64 	{%temp, %r218}, %fd123;
	}
	{
	.reg .b32 %temp; 
	mov.b64 	{%r219, %temp}, %fd123;
	}
	xor.b32  	%r220, %r218, -2147483648;
	mov.b64 	%fd124, {%r219, %r220};
	selp.f64 	%fd161, %fd116, %fd123, %p18;
	selp.f64 	%fd162, %fd124, %fd116, %p18;
	and.b32  	%r221, %r217, 2;
	setp.eq.s32 	%p19, %r221, 0;
	@%p19 bra 	$L__BB1_21;
	{
	.reg .b32 %temp; 
	mov.b64 	{%temp, %r222}, %fd161;
	}
	{
	.reg .b32 %temp; 
	mov.b64 	{%r223, %temp}, %fd161;
	}
	xor.b32  	%r224, %r222, -2147483648;
	mov.b64 	%fd161, {%r223, %r224};
	{
	.reg .b32 %temp; 
	mov.b64 	{%temp, %r225}, %fd162;
	}
	{
	.reg .b32 %temp; 
	mov.b64 	{%r226, %temp}, %fd162;
	}
	xor.b32  	%r227, %r225, -2147483648;
	mov.b64 	%fd162, {%r226, %r227};
$L__BB1_21:
	sqrt.rn.f64 	%fd125, %fd21;
	mov.f64 	%fd126, 0d0000000000000000;
	add.rn.f64 	%fd127, %fd162, %fd126;
	cvt.rzi.f64.f64 	%fd128, %fd22;
	setp.eq.f64 	%p20, %fd22, %fd128;
	mul.rn.f64 	%fd129, %fd22, %fd126;
	selp.f64 	%fd130, %fd129, %fd161, %p20;
	mul.f64 	%fd164, %fd125, %fd130;
	mul.f64 	%fd166, %fd125, %fd127;
	mul.lo.s32 	%r272, %r49, -766435501;
	mov.b32 	%r271, 1;
	mov.u32 	%r273, %r52;
	mov.u32 	%r274, %r50;
	mov.u32 	%r275, %r51;
$L__BB1_22:
	fma.rn.f64 	%fd156, %fd164, %fd5, %fd10;
	add.f64 	%fd131, %fd8, %fd156;
	mul.f64 	%fd132, %fd131, 0d3FE0000000000000;
	fma.rn.f64 	%fd155, %fd3, %fd132, %fd155;
	neg.f64 	%fd133, %fd155;
	fma.rn.f64 	%fd134, %fd155, 0dBFF71547652B82FE, 0d4338000000000000;
	{
	.reg .b32 %temp; 
	mov.b64 	{%r77, %temp}, %fd134;
	}
	mov.f64 	%fd135, 0dC338000000000000;
	add.rn.f64 	%fd136, %fd134, %fd135;
	fma.rn.f64 	%fd137, %fd136, 0dBFE62E42FEFA39EF, %fd133;
	fma.rn.f64 	%fd138, %fd136, 0dBC7ABC9E3B39803F, %fd137;
	fma.rn.f64 	%fd139, %fd138, 0d3E5ADE1569CE2BDF, 0d3E928AF3FCA213EA;
	fma.rn.f64 	%fd140, %fd139, %fd138, 0d3EC71DEE62401315;
	fma.rn.f64 	%fd141, %fd140, %fd138, 0d3EFA01997C89EB71;
	fma.rn.f64 	%fd142, %fd141, %fd138, 0d3F2A01A014761F65;
	fma.rn.f64 	%fd143, %fd142, %fd138, 0d3F56C16C1852B7AF;
	fma.rn.f64 	%fd144, %fd143, %fd138, 0d3F81111111122322;
	fma.rn.f64 	%fd145, %fd144, %fd138, 0d3FA55555555502A1;
	fma.rn.f64 	%fd146, %fd145, %fd138, 0d3FC5555555555511;
	fma.rn.f64 	%fd147, %fd146, %fd138, 0d3FE000000000000B;
	fma.rn.f64 	%fd148, %fd147, %fd138, 0d3FF0000000000000;
	fma.rn.f64 	%fd149, %fd148, %fd138, 0d3FF0000000000000;
	{
	.reg .b32 %temp; 
	mov.b64 	{%r78, %temp}, %fd149;
	}
	{
	.reg .b32 %temp; 
	mov.b64 	{%temp, %r79}, %fd149;
	}
	shl.b32 	%r229, %r77, 20;
	add.s32 	%r230, %r229, %r79;
	mov.b64 	%fd165, {%r78, %r230};
	{
	.reg .b32 %temp; 
	mov.b64 	{%temp, %r231}, %fd133;
	}
	mov.b32 	%f4, %r231;
	abs.f32 	%f1, %f4;
	setp.lt.f32 	%p21, %f1, 0f4086232B;
	@%p21 bra 	$L__BB1_25;
	setp.gt.f64 	%p22, %fd155, 0d0000000000000000;
	mov.f64 	%fd150, 0d7FF0000000000000;
	sub.f64 	%fd151, %fd150, %fd155;
	selp.f64 	%fd165, 0d0000000000000000, %fd151, %p22;
	setp.geu.f32 	%p23, %f1, 0f40874800;
	@%p23 bra 	$L__BB1_25;
	shr.u32 	%r232, %r77, 31;
	add.s32 	%r233, %r77, %r232;
	shr.s32 	%r234, %r233, 1;
	shl.b32 	%r235, %r234, 20;
	add.s32 	%r236, %r79, %r235;
	mov.b64 	%fd152, {%r78, %r236};
	sub.s32 	%r237, %r77, %r234;
	shl.b32 	%r238, %r237, 20;
	add.s32 	%r239, %r238, 1072693248;
	mov.b32 	%r240, 0;
	mov.b64 	%fd153, {%r240, %r239};
	mul.f64 	%fd165, %fd153, %fd152;
$L__BB1_25:
	add.s64 	%rd21, %rd2, %rd22;
	atom.global.add.f64 	%fd154, [%rd21], %fd165;
	add.s32 	%r241, %r241, 1;
	add.s64 	%rd22, %rd22, 8;
	setp.ne.s32 	%p24, %r241, -1;
	@%p24 bra 	$L__BB1_3;
$L__BB1_26:
	st.global.v4.u32 	[%rd1], {%r279, %r278, %r277, %r276};
	st.global.v4.u32 	[%rd1+16], {%r275, %r274, %r273, %r272};
	st.global.v4.u32 	[%rd1+32], {%r14, %r15, %r12, %r13};
	st.global.v2.u32 	[%rd1+48], {%r271, %r17};
	st.global.f64 	[%rd1+56], %fd166;
$L__BB1_27:
	ret;

}
	// .globl	_Z21average_prices_kernelPKdPdii
.visible .entry _Z21average_prices_kernelPKdPdii(
	.param .u64 .ptr .align 1 _Z21average_prices_kernelPKdPdii_param_0,
	.param .u64 .ptr .align 1 _Z21average_prices_kernelPKdPdii_param_1,
	.param .u32 _Z21average_prices_kernelPKdPdii_param_2,
	.param .u32 _Z21average_prices_kernelPKdPdii_param_3
)
{
	.reg .pred 	%p<3>;
	.reg .b32 	%r<7>;
	.reg .b64 	%rd<9>;
	.reg .b64 	%fd<4>;

	ld.param.u64 	%rd2, [_Z21average_prices_kernelPKdPdii_param_0];
	ld.param.u64 	%rd3, [_Z21average_prices_kernelPKdPdii_param_1];
	ld.param.u32 	%r3, [_Z21average_prices_kernelPKdPdii_param_2];
	ld.param.u32 	%r2, [_Z21average_prices_kernelPKdPdii_param_3];
	cvta.to.global.u64 	%rd1, %rd3;
	mov.u32 	%r4, %ctaid.x;
	mov.u32 	%r5, %ntid.x;
	mov.u32 	%r6, %tid.x;
	mad.lo.s32 	%r1, %r4, %r5, %r6;
	setp.ge.s32 	%p1, %r1, %r3;
	@%p1 bra 	$L__BB2_4;
	setp.ne.s32 	%p2, %r1, 0;
	@%p2 bra 	$L__BB2_3;
	mov.b64 	%rd8, 4607182418800017408;
	st.global.u64 	[%rd1], %rd8;
	bra.uni 	$L__BB2_4;
$L__BB2_3:
	cvta.to.global.u64 	%rd4, %rd2;
	mul.wide.s32 	%rd5, %r1, 8;
	add.s64 	%rd6, %rd4, %rd5;
	ld.global.f64 	%fd1, [%rd6];
	cvt.rn.f64.s32 	%fd2, %r2;
	div.rn.f64 	%fd3, %fd1, %fd2;
	add.s64 	%rd7, %rd1, %rd5;
	st.global.f64 	[%rd7], %fd3;
$L__BB2_4:
	ret;

}
	// .globl	_Z19forward_rate_kernelPKdPdi
.visible .entry _Z19forward_rate_kernelPKdPdi(
	.param .u64 .ptr .align 1 _Z19forward_rate_kernelPKdPdi_param_0,
	.param .u64 .ptr .align 1 _Z19forward_rate_kernelPKdPdi_param_1,
	.param .u32 _Z19forward_rate_kernelPKdPdi_param_2
)
{
	.reg .pred 	%p<28>;
	.reg .b32 	%r<175>;
	.reg .b64 	%rd<15>;
	.reg .b64 	%fd<288>;

	ld.param.u64 	%rd4, [_Z19forward_rate_kernelPKdPdi_param_0];
	ld.param.u64 	%rd5, [_Z19forward_rate_kernelPKdPdi_param_1];
	ld.param.u32 	%r62, [_Z19forward_rate_kernelPKdPdi_param_2];
	cvta.to.global.u64 	%rd1, %rd5;
	cvta.to.global.u64 	%rd2, %rd4;
	mov.u32 	%r63, %ctaid.x;
	mov.u32 	%r64, %ntid.x;
	mov.u32 	%r65, %tid.x;
	mad.lo.s32 	%r1, %r63, %r64, %r65;
	setp.ge.s32 	%p1, %r1, %r62;
	@%p1 bra 	$L__BB3_48;
	ld.const.f64 	%fd1, [d_params+32];
	setp.ne.s32 	%p2, %r1, 0;
	@%p2 bra 	$L__BB3_17;
	ld.global.f64 	%fd199, [%rd2];
	max.f64 	%fd270, %fd199, 0d3D06849B86A12B9B;
	{
	.reg .b32 %temp; 
	mov.b64 	{%temp, %r151}, %fd270;
	}
	{
	.reg .b32 %temp; 
	mov.b64 	{%r152, %temp}, %fd270;
	}
	setp.gt.s32 	%p20, %r151, 1048575;
	mov.b32 	%r153, -1023;
	@%p20 bra 	$L__BB3_4;
	mul.f64 	%fd270, %fd270, 0d4350000000000000;
	{
	.reg .b32 %temp; 
	mov.b64 	{%temp, %r151}, %fd270;
	}
	{
	.reg .b32 %temp; 
	mov.b64 	{%r152, %temp}, %fd270;
	}
	mov.b32 	%r153, -1077;
$L__BB3_4:
	add.s32 	%r125, %r151, -1;
	setp.gt.u32 	%p21, %r125, 2146435070;
	@%p21 bra 	$L__BB3_8;
	shr.u32 	%r128, %r151, 20;
	add.s32 	%r154, %r153, %r128;
	and.b32  	%r129, %r151, 1048575;
	or.b32  	%r130, %r129, 1072693248;
	mov.b64 	%fd271, {%r152, %r130};
	setp.lt.u32 	%p23, %r130, 1073127583;
	@%p23 bra 	$L__BB3_7;
	{
	.reg .b32 %temp; 
	mov.b64 	{%r131, %temp}, %fd271;
	}
	{
	.reg .b32 %temp; 
	mov.b64 	{%temp, %r132}, %fd271;
	}
	add.s32 	%r133, %r132, -1048576;
	mov.b64 	%fd271, {%r131, %r133};
	add.s32 	%r154, %r154, 1;
$L__BB3_7:
	add.f64 	%fd201, %fd271, 0dBFF0000000000000;
	add.f64 	%fd202, %fd271, 0d3FF0000000000000;
	rcp.approx.ftz.f64 	%fd203, %fd202;
	neg.f64 	%fd204, %fd202;
	fma.rn.f64 	%fd205, %fd204, %fd203, 0d3FF0000000000000;
	fma.rn.f64 	%fd206, %fd205, %fd205, %fd205;
	fma.rn.f64 	%fd207, %fd206, %fd203, %fd203;
	mul.f64 	%fd208, %fd201, %fd207;
	fma.rn.f64 	%fd209, %fd201, %fd207, %fd208;
	mul.f64 	%fd210, %fd209, %fd209;
	fma.rn.f64 	%fd211, %fd210, 0d3EB1380B3AE80F1E, 0d3ED0EE258B7A8B04;
	fma.rn.f64 	%fd212, %fd211, %fd210, 0d3EF3B2669F02676F;
	fma.rn.f64 	%fd213, %fd212, %fd210, 0d3F1745CBA9AB0956;
	fma.rn.f64 	%fd214, %fd213, %fd210, 0d3F3C71C72D1B5154;
	fma.rn.f64 	%fd215, %fd214, %fd210, 0d3F624924923BE72D;
	fma.rn.f64 	%fd216, %fd215, %fd210, 0d3F8999999999A3C4;
	fma.rn.f64 	%fd217, %fd216, %fd210, 0d3FB5555555555554;
	sub.f64 	%fd218, %fd201, %fd209;
	add.f64 	%fd219, %fd218, %fd218;
	neg.f64 	%fd220, %fd209;
	fma.rn.f64 	%fd221, %fd220, %fd201, %fd219;
	mul.f64 	%fd222, %fd207, %fd221;
	mul.f64 	%fd223, %fd210, %fd217;
	fma.rn.f64 	%fd224, %fd223, %fd209, %fd222;
	xor.b32  	%r134, %r154, -2147483648;
	mov.b32 	%r135, 1127219200;
	mov.b64 	%fd225, {%r134, %r135};
	mov.b32 	%r136, -2147483648;
	mov.b64 	%fd226, {%r136, %r135};
	sub.f64 	%fd227, %fd225, %fd226;
	fma.rn.f64 	%fd228, %fd227, 0d3FE62E42FEFA39EF, %fd209;
	fma.rn.f64 	%fd229, %fd227, 0dBFE62E42FEFA39EF, %fd228;
	sub.f64 	%fd230, %fd229, %fd209;
	sub.f64 	%fd231, %fd224, %fd230;
	fma.rn.f64 	%fd232, %fd227, 0d3C7ABC9E3B39803F, %fd231;
	add.f64 	%fd272, %fd228, %fd232;
	bra.uni 	$L__BB3_9;
$L__BB3_8:
	fma.rn.f64 	%fd200, %fd270, 0d7FF0000000000000, 0d7FF0000000000000;
	{
	.reg .b32 %temp; 
	mov.b64 	{%temp, %r126}, %fd270;
	}
	and.b32  	%r127, %r126, 2147483647;
	setp.eq.s32 	%p22, %r127, 0;
	selp.f64 	%fd272, 0dFFF0000000000000, %fd200, %p22;
$L__BB3_9:
	ld.global.f64 	%fd233, [%rd2+8];
	max.f64 	%fd273, %fd233, 0d3D06849B86A12B9B;
	{
	.reg .b32 %temp; 
	mov.b64 	{%temp, %r155}, %fd273;
	}
	{
	.reg .b32 %temp; 
	mov.b64 	{%r156, %temp}, %fd273;
	}
	setp.gt.s32 	%p24, %r155, 1048575;
	mov.b32 	%r157, -1023;
	@%p24 bra 	$L__BB3_11;
	mul.f64 	%fd273, %fd273, 0d4350000000000000;
	{
	.reg .b32 %temp; 
	mov.b64 	{%temp, %r155}, %fd273;
	}
	{
	.reg .b32 %temp; 
	mov.b64 	{%r156, %temp}, %fd273;
	}
	mov.b32 	%r157, -1077;
$L__BB3_11:
	add.s32 	%r139, %r155, -1;
	setp.gt.u32 	%p25, %r139, 2146435070;
	@%p25 bra 	$L__BB3_15;
	shr.u32 	%r142, %r155, 20;
	add.s32 	%r158, %r157, %r142;
	and.b32  	%r143, %r155, 1048575;
	or.b32  	%r144, %r143, 1072693248;
	mov.b64 	%fd274, {%r156, %r144};
	setp.lt.u32 	%p27, %r144, 1073127583;
	@%p27 bra 	$L__BB3_14;
	{
	.reg .b32 %temp; 
	mov.b64 	{%r145, %temp}, %fd274;
	}
	{
	.reg .b32 %temp; 
	mov.b64 	{%temp, %r146}, %fd274;
	}
	add.s32 	%r147, %r146, -1048576;
	mov.b64 	%fd274, {%r145, %r147};
	add.s32 	%r158, %r158, 1;
$L__BB3_14:
	add.f64 	%fd235, %fd274, 0dBFF0000000000000;
	add.f64 	%fd236, %fd274, 0d3FF0000000000000;
	rcp.approx.ftz.f64 	%fd237, %fd236;
	neg.f64 	%fd238, %fd236;
	fma.rn.f64 	%fd239, %fd238, %fd237, 0d3FF0000000000000;
	fma.rn.f64 	%fd240, %fd239, %fd239, %fd239;
	fma.rn.f64 	%fd241, %fd240, %fd237, %fd237;
	mul.f64 	%fd242, %fd235, %fd241;
	fma.rn.f64 	%fd243, %fd235, %fd241, %fd242;
	mul.f64 	%fd244, %fd243, %fd243;
	fma.rn.f64 	%fd245, %fd244, 0d3EB1380B3AE80F1E, 0d3ED0EE258B7A8B04;
	fma.rn.f64 	%fd246, %fd245, %fd244, 0d3EF3B2669F02676F;
	fma.rn.f64 	%fd247, %fd246, %fd244, 0d3F1745CBA9AB0956;
	fma.rn.f64 	%fd248, %fd247, %fd244, 0d3F3C71C72D1B5154;
	fma.rn.f64 	%fd249, %fd248, %fd244, 0d3F624924923BE72D;
	fma.rn.f64 	%fd250, %fd249, %fd244, 0d3F8999999999A3C4;
	fma.rn.f64 	%fd251, %fd250, %fd244, 0d3FB5555555555554;
	sub.f64 	%fd252, %fd235, %fd243;
	add.f64 	%fd253, %fd252, %fd252;
	neg.f64 	%fd254, %fd243;
	fma.rn.f64 	%fd255, %fd254, %fd235, %fd253;
	mul.f64 	%fd256, %fd241, %fd255;
	mul.f64 	%fd257, %fd244, %fd251;
	fma.rn.f64 	%fd258, %fd257, %fd243, %fd256;
	xor.b32  	%r148, %r158, -2147483648;
	mov.b32 	%r149, 1127219200;
	mov.b64 	%fd259, {%r148, %r149};
	mov.b32 	%r150, -2147483648;
	mov.b64 	%fd260, {%r150, %r149};
	sub.f64 	%fd261, %fd259, %fd260;
	fma.rn.f64 	%fd262, %fd261, 0d3FE62E42FEFA39EF, %fd243;
	fma.rn.f64 	%fd263, %fd261, 0dBFE62E42FEFA39EF, %fd262;
	sub.f64 	%fd264, %fd263, %fd243;
	sub.f64 	%fd265, %fd258, %fd264;
	fma.rn.f64 	%fd266, %fd261, 0d3C7ABC9E3B39803F, %fd265;
	add.f64 	%fd275, %fd262, %fd266;
	bra.uni 	$L__BB3_16;
$L__BB3_15:
	fma.rn.f64 	%fd234, %fd273, 0d7FF0000000000000, 0d7FF0000000000000;
	{
	.reg .b32 %temp; 
	mov.b64 	{%temp, %r140}, %fd273;
	}
	and.b32  	%r141, %r140, 2147483647;
	setp.eq.s32 	%p26, %r141, 0;
	selp.f64 	%fd275, 0dFFF0000000000000, %fd234, %p26;
$L__BB3_16:
	sub.f64 	%fd267, %fd275, %fd272;
	neg.f64 	%fd268, %fd267;
	div.rn.f64 	%fd269, %fd268, %fd1;
	st.global.f64 	[%rd1], %fd269;
	bra.uni 	$L__BB3_48;
$L__BB3_17:
	add.s32 	%r66, %r62, -1;
	setp.ne.s32 	%p3, %r1, %r66;
	@%p3 bra 	$L__BB3_33;
	mul.wide.s32 	%rd9, %r62, 8;
	add.s64 	%rd10, %rd2, %rd9;
	ld.global.f64 	%fd128, [%rd10+-16];
	max.f64 	%fd276, %fd128, 0d3D06849B86A12B9B;
	{
	.reg .b32 %temp; 
	mov.b64 	{%temp, %r159}, %fd276;
	}
	{
	.reg .b32 %temp; 
	mov.b64 	{%r160, %temp}, %fd276;
	}
	setp.gt.s32 	%p12, %r159, 1048575;
	mov.b32 	%r161, -1023;
	@%p12 bra 	$L__BB3_20;
	mul.f64 	%fd276, %fd276, 0d4350000000000000;
	{
	.reg .b32 %temp; 
	mov.b64 	{%temp, %r159}, %fd276;
	}
	{
	.reg .b32 %temp; 
	mov.b64 	{%r160, %temp}, %fd276;
	}
	mov.b32 	%r161, -1077;
$L__BB3_20:
	add.s32 	%r97, %r159, -1;
	setp.gt.u32 	%p13, %r97, 2146435070;
	@%p13 bra 	$L__BB3_24;
	shr.u32 	%r100, %r159, 20;
	add.s32 	%r162, %r161, %r100;
	and.b32  	%r101, %r159, 1048575;
	or.b32  	%r102, %r101, 1072693248;
	mov.b64 	%fd277, {%r160, %r102};
	setp.lt.u32 	%p15, %r102, 1073127583;
	@%p15 bra 	$L__BB3_23;
	{
	.reg .b32 %temp; 
	mov.b64 	{%r103, %temp}, %fd277;
	}
	{
	.reg .b32 %temp; 
	mov.b64 	{%temp, %r104}, %fd277;
	}
	add.s32 	%r105, %r104, -1048576;
	mov.b64 	%fd277, {%r103, %r105};
	add.s32 	%r162, %r162, 1;
$L__BB3_23:
	add.f64 	%fd130, %fd277, 0dBFF0000000000000;
	add.f64 	%fd131, %fd277, 0d3FF0000000000000;
	rcp.approx.ftz.f64 	%fd132, %fd131;
	neg.f64 	%fd133, %fd131;
	fma.rn.f64 	%fd134, %fd133, %fd132, 0d3FF0000000000000;
	fma.rn.f64 	%fd135, %fd134, %fd134, %fd134;
	fma.rn.f64 	%fd136, %fd135, %fd132, %fd132;
	mul.f64 	%fd137, %fd130, %fd136;
	fma.rn.f64 	%fd138, %fd130, %fd136, %fd137;
	mul.f64 	%fd139, %fd138, %fd138;
	fma.rn.f64 	%fd140, %fd139, 0d3EB1380B3AE80F1E, 0d3ED0EE258B7A8B04;
	fma.rn.f64 	%fd141, %fd140, %fd139, 0d3EF3B2669F02676F;
	fma.rn.f64 	%fd142, %fd141, %fd139, 0d3F1745CBA9AB0956;
	fma.rn.f64 	%fd143, %fd142, %fd139, 0d3F3C71C72D1B5154;
	fma.rn.f64 	%fd144, %fd143, %fd139, 0d3F624924923BE72D;
	fma.rn.f64 	%fd145, %fd144, %fd139, 0d3F8999999999A3C4;
	fma.rn.f64 	%fd146, %fd145, %fd139, 0d3FB5555555555554;
	sub.f64 	%fd147, %fd130, %fd138;
	add.f64 	%fd148, %fd147, %fd147;
	neg.f64 	%fd149, %fd138;
	fma.rn.f64 	%fd150, %fd149, %fd130, %fd148;
	mul.f64 	%fd151, %fd136, %fd150;
	mul.f64 	%fd152, %fd139, %fd146;
	fma.rn.f64 	%fd153, %fd152, %fd138, %fd151;
	xor.b32  	%r106, %r162, -2147483648;
	mov.b32 	%r107, 1127219200;
	mov.b64 	%fd154, {%r106, %r107};
	mov.b32 	%r108, -2147483648;
	mov.b64 	%fd155, {%r108, %r107};
	sub.f64 	%fd156, %fd154, %fd155;
	fma.rn.f64 	%fd157, %fd156, 0d3FE62E42FEFA39EF, %fd138;
	fma.rn.f64 	%fd158, %fd156, 0dBFE62E42FEFA39EF, %fd157;
	sub.f64 	%fd159, %fd158, %fd138;
	sub.f64 	%fd160, %fd153, %fd159;
	fma.rn.f64 	%fd161, %fd156, 0d3C7ABC9E3B39803F, %fd160;
	add.f64 	%fd278, %fd157, %fd161;
	bra.uni 	$L__BB3_25;
$L__BB3_24:
	fma.rn.f64 	%fd129, %fd276, 0d7FF0000000000000, 0d7FF0000000000000;
	{
	.reg .b32 %temp; 
	mov.b64 	{%temp, %r98}, %fd276;
	}
	and.b32  	%r99, %r98, 2147483647;
	setp.eq.s32 	%p14, %r99, 0;
	selp.f64 	%fd278, 0dFFF0000000000000, %fd129, %p14;
$L__BB3_25:
	mul.wide.s32 	%rd11, %r1, 8;
	add.s64 	%rd12, %rd2, %rd11;
	ld.global.f64 	%fd162, [%rd12];
	max.f64 	%fd279, %fd162, 0d3D06849B86A12B9B;
	{
	.reg .b32 %temp; 
	mov.b64 	{%temp, %r163}, %fd279;
	}
	{
	.reg .b32 %temp; 
	mov.b64 	{%r164, %temp}, %fd279;
	}
	setp.gt.s32 	%p16, %r163, 1048575;
	mov.b32 	%r165, -1023;
	@%p16 bra 	$L__BB3_27;
	mul.f64 	%fd279, %fd279, 0d4350000000000000;
	{
	.reg .b32 %temp; 
	mov.b64 	{%temp, %r163}, %fd279;
	}
	{
	.reg .b32 %temp; 
	mov.b64 	{%r164, %temp}, %fd279;
	}
	mov.b32 	%r165, -1077;
$L__BB3_27:
	add.s32 	%r111, %r163, -1;
	setp.gt.u32 	%p17, %r111, 2146435070;
	@%p17 bra 	$L__BB3_31;
	shr.u32 	%r114, %r163, 20;
	add.s32 	%r166, %r165, %r114;
	and.b32  	%r115, %r163, 1048575;
	or.b32  	%r116, %r115, 1072693248;
	mov.b64 	%fd280, {%r164, %r116};
	setp.lt.u32 	%p19, %r116, 1073127583;
	@%p19 bra 	$L__BB3_30;
	{
	.reg .b32 %temp; 
	mov.b64 	{%r117, %temp}, %fd280;
	}
	{
	.reg .b32 %temp; 
	mov.b64 	{%temp, %r118}, %fd280;
	}
	add.s32 	%r119, %r118, -1048576;
	mov.b64 	%fd280, {%r117, %r119};
	add.s32 	%r166, %r166, 1;
$L__BB3_30:
	add.f64 	%fd164, %fd280, 0dBFF0000000000000;
	add.f64 	%fd165, %fd280, 0d3FF0000000000000;
	rcp.approx.ftz.f64 	%fd166, %fd165;
	neg.f64 	%fd167, %fd165;
	fma.rn.f64 	%fd168, %fd167, %fd166, 0d3FF0000000000000;
	fma.rn.f64 	%fd169, %fd168, %fd168, %fd168;
	fma.rn.f64 	%fd170, %fd169, %fd166, %fd166;
	mul.f64 	%fd171, %fd164, %fd170;
	fma.rn.f64 	%fd172, %fd164, %fd170, %fd171;
	mul.f64 	%fd173, %fd172, %fd172;
	fma.rn.f64 	%fd174, %fd173, 0d3EB1380B3AE80F1E, 0d3ED0EE258B7A8B04;
	fma.rn.f64 	%fd175, %fd174, %fd173, 0d3EF3B2669F02676F;
	fma.rn.f64 	%fd176, %fd175, %fd173, 0d3F1745CBA9AB0956;
	fma.rn.f64 	%fd177, %fd176, %fd173, 0d3F3C71C72D1B5154;
	fma.rn.f64 	%fd178, %fd177, %fd173, 0d3F624924923BE72D;
	fma.rn.f64 	%fd179, %fd178, %fd173, 0d3F8999999999A3C4;
	fma.rn.f64 	%fd180, %fd179, %fd173, 0d3FB5555555555554;
	sub.f64 	%fd181, %fd164, %fd172;
	add.f64 	%fd182, %fd181, %fd181;
	neg.f64 	%fd183, %fd172;
	fma.rn.f64 	%fd184, %fd183, %fd164, %fd182;
	mul.f64 	%fd185, %fd170, %fd184;
	mul.f64 	%fd186, %fd173, %fd180;
	fma.rn.f64 	%fd187, %fd186, %fd172, %fd185;
	xor.b32  	%r120, %r166, -2147483648;
	mov.b32 	%r121, 1127219200;
	mov.b64 	%fd188, {%r120, %r121};
	mov.b32 	%r122, -2147483648;
	mov.b64 	%fd189, {%r122, %r121};
	sub.f64 	%fd190, %fd188, %fd189;
	fma.rn.f64 	%fd191, %fd190, 0d3FE62E42FEFA39EF, %fd172;
	fma.rn.f64 	%fd192, %fd190, 0dBFE62E42FEFA39EF, %fd191;
	sub.f64 	%fd193, %fd192, %fd172;
	sub.f64 	%fd194, %fd187, %fd193;
	fma.rn.f64 	%fd195, %fd190, 0d3C7ABC9E3B39803F, %fd194;
	add.f64 	%fd281, %fd191, %fd195;
	bra.uni 	$L__BB3_32;
$L__BB3_31:
	fma.rn.f64 	%fd163, %fd279, 0d7FF0000000000000, 0d7FF0000000000000;
	{
	.reg .b32 %temp; 
	mov.b64 	{%temp, %r112}, %fd279;
	}
	and.b32  	%r113, %r112, 2147483647;
	setp.eq.s32 	%p18, %r113, 0;
	selp.f64 	%fd281, 0dFFF0000000000000, %fd163, %p18;
$L__BB3_32:
	sub.f64 	%fd196, %fd281, %fd278;
	neg.f64 	%fd197, %fd196;
	div.rn.f64 	%fd198, %fd197, %fd1;
	add.s64 	%rd14, %rd1, %rd11;
	st.global.f64 	[%rd14], %fd198;
	bra.uni 	$L__BB3_48;
$L__BB3_33:
	mul.wide.s32 	%rd6, %r1, 8;
	add.s64 	%rd3, %rd2, %rd6;
	ld.global.f64 	%fd56, [%rd3+-8];
	max.f64 	%fd282, %fd56, 0d3D06849B86A12B9B;
	{
	.reg .b32 %temp; 
	mov.b64 	{%temp, %r167}, %fd282;
	}
	{
	.reg .b32 %temp; 
	mov.b64 	{%r168, %temp}, %fd282;
	}
	setp.gt.s32 	%p4, %r167, 1048575;
	mov.b32 	%r169, -1023;
	@%p4 bra 	$L__BB3_35;
	mul.f64 	%fd282, %fd282, 0d4350000000000000;
	{
	.reg .b32 %temp; 
	mov.b64 	{%temp, %r167}, %fd282;
	}
	{
	.reg .b32 %temp; 
	mov.b64 	{%r168, %temp}, %fd282;
	}
	mov.b32 	%r169, -1077;
$L__BB3_35:
	add.s32 	%r69, %r167, -1;
	setp.gt.u32 	%p5, %r69, 2146435070;
	@%p5 bra 	$L__BB3_39;
	shr.u32 	%r72, %r167, 20;
	add.s32 	%r170, %r169, %r72;
	and.b32  	%r73, %r167, 1048575;
	or.b32  	%r74, %r73, 1072693248;
	mov.b64 	%fd283, {%r168, %r74};
	setp.lt.u32 	%p7, %r74, 1073127583;
	@%p7 bra 	$L__BB3_38;
	{
	.reg .b32 %temp; 
	mov.b64 	{%r75, %temp}, %fd283;
	}
	{
	.reg .b32 %temp; 
	mov.b64 	{%temp, %r76}, %fd283;
	}
	add.s32 	%r77, %r76, -1048576;
	mov.b64 	%fd283, {%r75, %r77};
	add.s32 	%r170, %r170, 1;
$L__BB3_38:
	add.f64 	%fd58, %fd283, 0dBFF0000000000000;
	add.f64 	%fd59, %fd283, 0d3FF0000000000000;
	rcp.approx.ftz.f64 	%fd60, %fd59;
	neg.f64 	%fd61, %fd59;
	fma.rn.f64 	%fd62, %fd61, %fd60, 0d3FF0000000000000;
	fma.rn.f64 	%fd63, %fd62, %fd62, %fd62;
	fma.rn.f64 	%fd64, %fd63, %fd60, %fd60;
	mul.f64 	%fd65, %fd58, %fd64;
	fma.rn.f64 	%fd66, %fd58, %fd64, %fd65;
	mul.f64 	%fd67, %fd66, %fd66;
	fma.rn.f64 	%fd68, %fd67, 0d3EB1380B3AE80F1E, 0d3ED0EE258B7A8B04;
	fma.rn.f64 	%fd69, %fd68, %fd67, 0d3EF3B2669F02676F;
	fma.rn.f64 	%fd70, %fd69, %fd67, 0d3F1745CBA9AB0956;
	fma.rn.f64 	%fd71, %fd70, %fd67, 0d3F3C71C72D1B5154;
	fma.rn.f64 	%fd72, %fd71, %fd67, 0d3F624924923BE72D;
	fma.rn.f64 	%fd73, %fd72, %fd67, 0d3F8999999999A3C4;
	fma.rn.f64 	%fd74, %fd73, %fd67, 0d3FB5555555555554;
	sub.f64 	%fd75, %fd58, %fd66;
	add.f64 	%fd76, %fd75, %fd75;
	neg.f64 	%fd77, %fd66;
	fma.rn.f64 	%fd78, %fd77, %fd58, %fd76;
	mul.f64 	%fd79, %fd64, %fd78;
	mul.f64 	%fd80, %fd67, %fd74;
	fma.rn.f64 	%fd81, %fd80, %fd66, %fd79;
	xor.b32  	%r78, %r170, -2147483648;
	mov.b32 	%r79, 1127219200;
	mov.b64 	%fd82, {%r78, %r79};
	mov.b32 	%r80, -2147483648;
	mov.b64 	%fd83, {%r80, %r79};
	sub.f64 	%fd84, %fd82, %fd83;
	fma.rn.f64 	%fd85, %fd84, 0d3FE62E42FEFA39EF, %fd66;
	fma.rn.f64 	%fd86, %fd84, 0dBFE62E42FEFA39EF, %fd85;
	sub.f64 	%fd87, %fd86, %fd66;
	sub.f64 	%fd88, %fd81, %fd87;
	fma.rn.f64 	%fd89, %fd84, 0d3C7ABC9E3B39803F, %fd88;
	add.f64 	%fd284, %fd85, %fd89;
	bra.uni 	$L__BB3_40;
$L__BB3_39:
	fma.rn.f64 	%fd57, %fd282, 0d7FF0000000000000, 0d7FF0000000000000;
	{
	.reg .b32 %temp; 
	mov.b64 	{%temp, %r70}, %fd282;
	}
	and.b32  	%r71, %r70, 2147483647;
	setp.eq.s32 	%p6, %r71, 0;
	selp.f64 	%fd284, 0dFFF0000000000000, %fd57, %p6;
$L__BB3_40:
	ld.global.f64 	%fd90, [%rd3+8];
	max.f64 	%fd285, %fd90, 0d3D06849B86A12B9B;
	{
	.reg .b32 %temp; 
	mov.b64 	{%temp, %r171}, %fd285;
	}
	{
	.reg .b32 %temp; 
	mov.b64 	{%r172, %temp}, %fd285;
	}
	setp.gt.s32 	%p8, %r171, 1048575;
	mov.b32 	%r173, -1023;
	@%p8 bra 	$L__BB3_42;
	mul.f64 	%fd285, %fd285, 0d4350000000000000;
	{
	.reg .b32 %temp; 
	mov.b64 	{%temp, %r171}, %fd285;
	}
	{
	.reg .b32 %temp; 
	mov.b64 	{%r172, %temp}, %fd285;
	}
	mov.b32 	%r173, -1077;
$L__BB3_42:
	add.s32 	%r83, %r171, -1;
	setp.gt.u32 	%p9, %r83, 2146435070;
	@%p9 bra 	$L__BB3_46;
	shr.u32 	%r86, %r171, 20;
	add.s32 	%r174, %r173, %r86;
	and.b32  	%r87, %r171, 1048575;
	or.b32  	%r88, %r87, 1072693248;
	mov.b64 	%fd286, {%r172, %r88};
	setp.lt.u32 	%p11, %r88, 1073127583;
	@%p11 bra 	$L__BB3_45;
	{
	.reg .b32 %temp; 
	mov.b64 	{%r89, %temp}, %fd286;
	}
	{
	.reg .b32 %temp; 
	mov.b64 	{%temp, %r90}, %fd286;
	}
	add.s32 	%r91, %r90, -1048576;
	mov.b64 	%fd286, {%r89, %r91};
	add.s32 	%r174, %r174, 1;
$L__BB3_45:
	add.f64 	%fd92, %fd286, 0dBFF0000000000000;
	add.f64 	%fd93, %fd286, 0d3FF0000000000000;
	rcp.approx.ftz.f64 	%fd94, %fd93;
	neg.f64 	%fd95, %fd93;
	fma.rn.f64 	%fd96, %fd95, %fd94, 0d3FF0000000000000;
	fma.rn.f64 	%fd97, %fd96, %fd96, %fd96;
	fma.rn.f64 	%fd98, %fd97, %fd94, %fd94;
	mul.f64 	%fd99, %fd92, %fd98;
	fma.rn.f64 	%fd100, %fd92, %fd98, %fd99;
	mul.f64 	%fd101, %fd100, %fd100;
	fma.rn.f64 	%fd102, %fd101, 0d3EB1380B3AE80F1E, 0d3ED0EE258B7A8B04;
	fma.rn.f64 	%fd103, %fd102, %fd101, 0d3EF3B2669F02676F;
	fma.rn.f64 	%fd104, %fd103, %fd101, 0d3F1745CBA9AB0956;
	fma.rn.f64 	%fd105, %fd104, %fd101, 0d3F3C71C72D1B5154;
	fma.rn.f64 	%fd106, %fd105, %fd101, 0d3F624924923BE72D;
	fma.rn.f64 	%fd107, %fd106, %fd101, 0d3F8999999999A3C4;
	fma.rn.f64 	%fd108, %fd107, %fd101, 0d3FB5555555555554;
	sub.f64 	%fd109, %fd92, %fd100;
	add.f64 	%fd110, %fd109, %fd109;
	neg.f64 	%fd111, %fd100;
	fma.rn.f64 	%fd112, %fd111, %fd92, %fd110;
	mul.f64 	%fd113, %fd98, %fd112;
	mul.f64 	%fd114, %fd101, %fd108;
	fma.rn.f64 	%fd115, %fd114, %fd100, %fd113;
	xor.b32  	%r92, %r174, -2147483648;
	mov.b32 	%r93, 1127219200;
	mov.b64 	%fd116, {%r92, %r93};
	mov.b32 	%r94, -2147483648;
	mov.b64 	%fd117, {%r94, %r93};
	sub.f64 	%fd118, %fd116, %fd117;
	fma.rn.f64 	%fd119, %fd118, 0d3FE62E42FEFA39EF, %fd100;
	fma.rn.f64 	%fd120, %fd118, 0dBFE62E42FEFA39EF, %fd119;
	sub.f64 	%fd121, %fd120, %fd100;
	sub.f64 	%fd122, %fd115, %fd121;
	fma.rn.f64 	%fd123, %fd118, 0d3C7ABC9E3B39803F, %fd122;
	add.f64 	%fd287, %fd119, %fd123;
	bra.uni 	$L__BB3_47;
$L__BB3_46:
	fma.rn.f64 	%fd91, %fd285, 0d7FF0000000000000, 0d7FF0000000000000;
	{
	.reg .b32 %temp; 
	mov.b64 	{%temp, %r84}, %fd285;
	}
	and.b32  	%r85, %r84, 2147483647;
	setp.eq.s32 	%p10, %r85, 0;
	selp.f64 	%fd287, 0dFFF0000000000000, %fd91, %p10;
$L__BB3_47:
	sub.f64 	%fd124, %fd287, %fd284;
	neg.f64 	%fd125, %fd124;
	add.f64 	%fd126, %fd1, %fd1;
	div.rn.f64 	%fd127, %fd125, %fd126;
	add.s64 	%rd8, %rd1, %rd6;
	st.global.f64 	[%rd8], %fd127;
$L__BB3_48:
	ret;

}
	// .globl	_Z25theta_from_forward_kernelPKdPdi
.visible .entry _Z25theta_from_forward_kernelPKdPdi(
	.param .u64 .ptr .align 1 _Z25theta_from_forward_kernelPKdPdi_param_0,
	.param .u64 .ptr .align 1 _Z25theta_from_forward_kernelPKdPdi_param_1,
	.param .u32 _Z25theta_from_forward_kernelPKdPdi_param_2
)
{
	.reg .pred 	%p<7>;
	.reg .b32 	%r<22>;
	.reg .b32 	%f<3>;
	.reg .b64 	%rd<11>;
	.reg .b64 	%fd<56>;

	ld.param.u64 	%rd4, [_Z25theta_from_forward_kernelPKdPdi_param_0];
	ld.param.u64 	%rd3, [_Z25theta_from_forward_kernelPKdPdi_param_1];
	ld.param.u32 	%r5, [_Z25theta_from_forward_kernelPKdPdi_param_2];
	cvta.to.global.u64 	%rd1, %rd4;
	mov.u32 	%r6, %ctaid.x;
	mov.u32 	%r7, %ntid.x;
	mov.u32 	%r8, %tid.x;
	mad.lo.s32 	%r1, %r6, %r7, %r8;
	setp.ge.s32 	%p1, %r1, %r5;
	@%p1 bra 	$L__BB4_10;
	ld.const.f64 	%fd1, [d_params+32];
	ld.const.f64 	%fd2, [d_params];
	ld.const.f64 	%fd3, [d_params+8];
	setp.ne.s32 	%p2, %r1, 0;
	mul.wide.s32 	%rd5, %r1, 8;
	add.s64 	%rd2, %rd1, %rd5;
	@%p2 bra 	$L__BB4_3;
	ld.global.f64 	%fd20, [%rd1];
	ld.global.f64 	%fd21, [%rd1+8];
	sub.f64 	%fd22, %fd21, %fd20;
	div.rn.f64 	%fd54, %fd22, %fd1;
	bra.uni 	$L__BB4_6;
$L__BB4_3:
	add.s32 	%r9, %r5, -1;
	setp.ne.s32 	%p3, %r1, %r9;
	@%p3 bra 	$L__BB4_5;
	mul.wide.s32 	%rd6, %r5, 8;
	add.s64 	%rd7, %rd1, %rd6;
	ld.global.f64 	%fd17, [%rd7+-16];
	ld.global.f64 	%fd18, [%rd2];
	sub.f64 	%fd19, %fd18, %fd17;
	div.rn.f64 	%fd54, %fd19, %fd1;
	bra.uni 	$L__BB4_6;
$L__BB4_5:
	add.f64 	%fd13, %fd1, %fd1;
	ld.global.f64 	%fd14, [%rd2+-8];
	ld.global.f64 	%fd15, [%rd2+8];
	sub.f64 	%fd16, %fd15, %fd14;
	div.rn.f64 	%fd54, %fd16, %fd13;
$L__BB4_6:
	mul.f64 	%fd23, %fd2, 0dC000000000000000;
	cvt.rn.f64.s32 	%fd24, %r1;
	mul.f64 	%fd25, %fd1, %fd24;
	mul.f64 	%fd8, %fd25, %fd23;
	fma.rn.f64 	%fd26, %fd8, 0d3FF71547652B82FE, 0d4338000000000000;
	{
	.reg .b32 %temp; 
	mov.b64 	{%r2, %temp}, %fd26;
	}
	mov.f64 	%fd27, 0dC338000000000000;
	add.rn.f64 	%fd28, %fd26, %fd27;
	fma.rn.f64 	%fd29, %fd28, 0dBFE62E42FEFA39EF, %fd8;
	fma.rn.f64 	%fd30, %fd28, 0dBC7ABC9E3B39803F, %fd29;
	fma.rn.f64 	%fd31, %fd30, 0d3E5ADE1569CE2BDF, 0d3E928AF3FCA213EA;
	fma.rn.f64 	%fd32, %fd31, %fd30, 0d3EC71DEE62401315;
	fma.rn.f64 	%fd33, %fd32, %fd30, 0d3EFA01997C89EB71;
	fma.rn.f64 	%fd34, %fd33, %fd30, 0d3F2A01A014761F65;
	fma.rn.f64 	%fd35, %fd34, %fd30, 0d3F56C16C1852B7AF;
	fma.rn.f64 	%fd36, %fd35, %fd30, 0d3F81111111122322;
	fma.rn.f64 	%fd37, %fd36, %fd30, 0d3FA55555555502A1;
	fma.rn.f64 	%fd38, %fd37, %fd30, 0d3FC5555555555511;
	fma.rn.f64 	%fd39, %fd38, %fd30, 0d3FE000000000000B;
	fma.rn.f64 	%fd40, %fd39, %fd30, 0d3FF0000000000000;
	fma.rn.f64 	%fd41, %fd40, %fd30, 0d3FF0000000000000;
	{
	.reg .b32 %temp; 
	mov.b64 	{%r3, %temp}, %fd41;
	}
	{
	.reg .b32 %temp; 
	mov.b64 	{%temp, %r4}, %fd41;
	}
	shl.b32 	%r10, %r2, 20;
	add.s32 	%r11, %r10, %r4;
	mov.b64 	%fd55, {%r3, %r11};
	{
	.reg .b32 %temp; 
	mov.b64 	{%temp, %r12}, %fd8;
	}
	mov.b32 	%f2, %r12;
	abs.f32 	%f1, %f2;
	setp.lt.f32 	%p4, %f1, 0f4086232B;
	@%p4 bra 	$L__BB4_9;
	setp.lt.f64 	%p5, %fd8, 0d0000000000000000;
	add.f64 	%fd42, %fd8, 0d7FF0000000000000;
	selp.f64 	%fd55, 0d0000000000000000, %fd42, %p5;
	setp.geu.f32 	%p6, %f1, 0f40874800;
	@%p6 bra 	$L__BB4_9;
	shr.u32 	%r13, %r2, 31;
	add.s32 	%r14, %r2, %r13;
	shr.s32 	%r15, %r14, 1;
	shl.b32 	%r16, %r15, 20;
	add.s32 	%r17, %r4, %r16;
	mov.b64 	%fd43, {%r3, %r17};
	sub.s32 	%r18, %r2, %r15;
	shl.b32 	%r19, %r18, 20;
	add.s32 	%r20, %r19, 1072693248;
	mov.b32 	%r21, 0;
	mov.b64 	%fd44, {%r21, %r20};
	mul.f64 	%fd55, %fd44, %fd43;
$L__BB4_9:
	mov.f64 	%fd45, 0d3FF0000000000000;
	sub.f64 	%fd46, %fd45, %fd55;
	mul.f64 	%fd47, %fd3, %fd3;
	mul.f64 	%fd48, %fd47, %fd46;
	add.f64 	%fd49, %fd2, %fd2;
	div.rn.f64 	%fd50, %fd48, %fd49;
	ld.global.f64 	%fd51, [%rd2];
	fma.rn.f64 	%fd52, %fd2, %fd51, %fd54;
	add.f64 	%fd53, %fd52, %fd50;
	cvta.to.global.u64 	%rd8, %rd3;
	add.s64 	%rd10, %rd8, %rd5;
	st.global.f64 	[%rd10], %fd53;
$L__BB4_10:
	ret;

}
	// .globl	_Z6mc_zbcP24curandStatePhilox4_32_10Pdiiddd
.visible .entry _Z6mc_zbcP24curandStatePhilox4_32_10Pdiiddd(
	.param .u64 .ptr .align 1 _Z6mc_zbcP24curandStatePhilox4_32_10Pdiiddd_param_0,
	.param .u64 .ptr .align 1 _Z6mc_zbcP24curandStatePhilox4_32_10Pdiiddd_param_1,
	.param .u32 _Z6mc_zbcP24curandStatePhilox4_32_10Pdiiddd_param_2,
	.param .u32 _Z6mc_zbcP24curandStatePhilox4_32_10Pdiiddd_param_3,
	.param .f64 _Z6mc_zbcP24curandStatePhilox4_32_10Pdiiddd_param_4,
	.param .f64 _Z6mc_zbcP24curandStatePhilox4_32_10Pdiiddd_param_5,
	.param .f64 _Z6mc_zbcP24curandStatePhilox4_32_10Pdiiddd_param_6
)
{
	.reg .pred 	%p<28>;
	.reg .b32 	%r<293>;
	.reg .b32 	%f<7>;
	.reg .b64 	%rd<19>;
	.reg .b64 	%fd<205>;

	ld.param.u64 	%rd5, [_Z6mc_zbcP24curandStatePhilox4_32_10Pdiiddd_param_0];
	ld.param.u64 	%rd6, [_Z6mc_zbcP24curandStatePhilox4_32_10Pdiiddd_param_1];
	ld.param.u32 	%r88, [_Z6mc_zbcP24curandStatePhilox4_32_10Pdiiddd_param_2];
	ld.param.u32 	%r87, [_Z6mc_zbcP24curandStatePhilox4_32_10Pdiiddd_param_3];
	ld.param.f64 	%fd48, [_Z6mc_zbcP24curandStatePhilox4_32_10Pdiiddd_param_4];
	ld.param.f64 	%fd49, [_Z6mc_zbcP24curandStatePhilox4_32_10Pdiiddd_param_5];
	ld.param.f64 	%fd50, [_Z6mc_zbcP24curandStatePhilox4_32_10Pdiiddd_param_6];
	mov.u32 	%r89, %ctaid.x;
	mov.u32 	%r90, %ntid.x;
	mov.u32 	%r91, %tid.x;
	mad.lo.s32 	%r1, %r89, %r90, %r91;
	setp.ge.s32 	%p1, %r1, %r88;
	@%p1 bra 	$L__BB5_30;
	cvta.to.global.u64 	%rd7, %rd5;
	mul.wide.s32 	%rd8, %r1, 64;
	add.s64 	%rd1, %rd7, %rd8;
	ld.global.v4.u32 	{%r283, %r282, %r281, %r280}, [%rd1];
	ld.global.v4.u32 	{%r279, %r260, %r261, %r262}, [%rd1+16];
	ld.global.v4.u32 	{%r10, %r11, %r12, %r13}, [%rd1+32];
	ld.global.v2.u32 	{%r263, %r15}, [%rd1+48];
	ld.global.f64 	%fd198, [%rd1+56];
	ld.const.f64 	%fd201, [d_params+16];
	setp.lt.s32 	%p2, %r87, 1;
	mov.f64 	%fd202, 0d0000000000000000;
	@%p2 bra 	$L__BB5_23;
	ld.global.u64 	%rd18, [d_drift];
	ld.const.f64 	%fd53, [d_params];
	neg.f64 	%fd54, %fd53;
	ld.const.f64 	%fd3, [d_params+32];
	mul.f64 	%fd55, %fd3, %fd54;
	fma.rn.f64 	%fd56, %fd55, 0d3FF71547652B82FE, 0d4338000000000000;
	{
	.reg .b32 %temp; 
	mov.b64 	{%r92, %temp}, %fd56;
	}
	mov.f64 	%fd57, 0dC338000000000000;
	add.rn.f64 	%fd58, %fd56, %fd57;
	fma.rn.f64 	%fd59, %fd58, 0dBFE62E42FEFA39EF, %fd55;
	fma.rn.f64 	%fd60, %fd58, 0dBC7ABC9E3B39803F, %fd59;
	fma.rn.f64 	%fd61, %fd60, 0d3E5ADE1569CE2BDF, 0d3E928AF3FCA213EA;
	fma.rn.f64 	%fd62, %fd61, %fd60, 0d3EC71DEE62401315;
	fma.rn.f64 	%fd63, %fd62, %fd60, 0d3EFA01997C89EB71;
	fma.rn.f64 	%fd64, %fd63, %fd60, 0d3F2A01A014761F65;
	fma.rn.f64 	%fd65, %fd64, %fd60, 0d3F56C16C1852B7AF;
	fma.rn.f64 	%fd66, %fd65, %fd60, 0d3F81111111122322;
	fma.rn.f64 	%fd67, %fd66, %fd60, 0d3FA55555555502A1;
	fma.rn.f64 	%fd68, %fd67, %fd60, 0d3FC5555555555511;
	fma.rn.f64 	%fd69, %fd68, %fd60, 0d3FE000000000000B;
	fma.rn.f64 	%fd70, %fd69, %fd60, 0d3FF0000000000000;
	fma.rn.f64 	%fd71, %fd70, %fd60, 0d3FF0000000000000;
	{
	.reg .b32 %temp; 
	mov.b64 	{%r93, %temp}, %fd71;
	}
	{
	.reg .b32 %temp; 
	mov.b64 	{%temp, %r94}, %fd71;
	}
	shl.b32 	%r95, %r92, 20;
	add.s32 	%r96, %r95, %r94;
	mov.b64 	%fd72, {%r93, %r96};
	{
	.reg .b32 %temp; 
	mov.b64 	{%temp, %r97}, %fd55;
	}
	mov.b32 	%f3, %r97;
	abs.f32 	%f4, %f3;
	setp.lt.f32 	%p3, %f4, 0f4086232B;
	setp.lt.f64 	%p4, %fd55, 0d0000000000000000;
	add.f64 	%fd73, %fd55, 0d7FF0000000000000;
	selp.f64 	%fd74, 0d0000000000000000, %fd73, %p4;
	setp.geu.f32 	%p5, %f4, 0f40874800;
	shr.u32 	%r98, %r92, 31;
	add.s32 	%r99, %r92, %r98;
	shr.s32 	%r100, %r99, 1;
	shl.b32 	%r101, %r100, 20;
	add.s32 	%r102, %r94, %r101;
	mov.b64 	%fd75, {%r93, %r102};
	sub.s32 	%r103, %r92, %r100;
	shl.b32 	%r104, %r103, 20;
	add.s32 	%r105, %r104, 1072693248;
	mov.b32 	%r106, 0;
	mov.b64 	%fd76, {%r106, %r105};
	mul.f64 	%fd77, %fd76, %fd75;
	add.s32 	%r17, %r10, 1013904242;
	add.s32 	%r18, %r11, 1684936478;
	add.s32 	%r19, %r10, 1401181199;
	add.s32 	%r20, %r11, 534103459;
	add.s32 	%r21, %r10, -239350328;
	add.s32 	%r22, %r11, -616729560;
	add.s32 	%r23, %r10, -1879881855;
	add.s32 	%r24, %r11, -1767562579;
	mov.b32 	%r107, 1127219200;
	mov.b32 	%r108, -2147483648;
	mov.b64 	%fd4, {%r108, %r107};
	ld.const.f64 	%fd5, [d_params+48];
	selp.f64 	%fd78, %fd74, %fd77, %p5;
	selp.f64 	%fd6, %fd72, %fd78, %p3;
	neg.s32 	%r254, %r87;
	mov.f64 	%fd202, 0d0000000000000000;
	mov.f64 	%fd191, %fd201;
$L__BB5_3:
	ld.f64 	%fd79, [%rd18];
	fma.rn.f64 	%fd10, %fd191, %fd6, %fd79;
	setp.eq.s32 	%p6, %r263, 1;
	mov.b32 	%r263, 0;
	mov.f64 	%fd199, %fd198;
	@%p6 bra 	$L__BB5_22;
	add.s32 	%r283, %r283, 1;
	setp.ne.s32 	%p7, %r283, 0;
	@%p7 bra 	$L__BB5_7;
	add.s32 	%r282, %r282, 1;
	setp.ne.s32 	%p8, %r282, 0;
	@%p8 bra 	$L__BB5_7;
	add.s32 	%r281, %r281, 1;
	setp.eq.s32 	%p9, %r281, 0;
	selp.u32 	%r111, 1, 0, %p9;
	add.s32 	%r280, %r280, %r111;
	mov.b32 	%r282, 0;
$L__BB5_7:
	mov.b32 	%r113, -766435501;
	mul.hi.u32 	%r114, %r113, %r283;
	mul.lo.s32 	%r115, %r283, -766435501;
	mov.b32 	%r116, -845247145;
	mul.hi.u32 	%r117, %r116, %r281;
	mul.lo.s32 	%r118, %r281, -845247145;
	xor.b32  	%r119, %r10, %r117;
	xor.b32  	%r120, %r119, %r282;
	xor.b32  	%r121, %r114, %r11;
	xor.b32  	%r122, %r121, %r280;
	mul.hi.u32 	%r123, %r113, %r120;
	mul.lo.s32 	%r124, %r120, -766435501;
	mul.hi.u32 	%r125, %r116, %r122;
	mul.lo.s32 	%r126, %r122, -845247145;
	add.s32 	%r127, %r10, -1640531527;
	xor.b32  	%r128, %r118, %r127;
	xor.b32  	%r129, %r128, %r125;
	add.s32 	%r130, %r11, -1150833019;
	xor.b32  	%r131, %r115, %r130;
	xor.b32  	%r132, %r131, %r123;
	mul.hi.u32 	%r133, %r113, %r129;
	mul.lo.s32 	%r134, %r129, -766435501;
	mul.hi.u32 	%r135, %r116, %r132;
	mul.lo.s32 	%r136, %r132, -845247145;
	xor.b32  	%r137, %r126, %r17;
	xor.b32  	%r138, %r137, %r135;
	add.s32 	%r139, %r11, 1993301258;
	xor.b32  	%r140, %r124, %r139;
	xor.b32  	%r141, %r140, %r133;
	mul.hi.u32 	%r142, %r113, %r138;
	mul.lo.s32 	%r143, %r138, -766435501;
	mul.hi.u32 	%r144, %r116, %r141;
	mul.lo.s32 	%r145, %r141, -845247145;
	add.s32 	%r146, %r10, -626627285;
	xor.b32  	%r147, %r136, %r146;
	xor.b32  	%r148, %r147, %r144;
	add.s32 	%r149, %r11, 842468239;
	xor.b32  	%r150, %r134, %r149;
	xor.b32  	%r151, %r150, %r142;
	mul.hi.u32 	%r152, %r113, %r148;
	mul.lo.s32 	%r153, %r148, -766435501;
	mul.hi.u32 	%r154, %r116, %r151;
	mul.lo.s32 	%r155, %r151, -845247145;
	add.s32 	%r156, %r10, 2027808484;
	xor.b32  	%r157, %r145, %r156;
	xor.b32  	%r158, %r157, %r154;
	add.s32 	%r159, %r11, -308364780;
	xor.b32  	%r160, %r143, %r159;
	xor.b32  	%r161, %r160, %r152;
	mul.hi.u32 	%r162, %r113, %r158;
	mul.lo.s32 	%r163, %r158, -766435501;
	mul.hi.u32 	%r164, %r116, %r161;
	mul.lo.s32 	%r165, %r161, -845247145;
	add.s32 	%r166, %r10, 387276957;
	xor.b32  	%r167, %r155, %r166;
	xor.b32  	%r168, %r167, %r164;
	add.s32 	%r169, %r11, -1459197799;
	xor.b32  	%r170, %r153, %r169;
	xor.b32  	%r171, %r170, %r162;
	mul.hi.u32 	%r172, %r113, %r168;
	mul.lo.s32 	%r173, %r168, -766435501;
	mul.hi.u32 	%r174, %r116, %r171;
	mul.lo.s32 	%r175, %r171, -845247145;
	add.s32 	%r176, %r10, -1253254570;
	xor.b32  	%r177, %r165, %r176;
	xor.b32  	%r178, %r177, %r174;
	xor.b32  	%r179, %r163, %r18;
	xor.b32  	%r180, %r179, %r172;
	mul.hi.u32 	%r181, %r113, %r178;
	mul.lo.s32 	%r182, %r178, -766435501;
	mul.hi.u32 	%r183, %r116, %r180;
	mul.lo.s32 	%r184, %r180, -845247145;
	xor.b32  	%r185, %r175, %r19;
	xor.b32  	%r186, %r185, %r183;
	xor.b32  	%r187, %r173, %r20;
	xor.b32  	%r188, %r187, %r181;
	mul.hi.u32 	%r189, %r113, %r186;
	mul.lo.s32 	%r190, %r186, -766435501;
	mul.hi.u32 	%r191, %r116, %r188;
	mul.lo.s32 	%r192, %r188, -845247145;
	xor.b32  	%r193, %r184, %r21;
	xor.b32  	%r43, %r193, %r191;
	xor.b32  	%r194, %r182, %r22;
	xor.b32  	%r195, %r194, %r189;
	mul.hi.u32 	%r196, %r113, %r43;
	mul.hi.u32 	%r197, %r116, %r195;
	mul.lo.s32 	%r44, %r195, -845247145;
	xor.b32  	%r198, %r192, %r23;
	xor.b32  	%r45, %r198, %r197;
	xor.b32  	%r199, %r190, %r24;
	xor.b32  	%r46, %r199, %r196;
	setp.eq.s32 	%p10, %r12, 1;
	@%p10 bra 	$L__BB5_11;
	setp.eq.s32 	%p11, %r12, 3;
	mov.u32 	%r267, %r262;
	mov.u32 	%r268, %r45;
	mov.u32 	%r269, %r44;
	mov.u32 	%r270, %r46;
	@%p11 bra 	$L__BB5_12;
	setp.ne.s32 	%p12, %r12, 2;
	mov.u32 	%r267, %r279;
	mov.u32 	%r268, %r260;
	mov.u32 	%r269, %r261;
	mov.u32 	%r270, %r262;
	@%p12 bra 	$L__BB5_12;
	mov.u32 	%r267, %r261;
	mov.u32 	%r268, %r262;
	mov.u32 	%r269, %r45;
	mov.u32 	%r270, %r44;
	bra.uni 	$L__BB5_12;
$L__BB5_11:
	mov.u32 	%r267, %r260;
	mov.u32 	%r268, %r261;
	mov.u32 	%r269, %r262;
	mov.u32 	%r270, %r45;
$L__BB5_12:
	cvt.u64.u32 	%rd9, %r267;
	mul.wide.u32 	%rd10, %r268, 2097152;
	xor.b64  	%rd11, %rd10, %rd9;
	cvt.rn.f64.u64 	%fd80, %rd11;
	fma.rn.f64 	%fd193, %fd80, 0d3CA0000000000000, 0d3C90000000000000;
	cvt.u64.u32 	%rd12, %r269;
	mul.wide.u32 	%rd13, %r270, 2097152;
	xor.b64  	%rd14, %rd13, %rd12;
	cvt.rn.f64.u64 	%fd81, %rd14;
	fma.rn.f64 	%fd12, %fd81, 0d3CB0000000000000, 0d3CA0000000000000;
	{
	.reg .b32 %temp; 
	mov.b64 	{%temp, %r271}, %fd193;
	}
	{
	.reg .b32 %temp; 
	mov.b64 	{%r272, %temp}, %fd193;
	}
	setp.gt.s32 	%p13, %r271, 1048575;
	mov.b32 	%r273, -1023;
	@%p13 bra 	$L__BB5_14;
	mul.f64 	%fd193, %fd193, 0d4350000000000000;
	{
	.reg .b32 %temp; 
	mov.b64 	{%temp, %r271}, %fd193;
	}
	{
	.reg .b32 %temp; 
	mov.b64 	{%r272, %temp}, %fd193;
	}
	mov.b32 	%r273, -1077;
$L__BB5_14:
	add.s32 	%r202, %r271, -1;
	setp.gt.u32 	%p14, %r202, 2146435070;
	@%p14 bra 	$L__BB5_18;
	shr.u32 	%r205, %r271, 20;
	add.s32 	%r274, %r273, %r205;
	and.b32  	%r206, %r271, 1048575;
	or.b32  	%r207, %r206, 1072693248;
	mov.b64 	%fd194, {%r272, %r207};
	setp.lt.u32 	%p16, %r207, 1073127583;
	@%p16 bra 	$L__BB5_17;
	{
	.reg .b32 %temp; 
	mov.b64 	{%r208, %temp}, %fd194;
	}
	{
	.reg .b32 %temp; 
	mov.b64 	{%temp, %r209}, %fd194;
	}
	add.s32 	%r210, %r209, -1048576;
	mov.b64 	%fd194, {%r208, %r210};
	add.s32 	%r274, %r274, 1;
$L__BB5_17:
	add.f64 	%fd83, %fd194, 0dBFF0000000000000;
	add.f64 	%fd84, %fd194, 0d3FF0000000000000;
	rcp.approx.ftz.f64 	%fd85, %fd84;
	neg.f64 	%fd86, %fd84;
	fma.rn.f64 	%fd87, %fd86, %fd85, 0d3FF0000000000000;
	fma.rn.f64 	%fd88, %fd87, %fd87, %fd87;
	fma.rn.f64 	%fd89, %fd88, %fd85, %fd85;
	mul.f64 	%fd90, %fd83, %fd89;
	fma.rn.f64 	%fd91, %fd83, %fd89, %fd90;
	mul.f64 	%fd92, %fd91, %fd91;
	fma.rn.f64 	%fd93, %fd92, 0d3EB1380B3AE80F1E, 0d3ED0EE258B7A8B04;
	fma.rn.f64 	%fd94, %fd93, %fd92, 0d3EF3B2669F02676F;
	fma.rn.f64 	%fd95, %fd94, %fd92, 0d3F1745CBA9AB0956;
	fma.rn.f64 	%fd96, %fd95, %fd92, 0d3F3C71C72D1B5154;
	fma.rn.f64 	%fd97, %fd96, %fd92, 0d3F624924923BE72D;
	fma.rn.f64 	%fd98, %fd97, %fd92, 0d3F8999999999A3C4;
	fma.rn.f64 	%fd99, %fd98, %fd92, 0d3FB5555555555554;
	sub.f64 	%fd100, %fd83, %fd91;
	add.f64 	%fd101, %fd100, %fd100;
	neg.f64 	%fd102, %fd91;
	fma.rn.f64 	%fd103, %fd102, %fd83, %fd101;
	mul.f64 	%fd104, %fd89, %fd103;
	mul.f64 	%fd105, %fd92, %fd99;
	fma.rn.f64 	%fd106, %fd105, %fd91, %fd104;
	xor.b32  	%r211, %r274, -2147483648;
	mov.b32 	%r212, 1127219200;
	mov.b64 	%fd107, {%r211, %r212};
	sub.f64 	%fd108, %fd107, %fd4;
	fma.rn.f64 	%fd109, %fd108, 0d3FE62E42FEFA39EF, %fd91;
	fma.rn.f64 	%fd110, %fd108, 0dBFE62E42FEFA39EF, %fd109;
	sub.f64 	%fd111, %fd110, %fd91;
	sub.f64 	%fd112, %fd106, %fd111;
	fma.rn.f64 	%fd113, %fd108, 0d3C7ABC9E3B39803F, %fd112;
	add.f64 	%fd195, %fd109, %fd113;
	bra.uni 	$L__BB5_19;
$L__BB5_18:
	fma.rn.f64 	%fd82, %fd193, 0d7FF0000000000000, 0d7FF0000000000000;
	{
	.reg .b32 %temp; 
	mov.b64 	{%temp, %r203}, %fd193;
	}
	and.b32  	%r204, %r203, 2147483647;
	setp.eq.s32 	%p15, %r204, 0;
	selp.f64 	%fd195, 0dFFF0000000000000, %fd82, %p15;
$L__BB5_19:
	mul.f64 	%fd21, %fd195, 0dC000000000000000;
	{
	.reg .b32 %temp; 
	mov.b64 	{%temp, %r213}, %fd12;
	}
	shl.b32 	%r214, %r213, 1;
	setp.gt.u32 	%p17, %r214, -2038431744;
	mov.f64 	%fd114, 0d0000000000000000;
	mul.rn.f64 	%fd115, %fd12, %fd114;
	selp.f64 	%fd22, %fd115, %fd12, %p17;
	{
	.reg .b32 %temp; 
	mov.b64 	{%r215, %temp}, %fd22;
	}
	{
	.reg .b32 %temp; 
	mov.b64 	{%temp, %r216}, %fd22;
	}
	add.s32 	%r217, %r216, 1048576;
	mov.b64 	%fd116, {%r215, %r217};
	cvt.rni.f64.f64 	%fd117, %fd116;
	cvt.rzi.s64.f64 	%rd15, %fd117;
	cvt.u32.u64 	%r218, %rd15;
	fma.rn.f64 	%fd118, %fd117, 0dBFE0000000000000, %fd22;
	mul.f64 	%fd119, %fd118, 0d3CA1A62633145C07;
	fma.rn.f64 	%fd120, %fd118, 0d400921FB54442D18, %fd119;
	mul.rn.f64 	%fd121, %fd120, %fd120;
	fma.rn.f64 	%fd122, %fd121, 0dBDA8FF8320FD8164, 0d3E21EEA7C1EF8528;
	fma.rn.f64 	%fd123, %fd122, %fd121, 0dBE927E4F8E06E6D9;
	fma.rn.f64 	%fd124, %fd123, %fd121, 0d3EFA01A019DDBCE9;
	fma.rn.f64 	%fd125, %fd124, %fd121, 0dBF56C16C16C15D47;
	fma.rn.f64 	%fd126, %fd125, %fd121, 0d3FA5555555555551;
	fma.rn.f64 	%fd127, %fd126, %fd121, 0dBFE0000000000000;
	fma.rn.f64 	%fd128, %fd127, %fd121, 0d3FF0000000000000;
	fma.rn.f64 	%fd129, %fd121, 0d3DE5DB65F9785EBA, 0dBE5AE5F12CB0D246;
	fma.rn.f64 	%fd130, %fd129, %fd121, 0d3EC71DE369ACE392;
	fma.rn.f64 	%fd131, %fd130, %fd121, 0dBF2A01A019DB62A1;
	fma.rn.f64 	%fd132, %fd131, %fd121, 0d3F81111111110818;
	fma.rn.f64 	%fd133, %fd132, %fd121, 0dBFC5555555555554;
	fma.rn.f64 	%fd134, %fd133, %fd121, 0d0000000000000000;
	fma.rn.f64 	%fd135, %fd134, %fd120, %fd120;
	and.b64  	%rd16, %rd15, 1;
	setp.eq.b64 	%p18, %rd16, 1;
	{
	.reg .b32 %temp; 
	mov.b64 	{%temp, %r219}, %fd135;
	}
	{
	.reg .b32 %temp; 
	mov.b64 	{%r220, %temp}, %fd135;
	}
	xor.b32  	%r221, %r219, -2147483648;
	mov.b64 	%fd136, {%r220, %r221};
	selp.f64 	%fd196, %fd128, %fd135, %p18;
	selp.f64 	%fd197, %fd136, %fd128, %p18;
	and.b32  	%r222, %r218, 2;
	setp.eq.s32 	%p19, %r222, 0;
	@%p19 bra 	$L__BB5_21;
	{
	.reg .b32 %temp; 
	mov.b64 	{%temp, %r223}, %fd196;
	}
	{
	.reg .b32 %temp; 
	mov.b64 	{%r224, %temp}, %fd196;
	}
	xor.b32  	%r225, %r223, -2147483648;
	mov.b64 	%fd196, {%r224, %r225};
	{
	.reg .b32 %temp; 
	mov.b64 	{%temp, %r226}, %fd197;
	}
	{
	.reg .b32 %temp; 
	mov.b64 	{%r227, %temp}, %fd197;
	}
	xor.b32  	%r228, %r226, -2147483648;
	mov.b64 	%fd197, {%r227, %r228};
$L__BB5_21:
	sqrt.rn.f64 	%fd137, %fd21;
	mov.f64 	%fd138, 0d0000000000000000;
	add.rn.f64 	%fd139, %fd197, %fd138;
	cvt.rzi.f64.f64 	%fd140, %fd22;
	setp.eq.f64 	%p20, %fd22, %fd140;
	mul.rn.f64 	%fd141, %fd22, %fd138;
	selp.f64 	%fd142, %fd141, %fd196, %p20;
	mul.f64 	%fd199, %fd137, %fd142;
	mul.f64 	%fd198, %fd137, %fd139;
	mul.lo.s32 	%r262, %r43, -766435501;
	mov.b32 	%r263, 1;
	mov.u32 	%r261, %r46;
	mov.u32 	%r260, %r44;
	mov.u32 	%r279, %r45;
$L__BB5_22:
	fma.rn.f64 	%fd201, %fd199, %fd5, %fd10;
	add.f64 	%fd143, %fd191, %fd201;
	mul.f64 	%fd144, %fd143, 0d3FE0000000000000;
	fma.rn.f64 	%fd202, %fd3, %fd144, %fd202;
	add.s32 	%r254, %r254, 1;
	setp.ne.s32 	%p21, %r254, 0;
	add.s64 	%rd18, %rd18, 8;
	mov.f64 	%fd191, %fd201;
	@%p21 bra 	$L__BB5_3;
$L__BB5_23:
	neg.f64 	%fd145, %fd49;
	mul.f64 	%fd38, %fd201, %fd145;
	fma.rn.f64 	%fd146, %fd38, 0d3FF71547652B82FE, 0d4338000000000000;
	{
	.reg .b32 %temp; 
	mov.b64 	{%r81, %temp}, %fd146;
	}
	mov.f64 	%fd147, 0dC338000000000000;
	add.rn.f64 	%fd148, %fd146, %fd147;
	fma.rn.f64 	%fd149, %fd148, 0dBFE62E42FEFA39EF, %fd38;
	fma.rn.f64 	%fd150, %fd148, 0dBC7ABC9E3B39803F, %fd149;
	fma.rn.f64 	%fd151, %fd150, 0d3E5ADE1569CE2BDF, 0d3E928AF3FCA213EA;
	fma.rn.f64 	%fd152, %fd151, %fd150, 0d3EC71DEE62401315;
	fma.rn.f64 	%fd153, %fd152, %fd150, 0d3EFA01997C89EB71;
	fma.rn.f64 	%fd154, %fd153, %fd150, 0d3F2A01A014761F65;
	fma.rn.f64 	%fd155, %fd154, %fd150, 0d3F56C16C1852B7AF;
	fma.rn.f64 	%fd156, %fd155, %fd150, 0d3F81111111122322;
	fma.rn.f64 	%fd157, %fd156, %fd150, 0d3FA55555555502A1;
	fma.rn.f64 	%fd158, %fd157, %fd150, 0d3FC5555555555511;
	fma.rn.f64 	%fd159, %fd158, %fd150, 0d3FE000000000000B;
	fma.rn.f64 	%fd160, %fd159, %fd150, 0d3FF0000000000000;
	fma.rn.f64 	%fd161, %fd160, %fd150, 0d3FF0000000000000;
	{
	.reg .b32 %temp; 
	mov.b64 	{%r82, %temp}, %fd161;
	}
	{
	.reg .b32 %temp; 
	mov.b64 	{%temp, %r83}, %fd161;
	}
	shl.b32 	%r230, %r81, 20;
	add.s32 	%r231, %r230, %r83;
	mov.b64 	%fd203, {%r82, %r231};
	{
	.reg .b32 %temp; 
	mov.b64 	{%temp, %r232}, %fd38;
	}
	mov.b32 	%f5, %r232;
	abs.f32 	%f1, %f5;
	setp.lt.f32 	%p22, %f1, 0f4086232B;
	@%p22 bra 	$L__BB5_26;
	setp.lt.f64 	%p23, %fd38, 0d0000000000000000;
	add.f64 	%fd162, %fd38, 0d7FF0000000000000;
	selp.f64 	%fd203, 0d0000000000000000, %fd162, %p23;
	setp.geu.f32 	%p24, %f1, 0f40874800;
	@%p24 bra 	$L__BB5_26;
	shr.u32 	%r233, %r81, 31;
	add.s32 	%r234, %r81, %r233;
	shr.s32 	%r235, %r234, 1;
	shl.b32 	%r236, %r235, 20;
	add.s32 	%r237, %r83, %r236;
	mov.b64 	%fd163, {%r82, %r237};
	sub.s32 	%r238, %r81, %r235;
	shl.b32 	%r239, %r238, 20;
	add.s32 	%r240, %r239, 1072693248;
	mov.b32 	%r241, 0;
	mov.b64 	%fd164, {%r241, %r240};
	mul.f64 	%fd203, %fd164, %fd163;
$L__BB5_26:
	mul.f64 	%fd165, %fd48, %fd203;
	sub.f64 	%fd43, %fd165, %fd50;
	neg.f64 	%fd166, %fd202;
	fma.rn.f64 	%fd167, %fd202, 0dBFF71547652B82FE, 0d4338000000000000;
	{
	.reg .b32 %temp; 
	mov.b64 	{%r84, %temp}, %fd167;
	}
	mov.f64 	%fd168, 0dC338000000000000;
	add.rn.f64 	%fd169, %fd167, %fd168;
	fma.rn.f64 	%fd170, %fd169, 0dBFE62E42FEFA39EF, %fd166;
	fma.rn.f64 	%fd171, %fd169, 0dBC7ABC9E3B39803F, %fd170;
	fma.rn.f64 	%fd172, %fd171, 0d3E5ADE1569CE2BDF, 0d3E928AF3FCA213EA;
	fma.rn.f64 	%fd173, %fd172, %fd171, 0d3EC71DEE62401315;
	fma.rn.f64 	%fd174, %fd173, %fd171, 0d3EFA01997C89EB71;
	fma.rn.f64 	%fd175, %fd174, %fd171, 0d3F2A01A014761F65;
	fma.rn.f64 	%fd176, %fd175, %fd171, 0d3F56C16C1852B7AF;
	fma.rn.f64 	%fd177, %fd176, %fd171, 0d3F81111111122322;
	fma.rn.f64 	%fd178, %fd177, %fd171, 0d3FA55555555502A1;
	fma.rn.f64 	%fd179, %fd178, %fd171, 0d3FC5555555555511;
	fma.rn.f64 	%fd180, %fd179, %fd171, 0d3FE000000000000B;
	fma.rn.f64 	%fd181, %fd180, %fd171, 0d3FF0000000000000;
	fma.rn.f64 	%fd182, %fd181, %fd171, 0d3FF0000000000000;
	{
	.reg .b32 %temp; 
	mov.b64 	{%r85, %temp}, %fd182;
	}
	{
	.reg .b32 %temp; 
	mov.b64 	{%temp, %r86}, %fd182;
	}
	shl.b32 	%r242, %r84, 20;
	add.s32 	%r243, %r242, %r86;
	mov.b64 	%fd204, {%r85, %r243};
	{
	.reg .b32 %temp; 
	mov.b64 	{%temp, %r244}, %fd166;
	}
	mov.b32 	%f6, %r244;
	abs.f32 	%f2, %f6;
	setp.lt.f32 	%p25, %f2, 0f4086232B;
	@%p25 bra 	$L__BB5_29;
	setp.gt.f64 	%p26, %fd202, 0d0000000000000000;
	mov.f64 	%fd183, 0d7FF0000000000000;
	sub.f64 	%fd184, %fd183, %fd202;
	selp.f64 	%fd204, 0d0000000000000000, %fd184, %p26;
	setp.geu.f32 	%p27, %f2, 0f40874800;
	@%p27 bra 	$L__BB5_29;
	shr.u32 	%r245, %r84, 31;
	add.s32 	%r246, %r84, %r245;
	shr.s32 	%r247, %r246, 1;
	shl.b32 	%r248, %r247, 20;
	add.s32 	%r249, %r86, %r248;
	mov.b64 	%fd185, {%r85, %r249};
	sub.s32 	%r250, %r84, %r247;
	shl.b32 	%r251, %r250, 20;
	add.s32 	%r252, %r251, 1072693248;
	mov.b32 	%r253, 0;
	mov.b64 	%fd186, {%r253, %r252};
	mul.f64 	%fd204, %fd186, %fd185;
$L__BB5_29:
	max.f64 	%fd187, %fd43, 0d0000000000000000;
	mul.f64 	%fd188, %fd187, %fd204;
	cvta.to.global.u64 	%rd17, %rd6;
	atom.global.add.f64 	%fd189, [%rd17], %fd188;
	st.global.v4.u32 	[%rd1], {%r283, %r282, %r281, %r280};
	st.global.v4.u32 	[%rd1+16], {%r279, %r260, %r261, %r262};
	st.global.v4.u32 	[%rd1+32], {%r10, %r11, %r12, %r13};
	st.global.v2.u32 	[%rd1+48], {%r263, %r15};
	st.global.f64 	[%rd1+56], %fd198;
$L__BB5_30:
	ret;

}
	// .globl	_Z17mc_zbc_sigma_sensP24curandStatePhilox4_32_10PdS1_iidddd
.visible .entry _Z17mc_zbc_sigma_sensP24curandStatePhilox4_32_10PdS1_iidddd(
	.param .u64 .ptr .align 1 _Z17mc_zbc_sigma_sensP24curandStatePhilox4_32_10PdS1_iidddd_param_0,
	.param .u64 .ptr .align 1 _Z17mc_zbc_sigma_sensP24curandStatePhilox4_32_10PdS1_iidddd_param_1,
	.param .u64 .ptr .align 1 _Z17mc_zbc_sigma_sensP24curandStatePhilox4_32_10PdS1_iidddd_param_2,
	.param .u32 _Z17mc_zbc_sigma_sensP24curandStatePhilox4_32_10PdS1_iidddd_param_3,
	.param .u32 _Z17mc_zbc_sigma_sensP24curandStatePhilox4_32_10PdS1_iidddd_param_4,
	.param .f64 _Z17mc_zbc_sigma_sensP24curandStatePhilox4_32_10PdS1_iidddd_param_5,
	.param .f64 _Z17mc_zbc_sigma_sensP24curandStatePhilox4_32_10PdS1_iidddd_param_6,
	.param .f64 _Z17mc_zbc_sigma_sensP24curandStatePhilox4_32_10PdS1_iidddd_param_7,
	.param .f64 _Z17mc_zbc_sigma_sensP24curandStatePhilox4_32_10PdS1_iidddd_param_8
)
{
	.reg .pred 	%p<39>;
	.reg .b32 	%r<347>;
	.reg .b32 	%f<11>;
	.reg .b64 	%rd<21>;
	.reg .b64 	%fd<360>;

	ld.param.u64 	%rd5, [_Z17mc_zbc_sigma_sensP24curandStatePhilox4_32_10PdS1_iidddd_param_0];
	ld.param.u64 	%rd6, [_Z17mc_zbc_sigma_sensP24curandStatePhilox4_32_10PdS1_iidddd_param_1];
	ld.param.u64 	%rd7, [_Z17mc_zbc_sigma_sensP24curandStatePhilox4_32_10PdS1_iidddd_param_2];
	ld.param.u32 	%r91, [_Z17mc_zbc_sigma_sensP24curandStatePhilox4_32_10PdS1_iidddd_param_3];
	ld.param.u32 	%r90, [_Z17mc_zbc_sigma_sensP24curandStatePhilox4_32_10PdS1_iidddd_param_4];
	ld.param.f64 	%fd89, [_Z17mc_zbc_sigma_sensP24curandStatePhilox4_32_10PdS1_iidddd_param_6];
	ld.param.f64 	%fd90, [_Z17mc_zbc_sigma_sensP24curandStatePhilox4_32_10PdS1_iidddd_param_7];
	ld.param.f64 	%fd91, [_Z17mc_zbc_sigma_sensP24curandStatePhilox4_32_10PdS1_iidddd_param_8];
	mov.u32 	%r92, %ctaid.x;
	mov.u32 	%r93, %ntid.x;
	mov.u32 	%r94, %tid.x;
	mad.lo.s32 	%r1, %r92, %r93, %r94;
	setp.ge.s32 	%p1, %r1, %r91;
	@%p1 bra 	$L__BB6_45;
	cvta.to.global.u64 	%rd8, %rd5;
	mul.wide.s32 	%rd9, %r1, 64;
	add.s64 	%rd1, %rd8, %rd9;
	ld.global.v4.u32 	{%r337, %r336, %r335, %r334}, [%rd1];
	ld.global.v4.u32 	{%r333, %r314, %r315, %r316}, [%rd1+16];
	ld.global.v4.u32 	{%r10, %r11, %r12, %r13}, [%rd1+32];
	ld.global.v2.u32 	{%r317, %r15}, [%rd1+48];
	ld.global.f64 	%fd347, [%rd1+56];
	ld.const.f64 	%fd2, [d_params+32];
	ld.const.f64 	%fd3, [d_params];
	ld.const.f64 	%fd4, [d_params+8];
	ld.const.f64 	%fd5, [d_params+48];
	neg.f64 	%fd6, %fd3;
	mul.f64 	%fd7, %fd2, %fd6;
	fma.rn.f64 	%fd92, %fd7, 0d3FF71547652B82FE, 0d4338000000000000;
	{
	.reg .b32 %temp; 
	mov.b64 	{%r17, %temp}, %fd92;
	}
	mov.f64 	%fd93, 0dC338000000000000;
	add.rn.f64 	%fd94, %fd92, %fd93;
	fma.rn.f64 	%fd95, %fd94, 0dBFE62E42FEFA39EF, %fd7;
	fma.rn.f64 	%fd96, %fd94, 0dBC7ABC9E3B39803F, %fd95;
	fma.rn.f64 	%fd97, %fd96, 0d3E5ADE1569CE2BDF, 0d3E928AF3FCA213EA;
	fma.rn.f64 	%fd98, %fd97, %fd96, 0d3EC71DEE62401315;
	fma.rn.f64 	%fd99, %fd98, %fd96, 0d3EFA01997C89EB71;
	fma.rn.f64 	%fd100, %fd99, %fd96, 0d3F2A01A014761F65;
	fma.rn.f64 	%fd101, %fd100, %fd96, 0d3F56C16C1852B7AF;
	fma.rn.f64 	%fd102, %fd101, %fd96, 0d3F81111111122322;
	fma.rn.f64 	%fd103, %fd102, %fd96, 0d3FA55555555502A1;
	fma.rn.f64 	%fd104, %fd103, %fd96, 0d3FC5555555555511;
	fma.rn.f64 	%fd105, %fd104, %fd96, 0d3FE000000000000B;
	fma.rn.f64 	%fd106, %fd105, %fd96, 0d3FF0000000000000;
	fma.rn.f64 	%fd107, %fd106, %fd96, 0d3FF0000000000000;
	{
	.reg .b32 %temp; 
	mov.b64 	{%r18, %temp}, %fd107;
	}
	{
	.reg .b32 %temp; 
	mov.b64 	{%temp, %r19}, %fd107;
	}
	shl.b32 	%r95, %r17, 20;
	add.s32 	%r96, %r95, %r19;
	mov.b64 	%fd335, {%r18, %r96};
	{
	.reg .b32 %temp; 
	mov.b64 	{%temp, %r97}, %fd7;
	}
	mov.b32 	%f6, %r97;
	abs.f32 	%f1, %f6;
	setp.lt.f32 	%p2, %f1, 0f4086232B;
	@%p2 bra 	$L__BB6_4;
	setp.lt.f64 	%p3, %fd7, 0d0000000000000000;
	add.f64 	%fd108, %fd7, 0d7FF0000000000000;
	selp.f64 	%fd335, 0d0000000000000000, %fd108, %p3;
	setp.geu.f32 	%p4, %f1, 0f40874800;
	@%p4 bra 	$L__BB6_4;
	shr.u32 	%r98, %r17, 31;
	add.s32 	%r99, %r17, %r98;
	shr.s32 	%r100, %r99, 1;
	shl.b32 	%r101, %r100, 20;
	add.s32 	%r102, %r19, %r101;
	mov.b64 	%fd109, {%r18, %r102};
	sub.s32 	%r103, %r17, %r100;
	shl.b32 	%r104, %r103, 20;
	add.s32 	%r105, %r104, 1072693248;
	mov.b32 	%r106, 0;
	mov.b64 	%fd110, {%r106, %r105};
	mul.f64 	%fd335, %fd110, %fd109;
$L__BB6_4:
	ld.const.f64 	%fd353, [d_params+16];
	setp.lt.s32 	%p5, %r90, 1;
	mov.f64 	%fd354, 0d0000000000000000;
	mov.f64 	%fd355, %fd354;
	mov.f64 	%fd356, %fd354;
	@%p5 bra 	$L__BB6_35;
	ld.global.u64 	%rd20, [d_drift];
	mov.b32 	%r108, 1127219200;
	mov.b32 	%r109, -2147483648;
	mov.b64 	%fd13, {%r109, %r108};
	add.f64 	%fd14, %fd4, %fd4;
	mul.f64 	%fd15, %fd3, %fd3;
	div.rn.f64 	%fd16, %fd5, %fd4;
	neg.s32 	%r307, %r90;
	mov.b32 	%r308, 0;
	mov.f64 	%fd336, 0d0000000000000000;
	mov.f64 	%fd356, %fd336;
	mov.f64 	%fd338, %fd336;
	mov.f64 	%fd354, %fd336;
	mov.f64 	%fd340, %fd353;
$L__BB6_6:
	ld.f64 	%fd23, [%rd20];
	setp.eq.s32 	%p6, %r317, 1;
	mov.b32 	%r317, 0;
	mov.f64 	%fd348, %fd347;
	@%p6 bra 	$L__BB6_25;
	add.s32 	%r337, %r337, 1;
	setp.ne.s32 	%p7, %r337, 0;
	@%p7 bra 	$L__BB6_10;
	add.s32 	%r336, %r336, 1;
	setp.ne.s32 	%p8, %r336, 0;
	@%p8 bra 	$L__BB6_10;
	add.s32 	%r335, %r335, 1;
	setp.eq.s32 	%p9, %r335, 0;
	selp.u32 	%r112, 1, 0, %p9;
	add.s32 	%r334, %r334, %r112;
	mov.b32 	%r336, 0;
$L__BB6_10:
	mov.b32 	%r114, -766435501;
	mul.hi.u32 	%r115, %r114, %r337;
	mul.lo.s32 	%r116, %r337, -766435501;
	mov.b32 	%r117, -845247145;
	mul.hi.u32 	%r118, %r117, %r335;
	mul.lo.s32 	%r119, %r335, -845247145;
	xor.b32  	%r120, %r10, %r118;
	xor.b32  	%r121, %r120, %r336;
	xor.b32  	%r122, %r115, %r11;
	xor.b32  	%r123, %r122, %r334;
	mul.hi.u32 	%r124, %r114, %r121;
	mul.lo.s32 	%r125, %r121, -766435501;
	mul.hi.u32 	%r126, %r117, %r123;
	mul.lo.s32 	%r127, %r123, -845247145;
	add.s32 	%r128, %r10, -1640531527;
	xor.b32  	%r129, %r119, %r128;
	xor.b32  	%r130, %r129, %r126;
	add.s32 	%r131, %r11, -1150833019;
	xor.b32  	%r132, %r116, %r131;
	xor.b32  	%r133, %r132, %r124;
	mul.hi.u32 	%r134, %r114, %r130;
	mul.lo.s32 	%r135, %r130, -766435501;
	mul.hi.u32 	%r136, %r117, %r133;
	mul.lo.s32 	%r137, %r133, -845247145;
	add.s32 	%r138, %r10, 1013904242;
	xor.b32  	%r139, %r127, %r138;
	xor.b32  	%r140, %r139, %r136;
	add.s32 	%r141, %r11, 1993301258;
	xor.b32  	%r142, %r125, %r141;
	xor.b32  	%r143, %r142, %r134;
	mul.hi.u32 	%r144, %r114, %r140;
	mul.lo.s32 	%r145, %r140, -766435501;
	mul.hi.u32 	%r146, %r117, %r143;
	mul.lo.s32 	%r147, %r143, -845247145;
	add.s32 	%r148, %r10, -626627285;
	xor.b32  	%r149, %r137, %r148;
	xor.b32  	%r150, %r149, %r146;
	add.s32 	%r151, %r11, 842468239;
	xor.b32  	%r152, %r135, %r151;
	xor.b32  	%r153, %r152, %r144;
	mul.hi.u32 	%r154, %r114, %r150;
	mul.lo.s32 	%r155, %r150, -766435501;
	mul.hi.u32 	%r156, %r117, %r153;
	mul.lo.s32 	%r157, %r153, -845247145;
	add.s32 	%r158, %r10, 2027808484;
	xor.b32  	%r159, %r147, %r158;
	xor.b32  	%r160, %r159, %r156;
	add.s32 	%r161, %r11, -308364780;
	xor.b32  	%r162, %r145, %r161;
	xor.b32  	%r163, %r162, %r154;
	mul.hi.u32 	%r164, %r114, %r160;
	mul.lo.s32 	%r165, %r160, -766435501;
	mul.hi.u32 	%r166, %r117, %r163;
	mul.lo.s32 	%r167, %r163, -845247145;
	add.s32 	%r168, %r10, 387276957;
	xor.b32  	%r169, %r157, %r168;
	xor.b32  	%r170, %r169, %r166;
	add.s32 	%r171, %r11, -1459197799;
	xor.b32  	%r172, %r155, %r171;
	xor.b32  	%r173, %r172, %r164;
	mul.hi.u32 	%r174, %r114, %r170;
	mul.lo.s32 	%r175, %r170, -766435501;
	mul.hi.u32 	%r176, %r117, %r173;
	mul.lo.s32 	%r177, %r173, -845247145;
	add.s32 	%r178, %r10, -1253254570;
	xor.b32  	%r179, %r167, %r178;
	xor.b32  	%r180, %r179, %r176;
	add.s32 	%r181, %r11, 1684936478;
	xor.b32  	%r182, %r165, %r181;
	xor.b32  	%r183, %r182, %r174;
	mul.hi.u32 	%r184, %r114, %r180;
	mul.lo.s32 	%r185, %r180, -766435501;
	mul.hi.u32 	%r186, %r117, %r183;
	mul.lo.s32 	%r187, %r183, -845247145;
	add.s32 	%r188, %r10, 1401181199;
	xor.b32  	%r189, %r177, %r188;
	xor.b32  	%r190, %r189, %r186;
	add.s32 	%r191, %r11, 534103459;
	xor.b32  	%r192, %r175, %r191;
	xor.b32  	%r193, %r192, %r184;
	mul.hi.u32 	%r194, %r114, %r190;
	mul.lo.s32 	%r195, %r190, -766435501;
	mul.hi.u32 	%r196, %r117, %r193;
	mul.lo.s32 	%r197, %r193, -845247145;
	add.s32 	%r198, %r10, -239350328;
	xor.b32  	%r199, %r187, %r198;
	xor.b32  	%r39, %r199, %r196;
	add.s32 	%r200, %r11, -616729560;
	xor.b32  	%r201, %r185, %r200;
	xor.b32  	%r202, %r201, %r194;
	mul.hi.u32 	%r203, %r114, %r39;
	mul.hi.u32 	%r204, %r117, %r202;
	mul.lo.s32 	%r40, %r202, -845247145;
	add.s32 	%r205, %r10, -1879881855;
	xor.b32  	%r206, %r197, %r205;
	xor.b32  	%r41, %r206, %r204;
	add.s32 	%r207, %r11, -1767562579;
	xor.b32  	%r208, %r195, %r207;
	xor.b32  	%r42, %r208, %r203;
	setp.eq.s32 	%p10, %r12, 1;
	@%p10 bra 	$L__BB6_14;
	setp.eq.s32 	%p11, %r12, 3;
	mov.u32 	%r321, %r316;
	mov.u32 	%r322, %r41;
	mov.u32 	%r323, %r40;
	mov.u32 	%r324, %r42;
	@%p11 bra 	$L__BB6_15;
	setp.ne.s32 	%p12, %r12, 2;
	mov.u32 	%r321, %r333;
	mov.u32 	%r322, %r314;
	mov.u32 	%r323, %r315;
	mov.u32 	%r324, %r316;
	@%p12 bra 	$L__BB6_15;
	mov.u32 	%r321, %r315;
	mov.u32 	%r322, %r316;
	mov.u32 	%r323, %r41;
	mov.u32 	%r324, %r40;
	bra.uni 	$L__BB6_15;
$L__BB6_14:
	mov.u32 	%r321, %r314;
	mov.u32 	%r322, %r315;
	mov.u32 	%r323, %r316;
	mov.u32 	%r324, %r41;
$L__BB6_15:
	cvt.u64.u32 	%rd10, %r321;
	mul.wide.u32 	%rd11, %r322, 2097152;
	xor.b64  	%rd12, %rd11, %rd10;
	cvt.rn.f64.u64 	%fd113, %rd12;
	fma.rn.f64 	%fd342, %fd113, 0d3CA0000000000000, 0d3C90000000000000;
	cvt.u64.u32 	%rd13, %r323;
	mul.wide.u32 	%rd14, %r324, 2097152;
	xor.b64  	%rd15, %rd14, %rd13;
	cvt.rn.f64.u64 	%fd114, %rd15;
	fma.rn.f64 	%fd25, %fd114, 0d3CB0000000000000, 0d3CA0000000000000;
	{
	.reg .b32 %temp; 
	mov.b64 	{%temp, %r325}, %fd342;
	}
	{
	.reg .b32 %temp; 
	mov.b64 	{%r326, %temp}, %fd342;
	}
	setp.gt.s32 	%p13, %r325, 1048575;
	mov.b32 	%r327, -1023;
	@%p13 bra 	$L__BB6_17;
	mul.f64 	%fd342, %fd342, 0d4350000000000000;
	{
	.reg .b32 %temp; 
	mov.b64 	{%temp, %r325}, %fd342;
	}
	{
	.reg .b32 %temp; 
	mov.b64 	{%r326, %temp}, %fd342;
	}
	mov.b32 	%r327, -1077;
$L__BB6_17:
	add.s32 	%r211, %r325, -1;
	setp.gt.u32 	%p14, %r211, 2146435070;
	@%p14 bra 	$L__BB6_21;
	shr.u32 	%r214, %r325, 20;
	add.s32 	%r328, %r327, %r214;
	and.b32  	%r215, %r325, 1048575;
	or.b32  	%r216, %r215, 1072693248;
	mov.b64 	%fd343, {%r326, %r216};
	setp.lt.u32 	%p16, %r216, 1073127583;
	@%p16 bra 	$L__BB6_20;
	{
	.reg .b32 %temp; 
	mov.b64 	{%r217, %temp}, %fd343;
	}
	{
	.reg .b32 %temp; 
	mov.b64 	{%temp, %r218}, %fd343;
	}
	add.s32 	%r219, %r218, -1048576;
	mov.b64 	%fd343, {%r217, %r219};
	add.s32 	%r328, %r328, 1;
$L__BB6_20:
	add.f64 	%fd116, %fd343, 0dBFF0000000000000;
	add.f64 	%fd117, %fd343, 0d3FF0000000000000;
	rcp.approx.ftz.f64 	%fd118, %fd117;
	neg.f64 	%fd119, %fd117;
	fma.rn.f64 	%fd120, %fd119, %fd118, 0d3FF0000000000000;
	fma.rn.f64 	%fd121, %fd120, %fd120, %fd120;
	fma.rn.f64 	%fd122, %fd121, %fd118, %fd118;
	mul.f64 	%fd123, %fd116, %fd122;
	fma.rn.f64 	%fd124, %fd116, %fd122, %fd123;
	mul.f64 	%fd125, %fd124, %fd124;
	fma.rn.f64 	%fd126, %fd125, 0d3EB1380B3AE80F1E, 0d3ED0EE258B7A8B04;
	fma.rn.f64 	%fd127, %fd126, %fd125, 0d3EF3B2669F02676F;
	fma.rn.f64 	%fd128, %fd127, %fd125, 0d3F1745CBA9AB0956;
	fma.rn.f64 	%fd129, %fd128, %fd125, 0d3F3C71C72D1B5154;
	fma.rn.f64 	%fd130, %fd129, %fd125, 0d3F624924923BE72D;
	fma.rn.f64 	%fd131, %fd130, %fd125, 0d3F8999999999A3C4;
	fma.rn.f64 	%fd132, %fd131, %fd125, 0d3FB5555555555554;
	sub.f64 	%fd133, %fd116, %fd124;
	add.f64 	%fd134, %fd133, %fd133;
	neg.f64 	%fd135, %fd124;
	fma.rn.f64 	%fd136, %fd135, %fd116, %fd134;
	mul.f64 	%fd137, %fd122, %fd136;
	mul.f64 	%fd138, %fd125, %fd132;
	fma.rn.f64 	%fd139, %fd138, %fd124, %fd137;
	xor.b32  	%r220, %r328, -2147483648;
	mov.b32 	%r221, 1127219200;
	mov.b64 	%fd140, {%r220, %r221};
	sub.f64 	%fd141, %fd140, %fd13;
	fma.rn.f64 	%fd142, %fd141, 0d3FE62E42FEFA39EF, %fd124;
	fma.rn.f64 	%fd143, %fd141, 0dBFE62E42FEFA39EF, %fd142;
	sub.f64 	%fd144, %fd143, %fd124;
	sub.f64 	%fd145, %fd139, %fd144;
	fma.rn.f64 	%fd146, %fd141, 0d3C7ABC9E3B39803F, %fd145;
	add.f64 	%fd344, %fd142, %fd146;
	bra.uni 	$L__BB6_22;
$L__BB6_21:
	fma.rn.f64 	%fd115, %fd342, 0d7FF0000000000000, 0d7FF0000000000000;
	{
	.reg .b32 %temp; 
	mov.b64 	{%temp, %r212}, %fd342;
	}
	and.b32  	%r213, %r212, 2147483647;
	setp.eq.s32 	%p15, %r213, 0;
	selp.f64 	%fd344, 0dFFF0000000000000, %fd115, %p15;
$L__BB6_22:
	mul.f64 	%fd34, %fd344, 0dC000000000000000;
	{
	.reg .b32 %temp; 
	mov.b64 	{%temp, %r222}, %fd25;
	}
	shl.b32 	%r223, %r222, 1;
	setp.gt.u32 	%p17, %r223, -2038431744;
	mov.f64 	%fd147, 0d0000000000000000;
	mul.rn.f64 	%fd148, %fd25, %fd147;
	selp.f64 	%fd35, %fd148, %fd25, %p17;
	{
	.reg .b32 %temp; 
	mov.b64 	{%r224, %temp}, %fd35;
	}
	{
	.reg .b32 %temp; 
	mov.b64 	{%temp, %r225}, %fd35;
	}
	add.s32 	%r226, %r225, 1048576;
	mov.b64 	%fd149, {%r224, %r226};
	cvt.rni.f64.f64 	%fd150, %fd149;
	cvt.rzi.s64.f64 	%rd16, %fd150;
	cvt.u32.u64 	%r227, %rd16;
	fma.rn.f64 	%fd151, %fd150, 0dBFE0000000000000, %fd35;
	mul.f64 	%fd152, %fd151, 0d3CA1A62633145C07;
	fma.rn.f64 	%fd153, %fd151, 0d400921FB54442D18, %fd152;
	mul.rn.f64 	%fd154, %fd153, %fd153;
	fma.rn.f64 	%fd155, %fd154, 0dBDA8FF8320FD8164, 0d3E21EEA7C1EF8528;
	fma.rn.f64 	%fd156, %fd155, %fd154, 0dBE927E4F8E06E6D9;
	fma.rn.f64 	%fd157, %fd156, %fd154, 0d3EFA01A019DDBCE9;
	fma.rn.f64 	%fd158, %fd157, %fd154, 0dBF56C16C16C15D47;
	fma.rn.f64 	%fd159, %fd158, %fd154, 0d3FA5555555555551;
	fma.rn.f64 	%fd160, %fd159, %fd154, 0dBFE0000000000000;
	fma.rn.f64 	%fd161, %fd160, %fd154, 0d3FF0000000000000;
	fma.rn.f64 	%fd162, %fd154, 0d3DE5DB65F9785EBA, 0dBE5AE5F12CB0D246;
	fma.rn.f64 	%fd163, %fd162, %fd154, 0d3EC71DE369ACE392;
	fma.rn.f64 	%fd164, %fd163, %fd154, 0dBF2A01A019DB62A1;
	fma.rn.f64 	%fd165, %fd164, %fd154, 0d3F81111111110818;
	fma.rn.f64 	%fd166, %fd165, %fd154, 0dBFC5555555555554;
	fma.rn.f64 	%fd167, %fd166, %fd154, 0d0000000000000000;
	fma.rn.f64 	%fd168, %fd167, %fd153, %fd153;
	and.b64  	%rd17, %rd16, 1;
	setp.eq.b64 	%p18, %rd17, 1;
	{
	.reg .b32 %temp; 
	mov.b64 	{%temp, %r228}, %fd168;
	}
	{
	.reg .b32 %temp; 
	mov.b64 	{%r229, %temp}, %fd168;
	}
	xor.b32  	%r230, %r228, -2147483648;
	mov.b64 	%fd169, {%r229, %r230};
	selp.f64 	%fd345, %fd161, %fd168, %p18;
	selp.f64 	%fd346, %fd169, %fd161, %p18;
	and.b32  	%r231, %r227, 2;
	setp.eq.s32 	%p19, %r231, 0;
	@%p19 bra 	$L__BB6_24;
	{
	.reg .b32 %temp; 
	mov.b64 	{%temp, %r232}, %fd345;
	}
	{
	.reg .b32 %temp; 
	mov.b64 	{%r233, %temp}, %fd345;
	}
	xor.b32  	%r234, %r232, -2147483648;
	mov.b64 	%fd345, {%r233, %r234};
	{
	.reg .b32 %temp; 
	mov.b64 	{%temp, %r235}, %fd346;
	}
	{
	.reg .b32 %temp; 
	mov.b64 	{%r236, %temp}, %fd346;
	}
	xor.b32  	%r237, %r235, -2147483648;
	mov.b64 	%fd346, {%r236, %r237};
$L__BB6_24:
	sqrt.rn.f64 	%fd170, %fd34;
	mov.f64 	%fd171, 0d0000000000000000;
	add.rn.f64 	%fd172, %fd346, %fd171;
	cvt.rzi.f64.f64 	%fd173, %fd35;
	setp.eq.f64 	%p20, %fd35, %fd173;
	mul.rn.f64 	%fd174, %fd35, %fd171;
	selp.f64 	%fd175, %fd174, %fd345, %p20;
	mul.f64 	%fd348, %fd170, %fd175;
	mul.f64 	%fd347, %fd170, %fd172;
	mul.lo.s32 	%r316, %r39, -766435501;
	mov.b32 	%r317, 1;
	mov.u32 	%r315, %r42;
	mov.u32 	%r314, %r40;
	mov.u32 	%r333, %r41;
$L__BB6_25:
	fma.rn.f64 	%fd176, %fd335, %fd340, %fd23;
	fma.rn.f64 	%fd353, %fd5, %fd348, %fd176;
	add.s32 	%r308, %r308, 1;
	cvt.rn.f64.u32 	%fd177, %r308;
	mul.f64 	%fd47, %fd2, %fd177;
	mul.f64 	%fd48, %fd47, %fd6;
	fma.rn.f64 	%fd178, %fd48, 0d3FF71547652B82FE, 0d4338000000000000;
	{
	.reg .b32 %temp; 
	mov.b64 	{%r68, %temp}, %fd178;
	}
	mov.f64 	%fd179, 0dC338000000000000;
	add.rn.f64 	%fd180, %fd178, %fd179;
	fma.rn.f64 	%fd181, %fd180, 0dBFE62E42FEFA39EF, %fd48;
	fma.rn.f64 	%fd182, %fd180, 0dBC7ABC9E3B39803F, %fd181;
	fma.rn.f64 	%fd183, %fd182, 0d3E5ADE1569CE2BDF, 0d3E928AF3FCA213EA;
	fma.rn.f64 	%fd184, %fd183, %fd182, 0d3EC71DEE62401315;
	fma.rn.f64 	%fd185, %fd184, %fd182, 0d3EFA01997C89EB71;
	fma.rn.f64 	%fd186, %fd185, %fd182, 0d3F2A01A014761F65;
	fma.rn.f64 	%fd187, %fd186, %fd182, 0d3F56C16C1852B7AF;
	fma.rn.f64 	%fd188, %fd187, %fd182, 0d3F81111111122322;
	fma.rn.f64 	%fd189, %fd188, %fd182, 0d3FA55555555502A1;
	fma.rn.f64 	%fd190, %fd189, %fd182, 0d3FC5555555555511;
	fma.rn.f64 	%fd191, %fd190, %fd182, 0d3FE000000000000B;
	fma.rn.f64 	%fd192, %fd191, %fd182, 0d3FF0000000000000;
	fma.rn.f64 	%fd193, %fd192, %fd182, 0d3FF0000000000000;
	{
	.reg .b32 %temp; 
	mov.b64 	{%r69, %temp}, %fd193;
	}
	{
	.reg .b32 %temp; 
	mov.b64 	{%temp, %r70}, %fd193;
	}
	shl.b32 	%r239, %r68, 20;
	add.s32 	%r240, %r239, %r70;
	mov.b64 	%fd349, {%r69, %r240};
	{
	.reg .b32 %temp; 
	mov.b64 	{%temp, %r241}, %fd48;
	}
	mov.b32 	%f7, %r241;
	abs.f32 	%f2, %f7;
	setp.lt.f32 	%p21, %f2, 0f4086232B;
	@%p21 bra 	$L__BB6_28;
	setp.lt.f64 	%p22, %fd48, 0d0000000000000000;
	add.f64 	%fd194, %fd48, 0d7FF0000000000000;
	selp.f64 	%fd349, 0d0000000000000000, %fd194, %p22;
	setp.geu.f32 	%p23, %f2, 0f40874800;
	@%p23 bra 	$L__BB6_28;
	shr.u32 	%r242, %r68, 31;
	add.s32 	%r243, %r68, %r242;
	shr.s32 	%r244, %r243, 1;
	shl.b32 	%r245, %r244, 20;
	add.s32 	%r246, %r70, %r245;
	mov.b64 	%fd195, {%r69, %r246};
	sub.s32 	%r247, %r68, %r244;
	shl.b32 	%r248, %r247, 20;
	add.s32 	%r249, %r248, 1072693248;
	mov.b32 	%r250, 0;
	mov.b64 	%fd196, {%r250, %r249};
	mul.f64 	%fd349, %fd196, %fd195;
$L__BB6_28:
	mul.f64 	%fd53, %fd3, %fd47;
	{
	.reg .b32 %temp; 
	mov.b64 	{%temp, %r251}, %fd53;
	}
	and.b32  	%r252, %r251, 2147483647;
	{
	.reg .b32 %temp; 
	mov.b64 	{%r253, %temp}, %fd53;
	}
	mov.b64 	%fd54, {%r253, %r252};
	{
	.reg .b32 %temp; 
	mov.b64 	{%temp, %r254}, %fd54;
	}
	setp.gt.u32 	%p24, %r254, 1082536910;
	@%p24 bra 	$L__BB6_30;
	fma.rn.f64 	%fd197, %fd54, 0d3FF71547652B82FE, 0d4338000000000000;
	{
	.reg .b32 %temp; 
	mov.b64 	{%r255, %temp}, %fd197;
	}
	mov.f64 	%fd198, 0dC338000000000000;
	add.rn.f64 	%fd199, %fd197, %fd198;
	fma.rn.f64 	%fd200, %fd199, 0dBFE62E42FEFA39EF, %fd54;
	fma.rn.f64 	%fd201, %fd199, 0dBC7ABC9E3B39803F, %fd200;
	fma.rn.f64 	%fd202, %fd201, 0d3E5ADE1569CE2BDF, 0d3E928AF3FCA213EA;
	fma.rn.f64 	%fd203, %fd202, %fd201, 0d3EC71DEE62401315;
	fma.rn.f64 	%fd204, %fd203, %fd201, 0d3EFA01997C89EB71;
	fma.rn.f64 	%fd205, %fd204, %fd201, 0d3F2A01A014761F65;
	fma.rn.f64 	%fd206, %fd205, %fd201, 0d3F56C16C1852B7AF;
	fma.rn.f64 	%fd207, %fd206, %fd201, 0d3F81111111122322;
	fma.rn.f64 	%fd208, %fd207, %fd201, 0d3FA55555555502A1;
	fma.rn.f64 	%fd209, %fd208, %fd201, 0d3FC5555555555511;
	fma.rn.f64 	%fd210, %fd209, %fd201, 0d3FE000000000000B;
	fma.rn.f64 	%fd211, %fd210, %fd201, 0d3FF0000000000000;
	fma.rn.f64 	%fd212, %fd211, %fd201, 0d3FF0000000000000;
	shl.b32 	%r256, %r255, 20;
	{
	.reg .b32 %temp; 
	mov.b64 	{%r257, %temp}, %fd212;
	}
	{
	.reg .b32 %temp; 
	mov.b64 	{%temp, %r258}, %fd212;
	}
	add.s32 	%r259, %r256, %r258;
	add.s32 	%r260, %r259, -2097152;
	mov.b64 	%fd213, {%r257, %r260};
	rcp.approx.ftz.f64 	%fd214, %fd213;
	neg.f64 	%fd215, %fd213;
	fma.rn.f64 	%fd216, %fd215, %fd214, 0d3FF0000000000000;
	fma.rn.f64 	%fd217, %fd216, %fd216, %fd216;
	fma.rn.f64 	%fd218, %fd217, %fd214, %fd214;
	fma.rn.f64 	%fd350, %fd218, 0d3FB0000000000000, %fd213;
	bra.uni 	$L__BB6_31;
$L__BB6_30:
	setp.le.f64 	%p25, %fd53, 0d7FF0000000000000;
	selp.f64 	%fd350, 0d7FF0000000000000, %fd53, %p25;
$L__BB6_31:
	mul.f64 	%fd219, %fd2, %fd336;
	mul.f64 	%fd58, %fd3, %fd219;
	{
	.reg .b32 %temp; 
	mov.b64 	{%temp, %r261}, %fd58;
	}
	and.b32  	%r262, %r261, 2147483647;
	{
	.reg .b32 %temp; 
	mov.b64 	{%r263, %temp}, %fd58;
	}
	mov.b64 	%fd59, {%r263, %r262};
	{
	.reg .b32 %temp; 
	mov.b64 	{%temp, %r264}, %fd59;
	}
	setp.gt.u32 	%p26, %r264, 1082536910;
	@%p26 bra 	$L__BB6_33;
	fma.rn.f64 	%fd220, %fd59, 0d3FF71547652B82FE, 0d4338000000000000;
	{
	.reg .b32 %temp; 
	mov.b64 	{%r265, %temp}, %fd220;
	}
	mov.f64 	%fd221, 0dC338000000000000;
	add.rn.f64 	%fd222, %fd220, %fd221;
	fma.rn.f64 	%fd223, %fd222, 0dBFE62E42FEFA39EF, %fd59;
	fma.rn.f64 	%fd224, %fd222, 0dBC7ABC9E3B39803F, %fd223;
	fma.rn.f64 	%fd225, %fd224, 0d3E5ADE1569CE2BDF, 0d3E928AF3FCA213EA;
	fma.rn.f64 	%fd226, %fd225, %fd224, 0d3EC71DEE62401315;
	fma.rn.f64 	%fd227, %fd226, %fd224, 0d3EFA01997C89EB71;
	fma.rn.f64 	%fd228, %fd227, %fd224, 0d3F2A01A014761F65;
	fma.rn.f64 	%fd229, %fd228, %fd224, 0d3F56C16C1852B7AF;
	fma.rn.f64 	%fd230, %fd229, %fd224, 0d3F81111111122322;
	fma.rn.f64 	%fd231, %fd230, %fd224, 0d3FA55555555502A1;
	fma.rn.f64 	%fd232, %fd231, %fd224, 0d3FC5555555555511;
	fma.rn.f64 	%fd233, %fd232, %fd224, 0d3FE000000000000B;
	fma.rn.f64 	%fd234, %fd233, %fd224, 0d3FF0000000000000;
	fma.rn.f64 	%fd235, %fd234, %fd224, 0d3FF0000000000000;
	shl.b32 	%r266, %r265, 20;
	{
	.reg .b32 %temp; 
	mov.b64 	{%r267, %temp}, %fd235;
	}
	{
	.reg .b32 %temp; 
	mov.b64 	{%temp, %r268}, %fd235;
	}
	add.s32 	%r269, %r266, %r268;
	add.s32 	%r270, %r269, -2097152;
	mov.b64 	%fd236, {%r267, %r270};
	rcp.approx.ftz.f64 	%fd237, %fd236;
	neg.f64 	%fd238, %fd236;
	fma.rn.f64 	%fd239, %fd238, %fd237, 0d3FF0000000000000;
	fma.rn.f64 	%fd240, %fd239, %fd239, %fd239;
	fma.rn.f64 	%fd241, %fd240, %fd237, %fd237;
	fma.rn.f64 	%fd351, %fd241, 0d3FB0000000000000, %fd236;
	bra.uni 	$L__BB6_34;
$L__BB6_33:
	setp.le.f64 	%p27, %fd58, 0d7FF0000000000000;
	selp.f64 	%fd351, 0d7FF0000000000000, %fd58, %p27;
$L__BB6_34:
	add.f64 	%fd242, %fd351, %fd351;
	add.f64 	%fd243, %fd350, %fd350;
	sub.f64 	%fd244, %fd243, %fd242;
	mul.f64 	%fd245, %fd14, %fd349;
	mul.f64 	%fd246, %fd245, %fd244;
	div.rn.f64 	%fd247, %fd246, %fd15;
	fma.rn.f64 	%fd248, %fd335, %fd338, %fd247;
	fma.rn.f64 	%fd355, %fd16, %fd348, %fd248;
	add.f64 	%fd249, %fd340, %fd353;
	mul.f64 	%fd250, %fd249, 0d3FE0000000000000;
	fma.rn.f64 	%fd354, %fd2, %fd250, %fd354;
	add.f64 	%fd251, %fd338, %fd355;
	mul.f64 	%fd252, %fd251, 0d3FE0000000000000;
	fma.rn.f64 	%fd356, %fd2, %fd252, %fd356;
	add.s32 	%r307, %r307, 1;
	setp.ne.s32 	%p28, %r307, 0;
	add.s64 	%rd20, %rd20, 8;
	add.f64 	%fd336, %fd336, 0d3FF0000000000000;
	mov.f64 	%fd338, %fd355;
	mov.f64 	%fd340, %fd353;
	@%p28 bra 	$L__BB6_6;
$L__BB6_35:
	neg.f64 	%fd253, %fd90;
	mul.f64 	%fd72, %fd353, %fd253;
	fma.rn.f64 	%fd254, %fd72, 0d3FF71547652B82FE, 0d4338000000000000;
	{
	.reg .b32 %temp; 
	mov.b64 	{%r81, %temp}, %fd254;
	}
	mov.f64 	%fd255, 0dC338000000000000;
	add.rn.f64 	%fd256, %fd254, %fd255;
	fma.rn.f64 	%fd257, %fd256, 0dBFE62E42FEFA39EF, %fd72;
	fma.rn.f64 	%fd258, %fd256, 0dBC7ABC9E3B39803F, %fd257;
	fma.rn.f64 	%fd259, %fd258, 0d3E5ADE1569CE2BDF, 0d3E928AF3FCA213EA;
	fma.rn.f64 	%fd260, %fd259, %fd258, 0d3EC71DEE62401315;
	fma.rn.f64 	%fd261, %fd260, %fd258, 0d3EFA01997C89EB71;
	fma.rn.f64 	%fd262, %fd261, %fd258, 0d3F2A01A014761F65;
	fma.rn.f64 	%fd263, %fd262, %fd258, 0d3F56C16C1852B7AF;
	fma.rn.f64 	%fd264, %fd263, %fd258, 0d3F81111111122322;
	fma.rn.f64 	%fd265, %fd264, %fd258, 0d3FA55555555502A1;
	fma.rn.f64 	%fd266, %fd265, %fd258, 0d3FC5555555555511;
	fma.rn.f64 	%fd267, %fd266, %fd258, 0d3FE000000000000B;
	fma.rn.f64 	%fd268, %fd267, %fd258, 0d3FF0000000000000;
	fma.rn.f64 	%fd269, %fd268, %fd258, 0d3FF0000000000000;
	{
	.reg .b32 %temp; 
	mov.b64 	{%r82, %temp}, %fd269;
	}
	{
	.reg .b32 %temp; 
	mov.b64 	{%temp, %r83}, %fd269;
	}
	shl.b32 	%r271, %r81, 20;
	add.s32 	%r272, %r271, %r83;
	mov.b64 	%fd357, {%r82, %r272};
	{
	.reg .b32 %temp; 
	mov.b64 	{%temp, %r273}, %fd72;
	}
	mov.b32 	%f8, %r273;
	abs.f32 	%f3, %f8;
	setp.lt.f32 	%p29, %f3, 0f4086232B;
	@%p29 bra 	$L__BB6_38;
	setp.lt.f64 	%p30, %fd72, 0d0000000000000000;
	add.f64 	%fd270, %fd72, 0d7FF0000000000000;
	selp.f64 	%fd357, 0d0000000000000000, %fd270, %p30;
	setp.geu.f32 	%p31, %f3, 0f40874800;
	@%p31 bra 	$L__BB6_38;
	shr.u32 	%r274, %r81, 31;
	add.s32 	%r275, %r81, %r274;
	shr.s32 	%r276, %r275, 1;
	shl.b32 	%r277, %r276, 20;
	add.s32 	%r278, %r83, %r277;
	mov.b64 	%fd271, {%r82, %r278};
	sub.s32 	%r279, %r81, %r276;
	shl.b32 	%r280, %r279, 20;
	add.s32 	%r281, %r280, 1072693248;
	mov.b32 	%r282, 0;
	mov.b64 	%fd272, {%r282, %r281};
	mul.f64 	%fd357, %fd272, %fd271;
$L__BB6_38:
	mul.f64 	%fd77, %fd89, %fd357;
	sub.f64 	%fd273, %fd77, %fd91;
	max.f64 	%fd78, %fd273, 0d0000000000000000;
	neg.f64 	%fd274, %fd354;
	fma.rn.f64 	%fd275, %fd354, 0dBFF71547652B82FE, 0d4338000000000000;
	{
	.reg .b32 %temp; 
	mov.b64 	{%r84, %temp}, %fd275;
	}
	mov.f64 	%fd276, 0dC338000000000000;
	add.rn.f64 	%fd277, %fd275, %fd276;
	fma.rn.f64 	%fd278, %fd277, 0dBFE62E42FEFA39EF, %fd274;
	fma.rn.f64 	%fd279, %fd277, 0dBC7ABC9E3B39803F, %fd278;
	fma.rn.f64 	%fd280, %fd279, 0d3E5ADE1569CE2BDF, 0d3E928AF3FCA213EA;
	fma.rn.f64 	%fd281, %fd280, %fd279, 0d3EC71DEE62401315;
	fma.rn.f64 	%fd282, %fd281, %fd279, 0d3EFA01997C89EB71;
	fma.rn.f64 	%fd283, %fd282, %fd279, 0d3F2A01A014761F65;
	fma.rn.f64 	%fd284, %fd283, %fd279, 0d3F56C16C1852B7AF;
	fma.rn.f64 	%fd285, %fd284, %fd279, 0d3F81111111122322;
	fma.rn.f64 	%fd286, %fd285, %fd279, 0d3FA55555555502A1;
	fma.rn.f64 	%fd287, %fd286, %fd279, 0d3FC5555555555511;
	fma.rn.f64 	%fd288, %fd287, %fd279, 0d3FE000000000000B;
	fma.rn.f64 	%fd289, %fd288, %fd279, 0d3FF0000000000000;
	fma.rn.f64 	%fd290, %fd289, %fd279, 0d3FF0000000000000;
	{
	.reg .b32 %temp; 
	mov.b64 	{%r85, %temp}, %fd290;
	}
	{
	.reg .b32 %temp; 
	mov.b64 	{%temp, %r86}, %fd290;
	}
	shl.b32 	%r283, %r84, 20;
	add.s32 	%r284, %r283, %r86;
	mov.b64 	%fd358, {%r85, %r284};
	{
	.reg .b32 %temp; 
	mov.b64 	{%temp, %r285}, %fd274;
	}
	mov.b32 	%f9, %r285;
	abs.f32 	%f4, %f9;
	setp.lt.f32 	%p32, %f4, 0f4086232B;
	@%p32 bra 	$L__BB6_41;
	setp.gt.f64 	%p33, %fd354, 0d0000000000000000;
	mov.f64 	%fd291, 0d7FF0000000000000;
	sub.f64 	%fd292, %fd291, %fd354;
	selp.f64 	%fd358, 0d0000000000000000, %fd292, %p33;
	setp.geu.f32 	%p34, %f4, 0f40874800;
	@%p34 bra 	$L__BB6_41;
	shr.u32 	%r286, %r84, 31;
	add.s32 	%r287, %r84, %r286;
	shr.s32 	%r288, %r287, 1;
	shl.b32 	%r289, %r288, 20;
	add.s32 	%r290, %r86, %r289;
	mov.b64 	%fd293, {%r85, %r290};
	sub.s32 	%r291, %r84, %r288;
	shl.b32 	%r292, %r291, 20;
	add.s32 	%r293, %r292, 1072693248;
	mov.b32 	%r294, 0;
	mov.b64 	%fd294, {%r294, %r293};
	mul.f64 	%fd358, %fd294, %fd293;
$L__BB6_41:
	ld.param.f64 	%fd334, [_Z17mc_zbc_sigma_sensP24curandStatePhilox4_32_10PdS1_iidddd_param_5];
	mul.f64 	%fd295, %fd78, %fd358;
	cvta.to.global.u64 	%rd18, %rd6;
	atom.global.add.f64 	%fd296, [%rd18], %fd295;
	mul.f64 	%fd297, %fd3, 0dC000000000000000;
	mul.f64 	%fd83, %fd334, %fd297;
	fma.rn.f64 	%fd298, %fd83, 0d3FF71547652B82FE, 0d4338000000000000;
	{
	.reg .b32 %temp; 
	mov.b64 	{%r87, %temp}, %fd298;
	}
	mov.f64 	%fd299, 0dC338000000000000;
	add.rn.f64 	%fd300, %fd298, %fd299;
	fma.rn.f64 	%fd301, %fd300, 0dBFE62E42FEFA39EF, %fd83;
	fma.rn.f64 	%fd302, %fd300, 0dBC7ABC9E3B39803F, %fd301;
	fma.rn.f64 	%fd303, %fd302, 0d3E5ADE1569CE2BDF, 0d3E928AF3FCA213EA;
	fma.rn.f64 	%fd304, %fd303, %fd302, 0d3EC71DEE62401315;
	fma.rn.f64 	%fd305, %fd304, %fd302, 0d3EFA01997C89EB71;
	fma.rn.f64 	%fd306, %fd305, %fd302, 0d3F2A01A014761F65;
	fma.rn.f64 	%fd307, %fd306, %fd302, 0d3F56C16C1852B7AF;
	fma.rn.f64 	%fd308, %fd307, %fd302, 0d3F81111111122322;
	fma.rn.f64 	%fd309, %fd308, %fd302, 0d3FA55555555502A1;
	fma.rn.f64 	%fd310, %fd309, %fd302, 0d3FC5555555555511;
	fma.rn.f64 	%fd311, %fd310, %fd302, 0d3FE000000000000B;
	fma.rn.f64 	%fd312, %fd311, %fd302, 0d3FF0000000000000;
	fma.rn.f64 	%fd313, %fd312, %fd302, 0d3FF0000000000000;
	{
	.reg .b32 %temp; 
	mov.b64 	{%r88, %temp}, %fd313;
	}
	{
	.reg .b32 %temp; 
	mov.b64 	{%temp, %r89}, %fd313;
	}
	shl.b32 	%r295, %r87, 20;
	add.s32 	%r296, %r295, %r89;
	mov.b64 	%fd359, {%r88, %r296};
	{
	.reg .b32 %temp; 
	mov.b64 	{%temp, %r297}, %fd83;
	}
	mov.b32 	%f10, %r297;
	abs.f32 	%f5, %f10;
	setp.lt.f32 	%p35, %f5, 0f4086232B;
	@%p35 bra 	$L__BB6_44;
	setp.lt.f64 	%p36, %fd83, 0d0000000000000000;
	add.f64 	%fd314, %fd83, 0d7FF0000000000000;
	selp.f64 	%fd359, 0d0000000000000000, %fd314, %p36;
	setp.geu.f32 	%p37, %f5, 0f40874800;
	@%p37 bra 	$L__BB6_44;
	shr.u32 	%r298, %r87, 31;
	add.s32 	%r299, %r87, %r298;
	shr.s32 	%r300, %r299, 1;
	shl.b32 	%r301, %r300, 20;
	add.s32 	%r302, %r89, %r301;
	mov.b64 	%fd315, {%r88, %r302};
	sub.s32 	%r303, %r87, %r300;
	shl.b32 	%r304, %r303, 20;
	add.s32 	%r305, %r304, 1072693248;
	mov.b32 	%r306, 0;
	mov.b64 	%fd316, {%r306, %r305};
	mul.f64 	%fd359, %fd316, %fd315;
$L__BB6_44:
	mov.f64 	%fd317, 0d3FF0000000000000;
	sub.f64 	%fd318, %fd317, %fd359;
	add.f64 	%fd319, %fd3, %fd3;
	neg.f64 	%fd320, %fd318;
	mul.f64 	%fd321, %fd4, %fd320;
	div.rn.f64 	%fd322, %fd321, %fd319;
	mul.f64 	%fd323, %fd90, %fd90;
	mul.f64 	%fd324, %fd323, %fd322;
	mul.f64 	%fd325, %fd90, %fd355;
	sub.f64 	%fd326, %fd324, %fd325;
	mul.f64 	%fd327, %fd77, %fd326;
	setp.gt.f64 	%p38, %fd77, %fd91;
	selp.f64 	%fd328, 0d3FF0000000000000, 0d0000000000000000, %p38;
	mul.f64 	%fd329, %fd328, %fd327;
	mul.f64 	%fd330, %fd356, %fd78;
	sub.f64 	%fd331, %fd329, %fd330;
	mul.f64 	%fd332, %fd358, %fd331;
	cvta.to.global.u64 	%rd19, %rd7;
	atom.global.add.f64 	%fd333, [%rd19], %fd332;
	st.global.v4.u32 	[%rd1], {%r337, %r336, %r335, %r334};
	st.global.v4.u32 	[%rd1+16], {%r333, %r314, %r315, %r316};
	st.global.v4.u32 	[%rd1+32], {%r10, %r11, %r12, %r13};
	st.global.v2.u32 	[%rd1+48], {%r317, %r15};
	st.global.f64 	[%rd1+56], %fd347;
$L__BB6_45:
	ret;

}


// ===== COMPILED SASS (sm_100) =====

	.target	sm_100

	.elftype	@"ET_EXEC"


//--------------------- .note.nv.tkinfo           --------------------------
	.section	.note.nv.tkinfo,"",@"SHT_NOTE"
	.sectionflags	@"SHF_NOTE_NV_TKINFO"
	.tkinfo
        /*0018*/ 	.word	0x00000002
        /*0030*/ 	.string	""
        /*0030*/ 	.string	"ptxas"
        /*0030*/ 	.string	"Cuda compilation tools, release 13.0, V13.0.88"
        /*0030*/ 	.string	"Build cuda_13.0.r13.0/compiler.36424714_0"
        /*0030*/ 	.string	"-arch sm_100 -m 64 "



//--------------------- .note.nv.cuinfo           --------------------------
	.section	.note.nv.cuinfo,"",@"SHT_NOTE"
	.sectionflags	@"SHF_NOTE_NV_CUINFO"
        /*0018*/ 	.short	0x0002
        /*001a*/ 	.short	0x0064
        /*001c*/ 	.short	0x0082
	.zero		2


//--------------------- .nv.info                  --------------------------
	.section	.nv.info,"",@"SHT_CUDA_INFO"
	.align	4


	//----- nvinfo : EIATTR_REGCOUNT
	.align		4
        /*0000*/ 	.byte	0x04, 0x2f
        /*0002*/ 	.short	(.L_13 - .L_12)
	.align		4
.L_12:
        /*0004*/ 	.word	index@(_Z8init_rngP24curandStatePhilox4_32_10yi)
        /*0008*/ 	.word	0x00000018


	//----- nvinfo : EIATTR_FRAME_SIZE
	.align		4
.L_13:
        /*000c*/ 	.byte	0x04, 0x11
        /*000e*/ 	.short	(.L_15 - .L_14)
	.align		4
.L_14:
        /*0010*/ 	.word	index@(_Z8init_rngP24curandStatePhilox4_32_10yi)
        /*0014*/ 	.word	0x00000000


	//----- nvinfo : EIATTR_REGCOUNT
	.align		4
.L_15:
        /*0018*/ 	.byte	0x04, 0x2f
        /*001a*/ 	.short	(.L_17 - .L_16)
	.align		4
.L_16:
        /*001c*/ 	.word	index@(_Z14mc_zero_couponP24curandStatePhilox4_32_10Pdii)
        /*0020*/ 	.word	0x00000040


	//----- nvinfo : EIATTR_FRAME_SIZE
	.align		4
.L_17:
        /*0024*/ 	.byte	0x04, 0x11
        /*0026*/ 	.short	(.L_19 - .L_18)
	.align		4
.L_18:
        /*0028*/ 	.word	index@($__internal_6_$__cuda_sm20_dsqrt_rn_f64_mediumpath_v1)
        /*002c*/ 	.word	0x00000000


	//----- nvinfo : EIATTR_FRAME_SIZE
	.align		4
.L_19:
        /*0030*/ 	.byte	0x04, 0x11
        /*0032*/ 	.short	(.L_21 - .L_20)
	.align		4
.L_20:
        /*0034*/ 	.word	index@(_Z14mc_zero_couponP24curandStatePhilox4_32_10Pdii)
        /*0038*/ 	.word	0x00000000


	//----- nvinfo : EIATTR_REGCOUNT
	.align		4
.L_21:
        /*003c*/ 	.byte	0x04, 0x2f
        /*003e*/ 	.short	(.L_23 - .L_22)
	.align		4
.L_22:
        /*0040*/ 	.word	index@(_Z21average_prices_kernelPKdPdii)
        /*0044*/ 	.word	0x00000019


	//----- nvinfo : EIATTR_FRAME_SIZE
	.align		4
.L_23:
        /*0048*/ 	.byte	0x04, 0x11
        /*004a*/ 	.short	(.L_25 - .L_24)
	.align		4
.L_24:
        /*004c*/ 	.word	index@($__internal_5_$__cuda_sm20_div_rn_f64_full)
        /*0050*/ 	.word	0x00000000


	//----- nvinfo : EIATTR_FRAME_SIZE
	.align		4
.L_25:
        /*0054*/ 	.byte	0x04, 0x11
        /*0056*/ 	.short	(.L_27 - .L_26)
	.align		4
.L_26:
        /*0058*/ 	.word	index@(_Z21average_prices_kernelPKdPdii)
        /*005c*/ 	.word	0x00000000


	//----- nvinfo : EIATTR_REGCOUNT
	.align		4
.L_27:
        /*0060*/ 	.byte	0x04, 0x2f
        /*0062*/ 	.short	(.L_29 - .L_28)
	.align		4
.L_28:
        /*0064*/ 	.word	index@(_Z19forward_rate_kernelPKdPdi)
        /*0068*/ 	.word	0x00000019


	//----- nvinfo : EIATTR_FRAME_SIZE
	.align		4
.L_29:
        /*006c*/ 	.byte	0x04, 0x11
        /*006e*/ 	.short	(.L_31 - .L_30)
	.align		4
.L_30:
        /*0070*/ 	.word	index@($__internal_4_$__cuda_sm20_div_rn_f64_full)
        /*0074*/ 	.word	0x00000000


	//----- nvinfo : EIATTR_FRAME_SIZE
	.align		4
.L_31:
        /*0078*/ 	.byte	0x04, 0x11
        /*007a*/ 	.short	(.L_33 - .L_32)
	.align		4
.L_32:
        /*007c*/ 	.word	index@(_Z19forward_rate_kernelPKdPdi)
        /*0080*/ 	.word	0x00000000


	//----- nvinfo : EIATTR_REGCOUNT
	.align		4
.L_33:
        /*0084*/ 	.byte	0x04, 0x2f
        /*0086*/ 	.short	(.L_35 - .L_34)
	.align		4
.L_34:
        /*0088*/ 	.word	index@(_Z25theta_from_forward_kernelPKdPdi)
        /*008c*/ 	.word	0x0000001c


	//----- nvinfo : EIATTR_FRAME_SIZE
	.align		4
.L_35:
        /*0090*/ 	.byte	0x04, 0x11
        /*0092*/ 	.short	(.L_37 - .L_36)
	.align		4
.L_36:
        /*0094*/ 	.word	index@($__internal_3_$__cuda_sm20_div_rn_f64_full)
        /*0098*/ 	.word	0x00000000


	//----- nvinfo : EIATTR_FRAME_SIZE
	.align		4
.L_37:
        /*009c*/ 	.byte	0x04, 0x11
        /*009e*/ 	.short	(.L_39 - .L_38)
	.align		4
.L_38:
        /*00a0*/ 	.word	index@(_Z25theta_from_forward_kernelPKdPdi)
        /*00a4*/ 	.word	0x00000000


	//----- nvinfo : EIATTR_REGCOUNT
	.align		4
.L_39:
        /*00a8*/ 	.byte	0x04, 0x2f
        /*00aa*/ 	.short	(.L_41 - .L_40)
	.align		4
.L_40:
        /*00ac*/ 	.word	index@(_Z6mc_zbcP24curandStatePhilox4_32_10Pdiiddd)
        /*00b0*/ 	.word	0x0000003a


	//----- nvinfo : EIATTR_FRAME_SIZE
	.align		4
.L_41:
        /*00b4*/ 	.byte	0x04, 0x11
        /*00b6*/ 	.short	(.L_43 - .L_42)
	.align		4
.L_42:
        /*00b8*/ 	.word	index@($__internal_2_$__cuda_sm20_dsqrt_rn_f64_mediumpath_v1)
        /*00bc*/ 	.word	0x00000000


	//----- nvinfo : EIATTR_FRAME_SIZE
	.align		4
.L_43:
        /*00c0*/ 	.byte	0x04, 0x11
        /*00c2*/ 	.short	(.L_45 - .L_44)
	.align		4
.L_44:
        /*00c4*/ 	.word	index@(_Z6mc_zbcP24curandStatePhilox4_32_10Pdiiddd)
        /*00c8*/ 	.word	0x00000000


	//----- nvinfo : EIATTR_REGCOUNT
	.align		4
.L_45:
        /*00cc*/ 	.byte	0x04, 0x2f
        /*00ce*/ 	.short	(.L_47 - .L_46)
	.align		4
.L_46:
        /*00d0*/ 	.word	index@(_Z17mc_zbc_sigma_sensP24curandStatePhilox4_32_10PdS1_iidddd)
        /*00d4*/ 	.word	0x00000040


	//----- nvinfo : EIATTR_FRAME_SIZE
	.align		4
.L_47:
        /*00d8*/ 	.byte	0x04, 0x11
        /*00da*/ 	.short	(.L_49 - .L_48)
	.align		4
.L_48:
        /*00dc*/ 	.word	index@($__internal_1_$__cuda_sm20_dsqrt_rn_f64_mediumpath_v1)
        /*00e0*/ 	.word	0x00000000


	//----- nvinfo : EIATTR_FRAME_SIZE
	.align		4
.L_49:
        /*00e4*/ 	.byte	0x04, 0x11
        /*00e6*/ 	.short	(.L_51 - .L_50)
	.align		4
.L_50:
        /*00e8*/ 	.word	index@($__internal_0_$__cuda_sm20_div_rn_f64_full)
        /*00ec*/ 	.word	0x00000000


	//----- nvinfo : EIATTR_FRAME_SIZE
	.align		4
.L_51:
        /*00f0*/ 	.byte	0x04, 0x11
        /*00f2*/ 	.short	(.L_53 - .L_52)
	.align		4
.L_52:
        /*00f4*/ 	.word	index@(_Z17mc_zbc_sigma_sensP24curandStatePhilox4_32_10PdS1_iidddd)
        /*00f8*/ 	.word	0x00000000


	//----- nvinfo : EIATTR_MIN_STACK_SIZE
	.align		4
.L_53:
        /*00fc*/ 	.byte	0x04, 0x12
        /*00fe*/ 	.short	(.L_55 - .L_54)
	.align		4
.L_54:
        /*0100*/ 	.word	index@(_Z17mc_zbc_sigma_sensP24curandStatePhilox4_32_10PdS1_iidddd)
        /*0104*/ 	.word	0x00000000


	//----- nvinfo : EIATTR_MIN_STACK_SIZE
	.align		4
.L_55:
        /*0108*/ 	.byte	0x04, 0x12
        /*010a*/ 	.short	(.L_57 - .L_56)
	.align		4
.L_56:
        /*010c*/ 	.word	index@(_Z6mc_zbcP24curandStatePhilox4_32_10Pdiiddd)
        /*0110*/ 	.word	0x00000000


	//----- nvinfo : EIATTR_MIN_STACK_SIZE
	.align		4
.L_57:
        /*0114*/ 	.byte	0x04, 0x12
        /*0116*/ 	.short	(.L_59 - .L_58)
	.align		4
.L_58:
        /*0118*/ 	.word	index@(_Z25theta_from_forward_kernelPKdPdi)
        /*011c*/ 	.word	0x00000000


	//----- nvinfo : EIATTR_MIN_STACK_SIZE
	.align		4
.L_59:
        /*0120*/ 	.byte	0x04, 0x12
        /*0122*/ 	.short	(.L_61 - .L_60)
	.align		4
.L_60:
        /*0124*/ 	.word	index@(_Z19forward_rate_kernelPKdPdi)
        /*0128*/ 	.word	0x00000000


	//----- nvinfo : EIATTR_MIN_STACK_SIZE
	.align		4
.L_61:
        /*012c*/ 	.byte	0x04, 0x12
        /*012e*/ 	.short	(.L_63 - .L_62)
	.align		4
.L_62:
        /*0130*/ 	.word	index@(_Z21average_prices_kernelPKdPdii)
        /*0134*/ 	.word	0x00000000


	//----- nvinfo : EIATTR_MIN_STACK_SIZE
	.align		4
.L_63:
        /*0138*/ 	.byte	0x04, 0x12
        /*013a*/ 	.short	(.L_65 - .L_64)
	.align		4
.L_64:
        /*013c*/ 	.word	index@(_Z14mc_zero_couponP24curandStatePhilox4_32_10Pdii)
        /*0140*/ 	.word	0x00000000


	//----- nvinfo : EIATTR_MIN_STACK_SIZE
	.align		4
.L_65:
        /*0144*/ 	.byte	0x04, 0x12
        /*0146*/ 	.short	(.L_67 - .L_66)
	.align		4
.L_66:
        /*0148*/ 	.word	index@(_Z8init_rngP24curandStatePhilox4_32_10yi)
        /*014c*/ 	.word	0x00000000
.L_67:


//--------------------- .nv.compat                --------------------------
	.section	.nv.compat,"",@"SHT_CUDA_COMPAT_INFO"
	.align	4
        /*0000*/ 	.byte	0x02, 0x09, 0x00, 0x00, 0x02, 0x02, 0x01, 0x00, 0x02, 0x05, 0x05, 0x00, 0x03, 0x07, 0x01, 0x01
        /*0010*/ 	.byte	0x02, 0x03, 0x00, 0x00, 0x02, 0x06, 0x01, 0x00, 0x04, 0x0b, 0x08, 0x00, 0x01, 0x00, 0x00, 0x00
        /*0020*/ 	.byte	0x00, 0x00, 0x00, 0x00


//--------------------- .nv.info._Z17mc_zbc_sigma_sensP24curandStatePhilox4_32_10PdS1_iidddd --------------------------
	.section	.nv.info._Z17mc_zbc_sigma_sensP24curandStatePhilox4_32_10PdS1_iidddd,"",@"SHT_CUDA_INFO"
	.sectionflags	@""
	.align	4


	//----- nvinfo : EIATTR_CUDA_API_VERSION
	.align		4
        /*0000*/ 	.byte	0x04, 0x37
        /*0002*/ 	.short	(.L_69 - .L_68)
.L_68:
        /*0004*/ 	.word	0x00000082


	//----- nvinfo : EIATTR_KPARAM_INFO
	.align		4
.L_69:
        /*0008*/ 	.byte	0x04, 0x17
        /*000a*/ 	.short	(.L_71 - .L_70)
.L_70:
        /*000c*/ 	.word	0x00000000
        /*0010*/ 	.short	0x0008
        /*0012*/ 	.short	0x0038
        /*0014*/ 	.byte	0x00, 0xf0, 0x21, 0x00


	//----- nvinfo : EIATTR_KPARAM_INFO
	.align		4
.L_71:
        /*0018*/ 	.byte	0x04, 0x17
        /*001a*/ 	.short	(.L_73 - .L_72)
.L_72:
        /*001c*/ 	.word	0x00000000
        /*0020*/ 	.short	0x0007
        /*0022*/ 	.short	0x0030
        /*0024*/ 	.byte	0x00, 0xf0, 0x21, 0x00


	//----- nvinfo : EIATTR_KPARAM_INFO
	.align		4
.L_73:
        /*0028*/ 	.byte	0x04, 0x17
        /*002a*/ 	.short	(.L_75 - .L_74)
.L_74:
        /*002c*/ 	.word	0x00000000
        /*0030*/ 	.short	0x0006
        /*0032*/ 	.short	0x0028
        /*0034*/ 	.byte	0x00, 0xf0, 0x21, 0x00


	//----- nvinfo : EIATTR_KPARAM_INFO
	.align		4
.L_75:
        /*0038*/ 	.byte	0x04, 0x17
        /*003a*/ 	.short	(.L_77 - .L_76)
.L_76:
        /*003c*/ 	.word	0x00000000
        /*0040*/ 	.short	0x0005
        /*0042*/ 	.short	0x0020
        /*0044*/ 	.byte	0x00, 0xf0, 0x21, 0x00


	//----- nvinfo : EIATTR_KPARAM_INFO
	.align		4
.L_77:
        /*0048*/ 	.byte	0x04, 0x17
        /*004a*/ 	.short	(.L_79 - .L_78)
.L_78:
        /*004c*/ 	.word	0x00000000
        /*0050*/ 	.short	0x0004
        /*0052*/ 	.short	0x001c
        /*0054*/ 	.byte	0x00, 0xf0, 0x11, 0x00


	//----- nvinfo : EIATTR_KPARAM_INFO
	.align		4
.L_79:
        /*0058*/ 	.byte	0x04, 0x17
        /*005a*/ 	.short	(.L_81 - .L_80)
.L_80:
        /*005c*/ 	.word	0x00000000
        /*0060*/ 	.short	0x0003
        /*0062*/ 	.short	0x0018
        /*0064*/ 	.byte	0x00, 0xf0, 0x11, 0x00


	//----- nvinfo : EIATTR_KPARAM_INFO
	.align		4
.L_81:
        /*0068*/ 	.byte	0x04, 0x17
        /*006a*/ 	.short	(.L_83 - .L_82)
.L_82:
        /*006c*/ 	.word	0x00000000
        /*0070*/ 	.short	0x0002
        /*0072*/ 	.short	0x0010
        /*0074*/ 	.byte	0x00, 0xf5, 0x21, 0x00


	//----- nvinfo : EIATTR_KPARAM_INFO
	.align		4
.L_83:
        /*0078*/ 	.byte	0x04, 0x17
        /*007a*/ 	.short	(.L_85 - .L_84)
.L_84:
        /*007c*/ 	.word	0x00000000
        /*0080*/ 	.short	0x0001
        /*0082*/ 	.short	0x0008
        /*0084*/ 	.byte	0x00, 0xf5, 0x21, 0x00


	//----- nvinfo : EIATTR_KPARAM_INFO
	.align		4
.L_85:
        /*0088*/ 	.byte	0x04, 0x17
        /*008a*/ 	.short	(.L_87 - .L_86)
.L_86:
        /*008c*/ 	.word	0x00000000
        /*0090*/ 	.short	0x0000
        /*0092*/ 	.short	0x0000
        /*0094*/ 	.byte	0x00, 0xf5, 0x21, 0x00


	//----- nvinfo : EIATTR_SPARSE_MMA_MASK
	.align		4
.L_87:
        /*0098*/ 	.byte	0x03, 0x50
        /*009a*/ 	.short	0x0000


	//----- nvinfo : EIATTR_MAXREG_COUNT
	.align		4
        /*009c*/ 	.byte	0x03, 0x1b
        /*009e*/ 	.short	0x00ff


	//----- nvinfo : EIATTR_MERCURY_ISA_VERSION
	.align		4
        /*00a0*/ 	.byte	0x03, 0x5f
        /*00a2*/ 	.short	0x0101


	//----- nvinfo : EIATTR_VRC_CTA_INIT_COUNT
	.align		4
        /*00a4*/ 	.byte	0x02, 0x4a
	.zero		1
	.zero		1


	//----- nvinfo : EIATTR_EXIT_INSTR_OFFSETS
	.align		4
        /*00a8*/ 	.byte	0x04, 0x1c
        /*00aa*/ 	.short	(.L_89 - .L_88)


	//   ....[0]....
.L_88:
        /*00ac*/ 	.word	0x00000070


	//   ....[1]....
        /*00b0*/ 	.word	0x00003240


	//----- nvinfo : EIATTR_CRS_STACK_SIZE
	.align		4
.L_89:
        /*00b4*/ 	.byte	0x04, 0x1e
        /*00b6*/ 	.short	(.L_91 - .L_90)
.L_90:
        /*00b8*/ 	.word	0x00000000


	//----- nvinfo : EIATTR_CBANK_PARAM_SIZE
	.align		4
.L_91:
        /*00bc*/ 	.byte	0x03, 0x19
        /*00be*/ 	.short	0x0040


	//----- nvinfo : EIATTR_PARAM_CBANK
	.align		4
        /*00c0*/ 	.byte	0x04, 0x0a
        /*00c2*/ 	.short	(.L_93 - .L_92)
	.align		4
.L_92:
        /*00c4*/ 	.word	index@(.nv.constant0._Z17mc_zbc_sigma_sensP24curandStatePhilox4_32_10PdS1_iidddd)
        /*00c8*/ 	.short	0x0380
        /*00ca*/ 	.short	0x0040


	//----- nvinfo : EIATTR_SW_WAR
	.align		4
.L_93:
        /*00cc*/ 	.byte	0x04, 0x36
        /*00ce*/ 	.short	(.L_95 - .L_94)
.L_94:
        /*00d0*/ 	.word	0x00000008
.L_95:


//--------------------- .nv.info._Z6mc_zbcP24curandStatePhilox4_32_10Pdiiddd --------------------------
	.section	.nv.info._Z6mc_zbcP24curandStatePhilox4_32_10Pdiiddd,"",@"SHT_CUDA_INFO"
	.sectionflags	@""
	.align	4


	//----- nvinfo : EIATTR_CUDA_API_VERSION
	.align		4
        /*0000*/ 	.byte	0x04, 0x37
        /*0002*/ 	.short	(.L_97 - .L_96)
.L_96:
        /*0004*/ 	.word	0x00000082


	//----- nvinfo : EIATTR_KPARAM_INFO
	.align		4
.L_97:
        /*0008*/ 	.byte	0x04, 0x17
        /*000a*/ 	.short	(.L_99 - .L_98)
.L_98:
        /*000c*/ 	.word	0x00000000
        /*0010*/ 	.short	0x0006
        /*0012*/ 	.short	0x0028
        /*0014*/ 	.byte	0x00, 0xf0, 0x21, 0x00


	//----- nvinfo : EIATTR_KPARAM_INFO
	.align		4
.L_99:
        /*0018*/ 	.byte	0x04, 0x17
        /*001a*/ 	.short	(.L_101 - .L_100)
.L_100:
        /*001c*/ 	.word	0x00000000
        /*0020*/ 	.short	0x0005
        /*0022*/ 	.short	0x0020
        /*0024*/ 	.byte	0x00, 0xf0, 0x21, 0x00


	//----- nvinfo : EIATTR_KPARAM_INFO
	.align		4
.L_101:
        /*0028*/ 	.byte	0x04, 0x17
        /*002a*/ 	.short	(.L_103 - .L_102)
.L_102:
        /*002c*/ 	.word	0x00000000
        /*0030*/ 	.short	0x0004
        /*0032*/ 	.short	0x0018
        /*0034*/ 	.byte	0x00, 0xf0, 0x21, 0x00


	//----- nvinfo : EIATTR_KPARAM_INFO
	.align		4
.L_103:
        /*0038*/ 	.byte	0x04, 0x17
        /*003a*/ 	.short	(.L_105 - .L_104)
.L_104:
        /*003c*/ 	.word	0x00000000
        /*0040*/ 	.short	0x0003
        /*0042*/ 	.short	0x0014
        /*0044*/ 	.byte	0x00, 0xf0, 0x11, 0x00


	//----- nvinfo : EIATTR_KPARAM_INFO
	.align		4
.L_105:
        /*0048*/ 	.byte	0x04, 0x17
        /*004a*/ 	.short	(.L_107 - .L_106)
.L_106:
        /*004c*/ 	.word	0x00000000
        /*0050*/ 	.short	0x0002
        /*0052*/ 	.short	0x0010
        /*0054*/ 	.byte	0x00, 0xf0, 0x11, 0x00


	//----- nvinfo : EIATTR_KPARAM_INFO
	.align		4
.L_107:
        /*0058*/ 	.byte	0x04, 0x17
        /*005a*/ 	.short	(.L_109 - .L_108)
.L_108:
        /*005c*/ 	.word	0x00000000
        /*0060*/ 	.short	0x0001
        /*0062*/ 	.short	0x0008
        /*0064*/ 	.byte	0x00, 0xf5, 0x21, 0x00


	//----- nvinfo : EIATTR_KPARAM_INFO
	.align		4
.L_109:
        /*0068*/ 	.byte	0x04, 0x17
        /*006a*/ 	.short	(.L_111 - .L_110)
.L_110:
        /*006c*/ 	.word	0x00000000
        /*0070*/ 	.short	0x0000
        /*0072*/ 	.short	0x0000
        /*0074*/ 	.byte	0x00, 0xf5, 0x21, 0x00


	//----- nvinfo : EIATTR_SPARSE_MMA_MASK
	.align		4
.L_111:
        /*0078*/ 	.byte	0x03, 0x50
        /*007a*/ 	.short	0x0000


	//----- nvinfo : EIATTR_MAXREG_COUNT
	.align		4
        /*007c*/ 	.byte	0x03, 0x1b
        /*007e*/ 	.short	0x00ff


	//----- nvinfo : EIATTR_MERCURY_ISA_VERSION
	.align		4
        /*0080*/ 	.byte	0x03, 0x5f
        /*0082*/ 	.short	0x0101


	//----- nvinfo : EIATTR_VRC_CTA_INIT_COUNT
	.align		4
        /*0084*/ 	.byte	0x02, 0x4a
	.zero		1
	.zero		1


	//----- nvinfo : EIATTR_EXIT_INSTR_OFFSETS
	.align		4
        /*0088*/ 	.byte	0x04, 0x1c
        /*008a*/ 	.short	(.L_113 - .L_112)


	//   ....[0]....
.L_112:
        /*008c*/ 	.word	0x00000070


	//   ....[1]....
        /*0090*/ 	.word	0x000020f0


	//----- nvinfo : EIATTR_CRS_STACK_SIZE
	.align		4
.L_113:
        /*0094*/ 	.byte	0x04, 0x1e
        /*0096*/ 	.short	(.L_115 - .L_114)
.L_114:
        /*0098*/ 	.word	0x00000000


	//----- nvinfo : EIATTR_CBANK_PARAM_SIZE
	.align		4
.L_115:
        /*009c*/ 	.byte	0x03, 0x19
        /*009e*/ 	.short	0x0030


	//----- nvinfo : EIATTR_PARAM_CBANK
	.align		4
        /*00a0*/ 	.byte	0x04, 0x0a
        /*00a2*/ 	.short	(.L_117 - .L_116)
	.align		4
.L_116:
        /*00a4*/ 	.word	index@(.nv.constant0._Z6mc_zbcP24curandStatePhilox4_32_10Pdiiddd)
        /*00a8*/ 	.short	0x0380
        /*00aa*/ 	.short	0x0030


	//----- nvinfo : EIATTR_SW_WAR
	.align		4
.L_117:
        /*00ac*/ 	.byte	0x04, 0x36
        /*00ae*/ 	.short	(.L_119 - .L_118)
.L_118:
        /*00b0*/ 	.word	0x00000008
.L_119:


//--------------------- .nv.info._Z25theta_from_forward_kernelPKdPdi --------------------------
	.section	.nv.info._Z25theta_from_forward_kernelPKdPdi,"",@"SHT_CUDA_INFO"
	.sectionflags	@""
	.align	4


	//----- nvinfo : EIATTR_CUDA_API_VERSION
	.align		4
        /*0000*/ 	.byte	0x04, 0x37
        /*0002*/ 	.short	(.L_121 - .L_120)
.L_120:
        /*0004*/ 	.word	0x00000082


	//----- nvinfo : EIATTR_KPARAM_INFO
	.align		4
.L_121:
        /*0008*/ 	.byte	0x04, 0x17
        /*000a*/ 	.short	(.L_123 - .L_122)
.L_122:
        /*000c*/ 	.word	0x00000000
        /*0010*/ 	.short	0x0002
        /*0012*/ 	.short	0x0010
        /*0014*/ 	.byte	0x00, 0xf0, 0x11, 0x00


	//----- nvinfo : EIATTR_KPARAM_INFO
	.align		4
.L_123:
        /*0018*/ 	.byte	0x04, 0x17
        /*001a*/ 	.short	(.L_125 - .L_124)
.L_124:
        /*001c*/ 	.word	0x00000000
        /*0020*/ 	.short	0x0001
        /*0022*/ 	.short	0x0008
        /*0024*/ 	.byte	0x00, 0xf5, 0x21, 0x00


	//----- nvinfo : EIATTR_KPARAM_INFO
	.align		4
.L_125:
        /*0028*/ 	.byte	0x04, 0x17
        /*002a*/ 	.short	(.L_127 - .L_126)
.L_126:
        /*002c*/ 	.word	0x00000000
        /*0030*/ 	.short	0x0000
        /*0032*/ 	.short	0x0000
        /*0034*/ 	.byte	0x00, 0xf5, 0x21, 0x00


	//----- nvinfo : EIATTR_SPARSE_MMA_MASK
	.align		4
.L_127:
        /*0038*/ 	.byte	0x03, 0x50
        /*003a*/ 	.short	0x0000


	//----- nvinfo : EIATTR_MAXREG_COUNT
	.align		4
        /*003c*/ 	.byte	0x03, 0x1b
        /*003e*/ 	.short	0x00ff


	//----- nvinfo : EIATTR_MERCURY_ISA_VERSION
	.align		4
        /*0040*/ 	.byte	0x03, 0x5f
        /*0042*/ 	.short	0x0101


	//----- nvinfo : EIATTR_VRC_CTA_INIT_COUNT
	.align		4
        /*0044*/ 	.byte	0x02, 0x4a
	.zero		1
	.zero		1


	//----- nvinfo : EIATTR_EXIT_INSTR_OFFSETS
	.align		4
        /*0048*/ 	.byte	0x04, 0x1c
        /*004a*/ 	.short	(.L_129 - .L_128)


	//   ....[0]....
.L_128:
        /*004c*/ 	.word	0x00000070


	//   ....[1]....
        /*0050*/ 	.word	0x00000d00


	//----- nvinfo : EIATTR_CRS_STACK_SIZE
	.align		4
.L_129:
        /*0054*/ 	.byte	0x04, 0x1e
        /*0056*/ 	.short	(.L_131 - .L_130)
.L_130:
        /*0058*/ 	.word	0x00000000


	//----- nvinfo : EIATTR_CBANK_PARAM_SIZE
	.align		4
.L_131:
        /*005c*/ 	.byte	0x03, 0x19
        /*005e*/ 	.short	0x0014


	//----- nvinfo : EIATTR_PARAM_CBANK
	.align		4
        /*0060*/ 	.byte	0x04, 0x0a
        /*0062*/ 	.short	(.L_133 - .L_132)
	.align		4
.L_132:
        /*0064*/ 	.word	index@(.nv.constant0._Z25theta_from_forward_kernelPKdPdi)
        /*0068*/ 	.short	0x0380
        /*006a*/ 	.short	0x0014


	//----- nvinfo : EIATTR_SW_WAR
	.align		4
.L_133:
        /*006c*/ 	.byte	0x04, 0x36
        /*006e*/ 	.short	(.L_135 - .L_134)
.L_134:
        /*0070*/ 	.word	0x00000008
.L_135:


//--------------------- .nv.info._Z19forward_rate_kernelPKdPdi --------------------------
	.section	.nv.info._Z19forward_rate_kernelPKdPdi,"",@"SHT_CUDA_INFO"
	.sectionflags	@""
	.align	4


	//----- nvinfo : EIATTR_CUDA_API_VERSION
	.align		4
        /*0000*/ 	.byte	0x04, 0x37
        /*0002*/ 	.short	(.L_137 - .L_136)
.L_136:
        /*0004*/ 	.word	0x00000082


	//----- nvinfo : EIATTR_KPARAM_INFO
	.align		4
.L_137:
        /*0008*/ 	.byte	0x04, 0x17
        /*000a*/ 	.short	(.L_139 - .L_138)
.L_138:
        /*000c*/ 	.word	0x00000000
        /*0010*/ 	.short	0x0002
        /*0012*/ 	.short	0x0010
        /*0014*/ 	.byte	0x00, 0xf0, 0x11, 0x00


	//----- nvinfo : EIATTR_KPARAM_INFO
	.align		4
.L_139:
        /*0018*/ 	.byte	0x04, 0x17
        /*001a*/ 	.short	(.L_141 - .L_140)
.L_140:
        /*001c*/ 	.word	0x00000000
        /*0020*/ 	.short	0x0001
        /*0022*/ 	.short	0x0008
        /*0024*/ 	.byte	0x00, 0xf5, 0x21, 0x00


	//----- nvinfo : EIATTR_KPARAM_INFO
	.align		4
.L_141:
        /*0028*/ 	.byte	0x04, 0x17
        /*002a*/ 	.short	(.L_143 - .L_142)
.L_142:
        /*002c*/ 	.word	0x00000000
        /*0030*/ 	.short	0x0000
        /*0032*/ 	.short	0x0000
        /*0034*/ 	.byte	0x00, 0xf5, 0x21, 0x00


	//----- nvinfo : EIATTR_SPARSE_MMA_MASK
	.align		4
.L_143:
        /*0038*/ 	.byte	0x03, 0x50
        /*003a*/ 	.short	0x0000


	//----- nvinfo : EIATTR_MAXREG_COUNT
	.align		4
        /*003c*/ 	.byte	0x03, 0x1b
        /*003e*/ 	.short	0x00ff


	//----- nvinfo : EIATTR_MERCURY_ISA_VERSION
	.align		4
        /*0040*/ 	.byte	0x03, 0x5f
        /*0042*/ 	.short	0x0101


	//----- nvinfo : EIATTR_VRC_CTA_INIT_COUNT
	.align		4
        /*0044*/ 	.byte	0x02, 0x4a
	.zero		1
	.zero		1


	//----- nvinfo : EIATTR_EXIT_INSTR_OFFSETS
	.align		4
        /*0048*/ 	.byte	0x04, 0x1c
        /*004a*/ 	.short	(.L_145 - .L_144)


	//   ....[0]....
.L_144:
        /*004c*/ 	.word	0x00000070


	//   ....[1]....
        /*0050*/ 	.word	0x00000e00


	//   ....[2]....
        /*0054*/ 	.word	0x00001be0


	//   ....[3]....
        /*0058*/ 	.word	0x00002960


	//----- nvinfo : EIATTR_CRS_STACK_SIZE
	.align		4
.L_145:
        /*005c*/ 	.byte	0x04, 0x1e
        /*005e*/ 	.short	(.L_147 - .L_146)
.L_146:
        /*0060*/ 	.word	0x00000000


	//----- nvinfo : EIATTR_CBANK_PARAM_SIZE
	.align		4
.L_147:
        /*0064*/ 	.byte	0x03, 0x19
        /*0066*/ 	.short	0x0014


	//----- nvinfo : EIATTR_PARAM_CBANK
	.align		4
        /*0068*/ 	.byte	0x04, 0x0a
        /*006a*/ 	.short	(.L_149 - .L_148)
	.align		4
.L_148:
        /*006c*/ 	.word	index@(.nv.constant0._Z19forward_rate_kernelPKdPdi)
        /*0070*/ 	.short	0x0380
        /*0072*/ 	.short	0x0014


	//----- nvinfo : EIATTR_SW_WAR
	.align		4
.L_149:
        /*0074*/ 	.byte	0x04, 0x36
        /*0076*/ 	.short	(.L_151 - .L_150)
.L_150:
        /*0078*/ 	.word	0x00000008
.L_151:


//--------------------- .nv.info._Z21average_prices_kernelPKdPdii --------------------------
	.section	.nv.info._Z21average_prices_kernelPKdPdii,"",@"SHT_CUDA_INFO"
	.sectionflags	@""
	.align	4


	//----- nvinfo : EIATTR_CUDA_API_VERSION
	.align		4
        /*0000*/ 	.byte	0x04, 0x37
        /*0002*/ 	.short	(.L_153 - .L_152)
.L_152:
        /*0004*/ 	.word	0x00000082


	//----- nvinfo : EIATTR_KPARAM_INFO
	.align		4
.L_153:
        /*0008*/ 	.byte	0x04, 0x17
        /*000a*/ 	.short	(.L_155 - .L_154)
.L_154:
        /*000c*/ 	.word	0x00000000
        /*0010*/ 	.short	0x0003
        /*0012*/ 	.short	0x0014
        /*0014*/ 	.byte	0x00, 0xf0, 0x11, 0x00


	//----- nvinfo : EIATTR_KPARAM_INFO
	.align		4
.L_155:
        /*0018*/ 	.byte	0x04, 0x17
        /*001a*/ 	.short	(.L_157 - .L_156)
.L_156:
        /*001c*/ 	.word	0x00000000
        /*0020*/ 	.short	0x0002
        /*0022*/ 	.short	0x0010
        /*0024*/ 	.byte	0x00, 0xf0, 0x11, 0x00


	//----- nvinfo : EIATTR_KPARAM_INFO
	.align		4
.L_157:
        /*0028*/ 	.byte	0x04, 0x17
        /*002a*/ 	.short	(.L_159 - .L_158)
.L_158:
        /*002c*/ 	.word	0x00000000
        /*0030*/ 	.short	0x0001
        /*0032*/ 	.short	0x0008
        /*0034*/ 	.byte	0x00, 0xf5, 0x21, 0x00


	//----- nvinfo : EIATTR_KPARAM_INFO
	.align		4
.L_159:
        /*0038*/ 	.byte	0x04, 0x17
        /*003a*/ 	.short	(.L_161 - .L_160)
.L_160:
        /*003c*/ 	.word	0x00000000
        /*0040*/ 	.short	0x0000
        /*0042*/ 	.short	0x0000
        /*0044*/ 	.byte	0x00, 0xf5, 0x21, 0x00


	//----- nvinfo : EIATTR_SPARSE_MMA_MASK
	.align		4
.L_161:
        /*0048*/ 	.byte	0x03, 0x50
        /*004a*/ 	.short	0x0000


	//----- nvinfo : EIATTR_MAXREG_COUNT
	.align		4
        /*004c*/ 	.byte	0x03, 0x1b
        /*004e*/ 	.short	0x00ff


	//----- nvinfo : EIATTR_MERCURY_ISA_VERSION
	.align		4
        /*0050*/ 	.byte	0x03, 0x5f
        /*0052*/ 	.short	0x0101


	//----- nvinfo : EIATTR_VRC_CTA_INIT_COUNT
	.align		4
        /*0054*/ 	.byte	0x02, 0x4a
	.zero		1
	.zero		1


	//----- nvinfo : EIATTR_EXIT_INSTR_OFFSETS
	.align		4
        /*0058*/ 	.byte	0x04, 0x1c
        /*005a*/ 	.short	(.L_163 - .L_162)


	//   ....[0]....
.L_162:
        /*005c*/ 	.word	0x00000070


	//   ....[1]....
        /*0060*/ 	.word	0x000000e0


	//   ....[2]....
        /*0064*/ 	.word	0x00000290


	//----- nvinfo : EIATTR_CRS_STACK_SIZE
	.align		4
.L_163:
        /*0068*/ 	.byte	0x04, 0x1e
        /*006a*/ 	.short	(.L_165 - .L_164)
.L_164:
        /*006c*/ 	.word	0x00000000


	//----- nvinfo : EIATTR_CBANK_PARAM_SIZE
	.align		4
.L_165:
        /*0070*/ 	.byte	0x03, 0x19
        /*0072*/ 	.short	0x0018


	//----- nvinfo : EIATTR_PARAM_CBANK
	.align		4
        /*0074*/ 	.byte	0x04, 0x0a
        /*0076*/ 	.short	(.L_167 - .L_166)
	.align		4
.L_166:
        /*0078*/ 	.word	index@(.nv.constant0._Z21average_prices_kernelPKdPdii)
        /*007c*/ 	.short	0x0380
        /*007e*/ 	.short	0x0018


	//----- nvinfo : EIATTR_SW_WAR
	.align		4
.L_167:
        /*0080*/ 	.byte	0x04, 0x36
        /*0082*/ 	.short	(.L_169 - .L_168)
.L_168:
        /*0084*/ 	.word	0x00000008
.L_169:


//--------------------- .nv.info._Z14mc_zero_couponP24curandStatePhilox4_32_10Pdii --------------------------
	.section	.nv.info._Z14mc_zero_couponP24curandStatePhilox4_32_10Pdii,"",@"SHT_CUDA_INFO"
	.sectionflags	@""
	.align	4


	//----- nvinfo : EIATTR_CUDA_API_VERSION
	.align		4
        /*0000*/ 	.byte	0x04, 0x37
        /*0002*/ 	.short	(.L_171 - .L_170)
.L_170:
        /*0004*/ 	.word	0x00000082


	//----- nvinfo : EIATTR_KPARAM_INFO
	.align		4
.L_171:
        /*0008*/ 	.byte	0x04, 0x17
        /*000a*/ 	.short	(.L_173 - .L_172)
.L_172:
        /*000c*/ 	.word	0x00000000
        /*0010*/ 	.short	0x0003
        /*0012*/ 	.short	0x0014
        /*0014*/ 	.byte	0x00, 0xf0, 0x11, 0x00


	//----- nvinfo : EIATTR_KPARAM_INFO
	.align		4
.L_173:
        /*0018*/ 	.byte	0x04, 0x17
        /*001a*/ 	.short	(.L_175 - .L_174)
.L_174:
        /*001c*/ 	.word	0x00000000
        /*0020*/ 	.short	0x0002
        /*0022*/ 	.short	0x0010
        /*0024*/ 	.byte	0x00, 0xf0, 0x11, 0x00


	//----- nvinfo : EIATTR_KPARAM_INFO
	.align		4
.L_175:
        /*0028*/ 	.byte	0x04, 0x17
        /*002a*/ 	.short	(.L_177 - .L_176)
.L_176:
        /*002c*/ 	.word	0x00000000
        /*0030*/ 	.short	0x0001
        /*0032*/ 	.short	0x0008
        /*0034*/ 	.byte	0x00, 0xf5, 0x21, 0x00


	//----- nvinfo : EIATTR_KPARAM_INFO
	.align		4
.L_177:
        /*0038*/ 	.byte	0x04, 0x17
        /*003a*/ 	.short	(.L_179 - .L_178)
.L_178:
        /*003c*/ 	.word	0x00000000
        /*0040*/ 	.short	0x0000
        /*0042*/ 	.short	0x0000
        /*0044*/ 	.byte	0x00, 0xf5, 0x21, 0x00


	//----- nvinfo : EIATTR_SPARSE_MMA_MASK
	.align		4
.L_179:
        /*0048*/ 	.byte	0x03, 0x50
        /*004a*/ 	.short	0x0000


	//----- nvinfo : EIATTR_MAXREG_COUNT
	.align		4
        /*004c*/ 	.byte	0x03, 0x1b
        /*004e*/ 	.short	0x00ff


	//----- nvinfo : EIATTR_MERCURY_ISA_VERSION
	.align		4
        /*0050*/ 	.byte	0x03, 0x5f
        /*0052*/ 	.short	0x0101


	//----- nvinfo : EIATTR_VRC_CTA_INIT_COUNT
	.align		4
        /*0054*/ 	.byte	0x02, 0x4a
	.zero		1
	.zero		1


	//----- nvinfo : EIATTR_EXIT_INSTR_OFFSETS
	.align		4
        /*0058*/ 	.byte	0x04, 0x1c
        /*005a*/ 	.short	(.L_181 - .L_180)


	//   ....[0]....
.L_180:
        /*005c*/ 	.word	0x00000070


	//   ....[1]....
        /*0060*/ 	.word	0x00001e00


	//----- nvinfo : EIATTR_CRS_STACK_SIZE
	.align		4
.L_181:
        /*0064*/ 	.byte	0x04, 0x1e
        /*0066*/ 	.short	(.L_183 - .L_182)
.L_182:
        /*0068*/ 	.word	0x00000000


	//----- nvinfo : EIATTR_CBANK_PARAM_SIZE
	.align		4
.L_183:
        /*006c*/ 	.byte	0x03, 0x19
        /*006e*/ 	.short	0x0018


	//----- nvinfo : EIATTR_PARAM_CBANK
	.align		4
        /*0070*/ 	.byte	0x04, 0x0a
        /*0072*/ 	.short	(.L_185 - .L_184)
	.align		4
.L_184:
        /*0074*/ 	.word	index@(.nv.constant0._Z14mc_zero_couponP24curandStatePhilox4_32_10Pdii)
        /*0078*/ 	.short	0x0380
        /*007a*/ 	.short	0x0018


	//----- nvinfo : EIATTR_SW_WAR
	.align		4
.L_185:
        /*007c*/ 	.byte	0x04, 0x36
        /*007e*/ 	.short	(.L_187 - .L_186)
.L_186:
        /*0080*/ 	.word	0x00000008
.L_187:


//--------------------- .nv.info._Z8init_rngP24curandStatePhilox4_32_10yi --------------------------
	.section	.nv.info._Z8init_rngP24curandStatePhilox4_32_10yi,"",@"SHT_CUDA_INFO"
	.sectionflags	@""
	.align	4


	//----- nvinfo : EIATTR_CUDA_API_VERSION
	.align		4
        /*0000*/ 	.byte	0x04, 0x37
        /*0002*/ 	.short	(.L_189 - .L_188)
.L_188:
        /*0004*/ 	.word	0x00000082


	//----- nvinfo : EIATTR_KPARAM_INFO
	.align		4
.L_189:
        /*0008*/ 	.byte	0x04, 0x17
        /*000a*/ 	.short	(.L_191 - .L_190)
.L_190:
        /*000c*/ 	.word	0x00000000
        /*0010*/ 	.short	0x0002
        /*0012*/ 	.short	0x0010
        /*0014*/ 	.byte	0x00, 0xf0, 0x11, 0x00


	//----- nvinfo : EIATTR_KPARAM_INFO
	.align		4
.L_191:
        /*0018*/ 	.byte	0x04, 0x17
        /*001a*/ 	.short	(.L_193 - .L_192)
.L_192:
        /*001c*/ 	.word	0x00000000
        /*0020*/ 	.short	0x0001
        /*0022*/ 	.short	0x0008
        /*0024*/ 	.byte	0x00, 0xf0, 0x21, 0x00


	//----- nvinfo : EIATTR_KPARAM_INFO
	.align		4
.L_193:
        /*0028*/ 	.byte	0x04, 0x17
        /*002a*/ 	.short	(.L_195 - .L_194)
.L_194:
        /*002c*/ 	.word	0x00000000
        /*0030*/ 	.short	0x0000
        /*0032*/ 	.short	0x0000
        /*0034*/ 	.byte	0x00, 0xf5, 0x21, 0x00


	//----- nvinfo : EIATTR_SPARSE_MMA_MASK
	.align		4
.L_195:
        /*0038*/ 	.byte	0x03, 0x50
        /*003a*/ 	.short	0x0000


	//----- nvinfo : EIATTR_MAXREG_COUNT
	.align		4
        /*003c*/ 	.byte	0x03, 0x1b
        /*003e*/ 	.short	0x00ff


	//----- nvinfo : EIATTR_MERCURY_ISA_VERSION
	.align		4
        /*0040*/ 	.byte	0x03, 0x5f
        /*0042*/ 	.short	0x0101


	//----- nvinfo : EIATTR_VRC_CTA_INIT_COUNT
	.align		4
        /*0044*/ 	.byte	0x02, 0x4a
	.zero		1
	.zero		1


	//----- nvinfo : EIATTR_EXIT_INSTR_OFFSETS
	.align		4
        /*0048*/ 	.byte	0x04, 0x1c
        /*004a*/ 	.short	(.L_197 - .L_196)


	//   ....[0]....
.L_196:
        /*004c*/ 	.word	0x00000070


	//   ....[1]....
        /*0050*/ 	.word	0x00000510


	//----- nvinfo : EIATTR_CBANK_PARAM_SIZE
	.align		4
.L_197:
        /*0054*/ 	.byte	0x03, 0x19
        /*0056*/ 	.short	0x0014


	//----- nvinfo : EIATTR_PARAM_CBANK
	.align		4
        /*0058*/ 	.byte	0x04, 0x0a
        /*005a*/ 	.short	(.L_199 - .L_198)
	.align		4
.L_198:
        /*005c*/ 	.word	index@(.nv.constant0._Z8init_rngP24curandStatePhilox4_32_10yi)
        /*0060*/ 	.short	0x0380
        /*0062*/ 	.short	0x0014


	//----- nvinfo : EIATTR_SW_WAR
	.align		4
.L_199:
        /*0064*/ 	.byte	0x04, 0x36
        /*0066*/ 	.short	(.L_201 - .L_200)
.L_200:
        /*0068*/ 	.word	0x00000008
.L_201:


//--------------------- .nv.callgraph             --------------------------
	.section	.nv.callgraph,"",@"SHT_CUDA_CALLGRAPH"
	.align	4
	.sectionentsize	8
	.align		4
        /*0000*/ 	.word	0x00000000
	.align		4
        /*0004*/ 	.word	0xffffffff
	.align		4
        /*0008*/ 	.word	0x00000000
	.align		4
        /*000c*/ 	.word	0xfffffffe
	.align		4
        /*0010*/ 	.word	0x00000000
	.align		4
        /*0014*/ 	.word	0xfffffffd
	.align		4
        /*0018*/ 	.word	0x00000000
	.align		4
        /*001c*/ 	.word	0xfffffffc


//--------------------- .nv.constant4             --------------------------
	.section	.nv.constant4,"a",@progbits
	.align	8
	.align		8
.nv.constant4:
        /*0000*/ 	.dword	precalc_xorwow_matrix
	.align		8
        /*0008*/ 	.dword	precalc_xorwow_offset_matrix
	.align		8
        /*0010*/ 	.dword	mrg32k3aM1
	.align		8
        /*0018*/ 	.dword	mrg32k3aM2
	.align		8
        /*0020*/ 	.dword	mrg32k3aM1SubSeq
	.align		8
        /*0028*/ 	.dword	mrg32k3aM2SubSeq
	.align		8
        /*0030*/ 	.dword	mrg32k3aM1Seq
	.align		8
        /*0038*/ 	.dword	mrg32k3aM2Seq
	.align		8
        /*0040*/ 	.dword	d_theta
	.align		8
        /*0048*/ 	.dword	d_drift


//--------------------- .nv.constant3             --------------------------
	.section	.nv.constant3,"a",@progbits
	.align	8
.nv.constant3:
	.type		__cr_lgamma_table,@object
	.size		__cr_lgamma_table,(d_params - __cr_lgamma_table)
__cr_lgamma_table:
        /*0000*/ 	.byte	0x00, 0x00, 0x00, 0x00, 0x00, 0x00, 0x00, 0x00, 0x00, 0x00, 0x00, 0x00, 0x00, 0x00, 0x00, 0x00
        /*0010*/ 	.byte	0xef, 0x39, 0xfa, 0xfe, 0x42, 0x2e, 0xe6, 0x3f, 0x02, 0x20, 0x2a, 0xfa, 0x0b, 0xab, 0xfc, 0x3f
        /*0020*/ 	.byte	0xf9, 0x2c, 0x92, 0x7c, 0xa7, 0x6c, 0x09, 0x40, 0xc9, 0x79, 0x44, 0x3c, 0x64, 0x26, 0x13, 0x40
        /*0030*/ 	.byte	0xca, 0x01, 0xcf, 0x3a, 0x27, 0x51, 0x1a, 0x40, 0x30, 0xcc, 0x2d, 0xf3, 0xe1, 0x0c, 0x21, 0x40
        /*0040*/ 	.byte	0x0d, 0xb7, 0xfc, 0x82, 0x8e, 0x35, 0x25, 0x40
	.type		d_params,@object
	.size		d_params,(.L_9 - d_params)
d_params:
	.zero		56
.L_9:


//--------------------- .text._Z17mc_zbc_sigma_sensP24curandStatePhilox4_32_10PdS1_iidddd --------------------------
	.section	.text._Z17mc_zbc_sigma_sensP24curandStatePhilox4_32_10PdS1_iidddd,"ax",@progbits
	.align	128
        .global         _Z17mc_zbc_sigma_sensP24curandStatePhilox4_32_10PdS1_iidddd
        .type           _Z17mc_zbc_sigma_sensP24curandStatePhilox4_32_10PdS1_iidddd,@function
        .size           _Z17mc_zbc_sigma_sensP24curandStatePhilox4_32_10PdS1_iidddd,(.L_x_139 - _Z17mc_zbc_sigma_sensP24curandStatePhilox4_32_10PdS1_iidddd)
        .other          _Z17mc_zbc_sigma_sensP24curandStatePhilox4_32_10PdS1_iidddd,@"STO_CUDA_ENTRY STV_DEFAULT"
_Z17mc_zbc_sigma_sensP24curandStatePhilox4_32_10PdS1_iidddd:
.text._Z17mc_zbc_sigma_sensP24curandStatePhilox4_32_10PdS1_iidddd:
[----:B------:R-:W-:Y:S01]  /*0000*/  LDC R1, c[0x0][0x37c] ;  /* 0x0000df00ff017b82 */ /* 0x000fe20000000800 */
[----:B------:R-:W0:Y:S07]  /*0010*/  S2R R0, SR_TID.X ;  /* 0x0000000000007919 */ /* 0x000e2e0000002100 */
[----:B------:R-:W0:Y:S01]  /*0020*/  S2UR UR4, SR_CTAID.X ;  /* 0x00000000000479c3 */ /* 0x000e220000002500 */
[----:B------:R-:W1:Y:S07]  /*0030*/  LDCU UR5, c[0x0][0x398] ;  /* 0x00007300ff0577ac */ /* 0x000e6e0008000800 */
[----:B------:R-:W0:Y:S02]  /*0040*/  LDC R3, c[0x0][0x360] ;  /* 0x0000d800ff037b82 */ /* 0x000e240000000800 */
[----:B0-----:R-:W-:-:S05]  /*0050*/  IMAD R3, R3, UR4, R0 ;  /* 0x0000000403037c24 */ /* 0x001fca000f8e0200 */
[----:B-1----:R-:W-:-:S13]  /*0060*/  ISETP.GE.AND P0, PT, R3, UR5, PT ;  /* 0x0000000503007c0c */ /* 0x002fda000bf06270 */
[----:B------:R-:W-:Y:S05]  /*0070*/  @P0 EXIT ;  /* 0x000000000000094d */ /* 0x000fea0003800000 */
[----:B------:R-:W0:Y:S01]  /*0080*/  LDC.64 R50, c[0x0][0x380] ;  /* 0x0000e000ff327b82 */ /* 0x000e220000000a00 */
[----:B------:R-:W1:Y:S01]  /*0090*/  LDCU.64 UR6, c[0x0][0x358] ;  /* 0x00006b00ff0677ac */ /* 0x000e620008000a00 */
[----:B------:R-:W2:Y:S01]  /*00a0*/  LDCU.64 UR4, c[0x3][0x68] ;  /* 0x00c00d00ff0477ac */ /* 0x000ea20008000a00 */
[----:B0-----:R-:W-:-:S05]  /*00b0*/  IMAD.WIDE R50, R3, 0x40, R50 ;  /* 0x0000004003327825 */ /* 0x001fca00078e0232 */
[----:B------:R-:W2:Y:S01]  /*00c0*/  LDC.64 R2, c[0x3][0x48] ;  /* 0x00c01200ff027b82 */ /* 0x000ea20000000a00 */
[----:B-1----:R0:W5:Y:S04]  /*00d0*/  LDG.E.64 R48, desc[UR6][R50.64+0x38] ;  /* 0x0000380632307981 */ /* 0x002168000c1e1b00 */
[----:B------:R0:W5:Y:S04]  /*00e0*/  LDG.E.64 R46, desc[UR6][R50.64+0x30] ;  /* 0x00003006322e7981 */ /* 0x000168000c1e1b00 */
[----:B------:R0:W5:Y:S04]  /*00f0*/  LDG.E.128 R32, desc[UR6][R50.64] ;  /* 0x0000000632207981 */ /* 0x000168000c1e1d00 */
[----:B------:R0:W5:Y:S04]  /*0100*/  LDG.E.128 R28, desc[UR6][R50.64+0x10] ;  /* 0x00001006321c7981 */ /* 0x000168000c1e1d00 */
[----:B------:R0:W5:Y:S01]  /*0110*/  LDG.E.128 R24, desc[UR6][R50.64+0x20] ;  /* 0x0000200632187981 */ /* 0x000162000c1e1d00 */
[----:B------:R-:W-:-:S02]  /*0120*/  IMAD.MOV.U32 R4, RZ, RZ, 0x652b82fe ;  /* 0x652b82feff047424 */ /* 0x000fc400078e00ff */
[----:B------:R-:W-:Y:S01]  /*0130*/  IMAD.MOV.U32 R5, RZ, RZ, 0x3ff71547 ;  /* 0x3ff71547ff057424 */ /* 0x000fe200078e00ff */
[----:B--2---:R-:W-:Y:S01]  /*0140*/  DMUL R2, R2, -UR4 ;  /* 0x8000000402027c28 */ /* 0x004fe20008000000 */
[----:B------:R-:W-:Y:S01]  /*0150*/  UMOV UR4, 0xfefa39ef ;  /* 0xfefa39ef00047882 */ /* 0x000fe20000000000 */
[----:B------:R-:W-:-:S06]  /*0160*/  UMOV UR5, 0x3fe62e42 ;  /* 0x3fe62e4200057882 */ /* 0x000fcc0000000000 */
[----:B------:R-:W-:Y:S02]  /*0170*/  DFMA R4, R2, R4, 6.75539944105574400000e+15 ;  /* 0x433800000204742b */ /* 0x000fe40000000004 */
[----:B------:R-:W-:-:S06]  /*0180*/  FSETP.GEU.AND P0, PT, |R3|, 4.1917929649353027344, PT ;  /* 0x4086232b0300780b */ /* 0x000fcc0003f0e200 */
[----:B------:R-:W-:-:S08]  /*0190*/  DADD R6, R4, -6.75539944105574400000e+15 ;  /* 0xc338000004067429 */ /* 0x000fd00000000000 */
[----:B------:R-:W-:Y:S01]  /*01a0*/  DFMA R8, R6, -UR4, R2 ;  /* 0x8000000406087c2b */ /* 0x000fe20008000002 */
[----:B------:R-:W-:Y:S01]  /*01b0*/  UMOV UR4, 0x3b39803f ;  /* 0x3b39803f00047882 */ /* 0x000fe20000000000 */
[----:B------:R-:W-:-:S06]  /*01c0*/  UMOV UR5, 0x3c7abc9e ;  /* 0x3c7abc9e00057882 */ /* 0x000fcc0000000000 */
[----:B------:R-:W-:Y:S01]  /*01d0*/  DFMA R8, R6, -UR4, R8 ;  /* 0x8000000406087c2b */ /* 0x000fe20008000008 */
[----:B------:R-:W-:Y:S01]  /*01e0*/  UMOV UR4, 0x69ce2bdf ;  /* 0x69ce2bdf00047882 */ /* 0x000fe20000000000 */
[----:B------:R-:W-:Y:S01]  /*01f0*/  IMAD.MOV.U32 R6, RZ, RZ, -0x35dec16 ;  /* 0xfca213eaff067424 */ /* 0x000fe200078e00ff */
[----:B------:R-:W-:Y:S01]  /*0200*/  UMOV UR5, 0x3e5ade15 ;  /* 0x3e5ade1500057882 */ /* 0x000fe20000000000 */
[----:B------:R-:W-:-:S06]  /*0210*/  IMAD.MOV.U32 R7, RZ, RZ, 0x3e928af3 ;  /* 0x3e928af3ff077424 */ /* 0x000fcc00078e00ff */
[----:B------:R-:W-:Y:S01]  /*0220*/  DFMA R6, R8, UR4, R6 ;  /* 0x0000000408067c2b */ /* 0x000fe20008000006 */
[----:B------:R-:W-:Y:S01]  /*0230*/  UMOV UR4, 0x62401315 ;  /* 0x6240131500047882 */ /* 0x000fe20000000000 */
[----:B------:R-:W-:-:S06]  /*0240*/  UMOV UR5, 0x3ec71dee ;  /* 0x3ec71dee00057882 */ /* 0x000fcc0000000000 */
[----:B------:R-:W-:Y:S01]  /*0250*/  DFMA R6, R8, R6, UR4 ;  /* 0x0000000408067e2b */ /* 0x000fe20008000006 */
        /* <DEDUP_REMOVED lines=20> */
[----:B------:R-:W-:-:S08]  /*03a0*/  DFMA R6, R8, R6, UR4 ;  /* 0x0000000408067e2b */ /* 0x000fd00008000006 */
[----:B------:R-:W-:-:S08]  /*03b0*/  DFMA R6, R8, R6, 1 ;  /* 0x3ff000000806742b */ /* 0x000fd00000000006 */
[----:B------:R-:W-:-:S10]  /*03c0*/  DFMA R6, R8, R6, 1 ;  /* 0x3ff000000806742b */ /* 0x000fd40000000006 */
[----:B------:R-:W-:Y:S02]  /*03d0*/  IMAD R45, R4, 0x100000, R7 ;  /* 0x00100000042d7824 */ /* 0x000fe400078e0207 */
[----:B------:R-:W-:Y:S01]  /*03e0*/  IMAD.MOV.U32 R44, RZ, RZ, R6 ;  /* 0x000000ffff2c7224 */ /* 0x000fe200078e0006 */
[----:B0-----:R-:W-:Y:S06]  /*03f0*/  @!P0 BRA `(.L_x_0) ;  /* 0x0000000000348947 */ /* 0x001fec0003800000 */
[----:B------:R-:W-:Y:S01]  /*0400*/  FSETP.GEU.AND P1, PT, |R3|, 4.2275390625, PT ;  /* 0x408748000300780b */ /* 0x000fe20003f2e200 */
[C---:B------:R-:W-:Y:S02]  /*0410*/  DADD R8, R2.reuse, +INF ;  /* 0x7ff0000002087429 */ /* 0x040fe40000000000 */
[----:B------:R-:W-:-:S08]  /*0420*/  DSETP.GEU.AND P0, PT, R2, RZ, PT ;  /* 0x000000ff0200722a */ /* 0x000fd00003f0e000 */
[----:B------:R-:W-:Y:S02]  /*0430*/  FSEL R44, R8, RZ, P0 ;  /* 0x000000ff082c7208 */ /* 0x000fe40000000000 */
[----:B------:R-:W-:Y:S01]  /*0440*/  FSEL R45, R9, RZ, P0 ;  /* 0x000000ff092d7208 */ /* 0x000fe20000000000 */
[----:B------:R-:W-:Y:S06]  /*0450*/  @P1 BRA `(.L_x_0) ;  /* 0x00000000001c1947 */ /* 0x000fec0003800000 */
[----:B------:R-:W-:Y:S01]  /*0460*/  LEA.HI R0, R4, R4, RZ, 0x1 ;  /* 0x0000000404007211 */ /* 0x000fe200078f08ff */
[----:B------:R-:W-:-:S03]  /*0470*/  IMAD.MOV.U32 R44, RZ, RZ, RZ ;  /* 0x000000ffff2c7224 */ /* 0x000fc600078e00ff */
[----:B------:R-:W-:-:S04]  /*0480*/  SHF.R.S32.HI R3, RZ, 0x1, R0 ;  /* 0x00000001ff037819 */ /* 0x000fc80000011400 */
[----:B------:R-:W-:Y:S01]  /*0490*/  IADD3 R4, PT, PT, R4, -R3, RZ ;  /* 0x8000000304047210 */ /* 0x000fe20007ffe0ff */
[----:B------:R-:W-:-:S03]  /*04a0*/  IMAD R7, R3, 0x100000, R7 ;  /* 0x0010000003077824 */ /* 0x000fc600078e0207 */
[----:B------:R-:W-:-:S06]  /*04b0*/  LEA R45, R4, 0x3ff00000, 0x14 ;  /* 0x3ff00000042d7811 */ /* 0x000fcc00078ea0ff */
[----:B------:R-:W-:-:S11]  /*04c0*/  DMUL R44, R6, R44 ;  /* 0x0000002c062c7228 */ /* 0x000fd60000000000 */
.L_x_0:
[----:B------:R-:W0:Y:S01]  /*04d0*/  LDCU UR4, c[0x0][0x39c] ;  /* 0x00007380ff0477ac */ /* 0x000e220008000800 */
[----:B------:R-:W-:Y:S02]  /*04e0*/  CS2R R42, SRZ ;  /* 0x00000000002a7805 */ /* 0x000fe4000001ff00 */
[----:B------:R-:W-:Y:S02]  /*04f0*/  CS2R R2, SRZ ;  /* 0x0000000000027805 */ /* 0x000fe4000001ff00 */
[----:B------:R-:W-:Y:S01]  /*0500*/  CS2R R40, SRZ ;  /* 0x0000000000287805 */ /* 0x000fe2000001ff00 */
[----:B------:R-:W1:Y:S01]  /*0510*/  LDCU.64 UR8, c[0x3][0x58] ;  /* 0x00c00b00ff0877ac */ /* 0x000e620008000a00 */
[----:B0-----:R-:W-:Y:S01]  /*0520*/  UISETP.GE.AND UP0, UPT, UR4, 0x1, UPT ;  /* 0x000000010400788c */ /* 0x001fe2000bf06270 */
[----:B-1----:R-:W-:Y:S02]  /*0530*/  IMAD.U32 R38, RZ, RZ, UR8 ;  /* 0x00000008ff267e24 */ /* 0x002fe4000f8e00ff */
[----:B------:R-:W-:-:S06]  /*0540*/  IMAD.U32 R39, RZ, RZ, UR9 ;  /* 0x00000009ff277e24 */ /* 0x000fcc000f8e00ff */
[----:B------:R-:W-:Y:S05]  /*0550*/  BRA.U !UP0, `(.L_x_1) ;  /* 0x0000002108347547 */ /* 0x000fea000b800000 */
[----:B------:R-:W0:Y:S01]  /*0560*/  LDC.64 R36, c[0x4][0x48] ;  /* 0x01001200ff247b82 */ /* 0x000e220000000a00 */
[----:B------:R-:W1:Y:S07]  /*0570*/  LDCU UR4, c[0x3][0x54] ;  /* 0x00c00a80ff0477ac */ /* 0x000e6e0008000800 */
[----:B------:R-:W2:Y:S01]  /*0580*/  LDC.64 R6, c[0x3][0x50] ;  /* 0x00c01400ff067b82 */ /* 0x000ea20000000a00 */
[----:B------:R-:W-:Y:S01]  /*0590*/  IMAD.MOV.U32 R2, RZ, RZ, 0x1 ;  /* 0x00000001ff027424 */ /* 0x000fe200078e00ff */
[----:B------:R-:W3:Y:S06]  /*05a0*/  LDCU.64 UR8, c[0x3][0x78] ;  /* 0x00c00f00ff0877ac */ /* 0x000eec0008000a00 */
[----:B------:R-:W4:Y:S01]  /*05b0*/  LDC R8, c[0x3][0x7c] ;  /* 0x00c01f00ff087b82 */ /* 0x000f220000000800 */
[----:B0-----:R-:W5:Y:S01]  /*05c0*/  LDG.E.64 R36, desc[UR6][R36.64] ;  /* 0x0000000624247981 */ /* 0x001f62000c1e1b00 */
[----:B-1----:R-:W2:Y:S01]  /*05d0*/  MUFU.RCP64H R3, UR4 ;  /* 0x0000000400037d08 */ /* 0x002ea20008001800 */
[----:B----4-:R-:W-:Y:S01]  /*05e0*/  FSETP.GEU.AND P1, PT, |R8|, 6.5827683646048100446e-37, PT ;  /* 0x036000000800780b */ /* 0x010fe20003f2e200 */
[----:B--2---:R-:W-:-:S08]  /*05f0*/  DFMA R4, R2, -R6, 1 ;  /* 0x3ff000000204742b */ /* 0x004fd00000000806 */
[----:B------:R-:W-:-:S08]  /*0600*/  DFMA R4, R4, R4, R4 ;  /* 0x000000040404722b */ /* 0x000fd00000000004 */
[----:B------:R-:W-:-:S08]  /*0610*/  DFMA R4, R2, R4, R2 ;  /* 0x000000040204722b */ /* 0x000fd00000000002 */
[----:B------:R-:W-:-:S08]  /*0620*/  DFMA R2, R4, -R6, 1 ;  /* 0x3ff000000402742b */ /* 0x000fd00000000806 */
[----:B------:R-:W-:-:S08]  /*0630*/  DFMA R2, R4, R2, R4 ;  /* 0x000000020402722b */ /* 0x000fd00000000004 */
[----:B---3--:R-:W-:-:S08]  /*0640*/  DMUL R4, R2, UR8 ;  /* 0x0000000802047c28 */ /* 0x008fd00008000000 */
[----:B------:R-:W-:-:S08]  /*0650*/  DFMA R6, R4, -R6, UR8 ;  /* 0x0000000804067e2b */ /* 0x000fd00008000806 */
[----:B------:R-:W-:-:S10]  /*0660*/  DFMA R2, R2, R6, R4 ;  /* 0x000000060202722b */ /* 0x000fd40000000004 */
[----:B------:R-:W-:-:S05]  /*0670*/  FFMA R0, RZ, UR4, R3 ;  /* 0x00000004ff007c23 */ /* 0x000fca0008000003 */
[----:B------:R-:W-:-:S13]  /*0680*/  FSETP.GT.AND P0, PT, |R0|, 1.469367938527859385e-39, PT ;  /* 0x001000000000780b */ /* 0x000fda0003f04200 */
[----:B------:R-:W-:Y:S05]  /*0690*/  @P0 BRA P1, `(.L_x_2) ;  /* 0x0000000000200947 */ /* 0x000fea0000800000 */
[----:B------:R-:W0:Y:S01]  /*06a0*/  LDC R6, c[0x3][0x78] ;  /* 0x00c01e00ff067b82 */ /* 0x000e220000000800 */
[----:B------:R-:W-:-:S07]  /*06b0*/  MOV R61, 0x700 ;  /* 0x00000700003d7802 */ /* 0x000fce0000000f00 */
[----:B------:R-:W1:Y:S08]  /*06c0*/  LDC R7, c[0x3][0x7c] ;  /* 0x00c01f00ff077b82 */ /* 0x000e700000000800 */
[----:B------:R-:W2:Y:S08]  /*06d0*/  LDC R10, c[0x3][0x50] ;  /* 0x00c01400ff0a7b82 */ /* 0x000eb00000000800 */
[----:B------:R-:W3:Y:S02]  /*06e0*/  LDC R9, c[0x3][0x54] ;  /* 0x00c01500ff097b82 */ /* 0x000ee40000000800 */
[----:B0123-5:R-:W-:Y:S05]  /*06f0*/  CALL.REL.NOINC `($__internal_0_$__cuda_sm20_div_rn_f64_full) ;  /* 0x0000002800d47944 */ /* 0x02ffea0003c00000 */
[----:B------:R-:W-:Y:S01]  /*0700*/  IMAD.MOV.U32 R2, RZ, RZ, R0 ;  /* 0x000000ffff027224 */ /* 0x000fe200078e0000 */
[----:B------:R-:W-:-:S07]  /*0710*/  MOV R3, R7 ;  /* 0x0000000700037202 */ /* 0x000fce0000000f00 */
.L_x_2:
[----:B------:R-:W0:Y:S01]  /*0720*/  LDC.64 R20, c[0x3][0x50] ;  /* 0x00c01400ff147b82 */ /* 0x000e220000000a00 */
[----:B------:R-:W1:Y:S01]  /*0730*/  LDCU.64 UR14, c[0x3][0x58] ;  /* 0x00c00b00ff0e77ac */ /* 0x000e620008000a00 */
[----:B------:R-:W-:Y:S02]  /*0740*/  CS2R R22, SRZ ;  /* 0x0000000000167805 */ /* 0x000fe4000001ff00 */
[----:B------:R-:W-:Y:S02]  /*0750*/  CS2R R40, SRZ ;  /* 0x0000000000287805 */ /* 0x000fe4000001ff00 */
[----:B------:R-:W-:Y:S01]  /*0760*/  CS2R R16, SRZ ;  /* 0x0000000000107805 */ /* 0x000fe2000001ff00 */
[----:B------:R-:W2:Y:S01]  /*0770*/  LDCU UR5, c[0x0][0x39c] ;  /* 0x00007380ff0577ac */ /* 0x000ea20008000800 */
[----:B------:R-:W-:Y:S01]  /*0780*/  CS2R R42, SRZ ;  /* 0x00000000002a7805 */ /* 0x000fe2000001ff00 */
[----:B------:R-:W3:Y:S01]  /*0790*/  LDC.64 R18, c[0x3][0x48] ;  /* 0x00c01200ff127b82 */ /* 0x000ee20000000a00 */
[----:B------:R-:W4:Y:S01]  /*07a0*/  LDCU.64 UR12, c[0x3][0x48] ;  /* 0x00c00900ff0c77ac */ /* 0x000f220008000a00 */
[----:B------:R-:W0:Y:S01]  /*07b0*/  LDCU.64 UR10, c[0x3][0x68] ;  /* 0x00c00d00ff0a77ac */ /* 0x000e220008000a00 */
[----:B------:R-:W0:Y:S01]  /*07c0*/  LDCU.64 UR8, c[0x3][0x78] ;  /* 0x00c00f00ff0877ac */ /* 0x000e220008000a00 */
[----:B-1----:R-:W-:-:S02]  /*07d0*/  IMAD.U32 R14, RZ, RZ, UR14 ;  /* 0x0000000eff0e7e24 */ /* 0x002fc4000f8e00ff */
[----:B------:R-:W-:Y:S01]  /*07e0*/  IMAD.U32 R15, RZ, RZ, UR15 ;  /* 0x0000000fff0f7e24 */ /* 0x000fe2000f8e00ff */
[----:B------:R-:W-:Y:S01]  /*07f0*/  UMOV UR4, URZ ;  /* 0x000000ff00047c82 */ /* 0x000fe20008000000 */
[----:B--2---:R-:W-:Y:S01]  /*0800*/  UIADD3 UR5, UPT, UPT, -UR5, URZ, URZ ;  /* 0x000000ff05057290 */ /* 0x004fe2000fffe1ff */
[----:B0-----:R-:W-:Y:S02]  /*0810*/  DADD R20, R20, R20 ;  /* 0x0000000014147229 */ /* 0x001fe40000000014 */
[----:B---34-:R-:W-:-:S11]  /*0820*/  DMUL R18, R18, R18 ;  /* 0x0000001212127228 */ /* 0x018fd60000000000 */
.L_x_21:
[----:B-----5:R0:W5:Y:S01]  /*0830*/  LD.E.64 R52, desc[UR6][R36.64] ;  /* 0x0000000624347980 */ /* 0x020162000c101b00 */
[----:B------:R-:W-:Y:S01]  /*0840*/  ISETP.NE.AND P0, PT, R46, 0x1, PT ;  /* 0x000000012e00780c */ /* 0x000fe20003f05270 */
[----:B------:R-:W-:Y:S01]  /*0850*/  BSSY.RECONVERGENT B0, `(.L_x_3) ;  /* 0x000012d000007945 */ /* 0x000fe20003800200 */
[----:B------:R-:W-:Y:S02]  /*0860*/  IMAD.MOV.U32 R12, RZ, RZ, R48 ;  /* 0x000000ffff0c7224 */ /* 0x000fe400078e0030 */
[----:B------:R-:W-:Y:S02]  /*0870*/  IMAD.MOV.U32 R13, RZ, RZ, R49 ;  /* 0x000000ffff0d7224 */ /* 0x000fe400078e0031 */
[----:B------:R-:W-:-:S07]  /*0880*/  IMAD.MOV.U32 R46, RZ, RZ, RZ ;  /* 0x000000ffff2e7224 */ /* 0x000fce00078e00ff */
[----:B0-----:R-:W-:Y:S05]  /*0890*/  @!P0 BRA `(.L_x_4) ;  /* 0x0000001000a08947 */ /* 0x001fea0003800000 */
[----:B------:R-:W-:Y:S01]  /*08a0*/  VIADD R32, R32, 0x1 ;  /* 0x0000000120207836 */ /* 0x000fe20000000000 */
[----:B------:R-:W-:Y:S03]  /*08b0*/  BSSY.RECONVERGENT B1, `(.L_x_5) ;  /* 0x000000c000017945 */ /* 0x000fe60003800200 */
[C---:B------:R-:W-:Y:S01]  /*08c0*/  IMAD.WIDE.U32 R8, R32.reuse, -0x2daee0ad, RZ ;  /* 0xd2511f5320087825 */ /* 0x040fe200078e00ff */
[----:B------:R-:W-:-:S13]  /*08d0*/  ISETP.NE.AND P0, PT, R32, RZ, PT ;  /* 0x000000ff2000720c */ /* 0x000fda0003f05270 */
[----:B------:R-:W-:Y:S05]  /*08e0*/  @P0 BRA `(.L_x_6) ;  /* 0x0000000000200947 */ /* 0x000fea0003800000 */
[----:B------:R-:W-:-:S04]  /*08f0*/  IADD3 R33, PT, PT, R33, 0x1, RZ ;  /* 0x0000000121217810 */ /* 0x000fc80007ffe0ff */
[----:B------:R-:W-:-:S13]  /*0900*/  ISETP.NE.AND P0, PT, R33, RZ, PT ;  /* 0x000000ff2100720c */ /* 0x000fda0003f05270 */
[----:B------:R-:W-:Y:S02]  /*0910*/  @!P0 VIADD R34, R34, 0x1 ;  /* 0x0000000122228836 */ /* 0x000fe40000000000 */
[----:B------:R-:W-:Y:S02]  /*0920*/  @!P0 VIADD R0, R35, 0x1 ;  /* 0x0000000123008836 */ /* 0x000fe40000000000 */
[----:B------:R-:W-:Y:S01]  /*0930*/  @!P0 IMAD.MOV.U32 R33, RZ, RZ, RZ ;  /* 0x000000ffff218224 */ /* 0x000fe200078e00ff */
[----:B------:R-:W-:-:S13]  /*0940*/  ISETP.NE.AND P1, PT, R34, RZ, !P0 ;  /* 0x000000ff2200720c */ /* 0x000fda0004725270 */
[----:B------:R-:W-:-:S04]  /*0950*/  @P1 IMAD.MOV R0, RZ, RZ, R35 ;  /* 0x000000ffff001224 */ /* 0x000fc800078e0223 */
[----:B------:R-:W-:-:S07]  /*0960*/  @!P0 IMAD.MOV.U32 R35, RZ, RZ, R0 ;  /* 0x000000ffff238224 */ /* 0x000fce00078e0000 */
.L_x_6:
[----:B------:R-:W-:Y:S05]  /*0970*/  BSYNC.RECONVERGENT B1 ;  /* 0x0000000000017941 */ /* 0x000fea0003800200 */
.L_x_5:
[----:B------:R-:W-:Y:S01]  /*0980*/  IMAD.WIDE.U32 R10, R34, -0x326172a9, RZ ;  /* 0xcd9e8d57220a7825 */ /* 0x000fe200078e00ff */
[----:B------:R-:W-:Y:S01]  /*0990*/  LOP3.LUT R4, R35, R9, R25, 0x96, !PT ;  /* 0x0000000923047212 */ /* 0x000fe200078e9619 */
[----:B------:R-:W-:Y:S01]  /*09a0*/  BSSY.RECONVERGENT B1, `(.L_x_7) ;  /* 0x000004f000017945 */ /* 0x000fe20003800200 */
[----:B------:R-:W-:Y:S01]  /*09b0*/  ISETP.NE.AND P0, PT, R26, 0x1, PT ;  /* 0x000000011a00780c */ /* 0x000fe20003f05270 */
[----:B------:R-:W-:Y:S01]  /*09c0*/  VIADD R9, R24, 0x9e3779b9 ;  /* 0x9e3779b918097836 */ /* 0x000fe20000000000 */
[----:B------:R-:W-:Y:S01]  /*09d0*/  LOP3.LUT R6, R33, R24, R11, 0x96, !PT ;  /* 0x0000001821067212 */ /* 0x000fe200078e960b */
[----:B------:R-:W-:Y:S01]  /*09e0*/  IMAD.WIDE.U32 R4, R4, -0x326172a9, RZ ;  /* 0xcd9e8d5704047825 */ /* 0x000fe200078e00ff */
[----:B------:R-:W-:-:S03]  /*09f0*/  IADD3 R11, PT, PT, R25, -0x4498517b, RZ ;  /* 0xbb67ae85190b7810 */ /* 0x000fc60007ffe0ff */
[----:B------:R-:W-:Y:S01]  /*0a00*/  IMAD.WIDE.U32 R6, R6, -0x2daee0ad, RZ ;  /* 0xd2511f5306067825 */ /* 0x000fe200078e00ff */
[----:B------:R-:W-:-:S03]  /*0a10*/  LOP3.LUT R9, R5, R10, R9, 0x96, !PT ;  /* 0x0000000a05097212 */ /* 0x000fc600078e9609 */
[----:B------:R-:W-:Y:S01]  /*0a20*/  VIADD R5, R24, 0x3c6ef372 ;  /* 0x3c6ef37218057836 */ /* 0x000fe20000000000 */
[----:B------:R-:W-:Y:S01]  /*0a30*/  LOP3.LUT R11, R7, R8, R11, 0x96, !PT ;  /* 0x00000008070b7212 */ /* 0x000fe200078e960b */
[----:B------:R-:W-:Y:S02]  /*0a40*/  VIADD R7, R25, 0x76cf5d0a ;  /* 0x76cf5d0a19077836 */ /* 0x000fe40000000000 */
[----:B------:R-:W-:-:S04]  /*0a50*/  IMAD.WIDE.U32 R8, R9, -0x2daee0ad, RZ ;  /* 0xd2511f5309087825 */ /* 0x000fc800078e00ff */
[----:B------:R-:W-:Y:S01]  /*0a60*/  IMAD.WIDE.U32 R10, R11, -0x326172a9, RZ ;  /* 0xcd9e8d570b0a7825 */ /* 0x000fe200078e00ff */
[----:B------:R-:W-:-:S03]  /*0a70*/  LOP3.LUT R7, R9, R6, R7, 0x96, !PT ;  /* 0x0000000609077212 */ /* 0x000fc600078e9607 */
[----:B------:R-:W-:Y:S01]  /*0a80*/  VIADD R9, R24, 0xdaa66d2b ;  /* 0xdaa66d2b18097836 */ /* 0x000fe20000000000 */
[----:B------:R-:W-:Y:S01]  /*0a90*/  LOP3.LUT R6, R11, R4, R5, 0x96, !PT ;  /* 0x000000040b067212 */ /* 0x000fe200078e9605 */
[----:B------:R-:W-:-:S04]  /*0aa0*/  IMAD.WIDE.U32 R4, R7, -0x326172a9, RZ ;  /* 0xcd9e8d5707047825 */ /* 0x000fc800078e00ff */
[----:B------:R-:W-:Y:S01]  /*0ab0*/  IMAD.WIDE.U32 R6, R6, -0x2daee0ad, RZ ;  /* 0xd2511f5306067825 */ /* 0x000fe200078e00ff */
[----:B------:R-:W-:Y:S02]  /*0ac0*/  LOP3.LUT R9, R5, R10, R9, 0x96, !PT ;  /* 0x0000000a05097212 */ /* 0x000fe400078e9609 */
[----:B------:R-:W-:Y:S01]  /*0ad0*/  IADD3 R5, PT, PT, R24, 0x78dde6e4, RZ ;  /* 0x78dde6e418057810 */ /* 0x000fe20007ffe0ff */
[C---:B------:R-:W-:Y:S02]  /*0ae0*/  VIADD R11, R25.reuse, 0x32370b8f ;  /* 0x32370b8f190b7836 */ /* 0x040fe40000000000 */
[----:B------:R-:W-:-:S03]  /*0af0*/  VIADD R0, R25, 0x96a522ad ;  /* 0x96a522ad19007836 */ /* 0x000fc60000000000 */
        /* <DEDUP_REMOVED lines=9> */
[----:B------:R-:W-:-:S03]  /*0b90*/  LOP3.LUT R9, R5, R10, R9, 0x96, !PT ;  /* 0x0000000a05097212 */ /* 0x000fc600078e9609 */
[----:B------:R-:W-:Y:S02]  /*0ba0*/  VIADD R11, R25, 0xa9066899 ;  /* 0xa9066899190b7836 */ /* 0x000fe40000000000 */
        /* <DEDUP_REMOVED lines=8> */
[----:B------:R-:W-:Y:S01]  /*0c30*/  IMAD.WIDE.U32 R4, R7, -0x326172a9, RZ ;  /* 0xcd9e8d5707047825 */ /* 0x000fe200078e00ff */
[----:B------:R-:W-:-:S03]  /*0c40*/  IADD3 R11, PT, PT, R25, 0x1fd5c5a3, RZ ;  /* 0x1fd5c5a3190b7810 */ /* 0x000fc60007ffe0ff */
        /* <DEDUP_REMOVED lines=11> */
[----:B------:R-:W-:Y:S01]  /*0d00*/  IMAD.HI.U32 R5, R55, -0x2daee0ad, RZ ;  /* 0xd2511f5337057827 */ /* 0x000fe200078e00ff */
[----:B------:R-:W-:-:S04]  /*0d10*/  LOP3.LUT R54, R49, R54, R9, 0x96, !PT ;  /* 0x0000003631367212 */ /* 0x000fc800078e9609 */
[----:B------:R-:W-:Y:S01]  /*0d20*/  LOP3.LUT R0, R5, R8, R0, 0x96, !PT ;  /* 0x0000000805007212 */ /* 0x000fe200078e9600 */
[----:B------:R-:W-:Y:S06]  /*0d30*/  @!P0 BRA `(.L_x_8) ;  /* 0x0000000000448947 */ /* 0x000fec0003800000 */
[----:B------:R-:W-:Y:S01]  /*0d40*/  ISETP.NE.AND P0, PT, R26, 0x3, PT ;  /* 0x000000031a00780c */ /* 0x000fe20003f05270 */
[----:B------:R-:W-:Y:S01]  /*0d50*/  IMAD.MOV.U32 R11, RZ, RZ, R31 ;  /* 0x000000ffff0b7224 */ /* 0x000fe200078e001f */
[----:B------:R-:W-:Y:S01]  /*0d60*/  MOV R4, R54 ;  /* 0x0000003600047202 */ /* 0x000fe20000000f00 */
[----:B------:R-:W-:Y:S02]  /*0d70*/  IMAD.MOV.U32 R13, RZ, RZ, R48 ;  /* 0x000000ffff0d7224 */ /* 0x000fe400078e0030 */
[----:B------:R-:W-:-:S08]  /*0d80*/  IMAD.MOV.U32 R8, RZ, RZ, R0 ;  /* 0x000000ffff087224 */ /* 0x000fd000078e0000 */
[----:B------:R-:W-:Y:S05]  /*0d90*/  @!P0 BRA `(.L_x_9) ;  /* 0x00000000003c8947 */ /* 0x000fea0003800000 */
[----:B------:R-:W-:Y:S01]  /*0da0*/  ISETP.NE.AND P0, PT, R26, 0x2, PT ;  /* 0x000000021a00780c */ /* 0x000fe20003f05270 */
[----:B------:R-:W-:Y:S01]  /*0db0*/  IMAD.MOV.U32 R11, RZ, RZ, R28 ;  /* 0x000000ffff0b7224 */ /* 0x000fe200078e001c */
[----:B------:R-:W-:Y:S01]  /*0dc0*/  MOV R8, R31 ;  /* 0x0000001f00087202 */ /* 0x000fe20000000f00 */
[----:B------:R-:W-:Y:S02]  /*0dd0*/  IMAD.MOV.U32 R4, RZ, RZ, R29 ;  /* 0x000000ffff047224 */ /* 0x000fe400078e001d */
[----:B------:R-:W-:-:S08]  /*0de0*/  IMAD.MOV.U32 R13, RZ, RZ, R30 ;  /* 0x000000ffff0d7224 */ /* 0x000fd000078e001e */
[----:B------:R-:W-:Y:S05]  /*0df0*/  @P0 BRA `(.L_x_9) ;  /* 0x0000000000240947 */ /* 0x000fea0003800000 */
[----:B------:R-:W-:Y:S02]  /*0e00*/  IMAD.MOV.U32 R11, RZ, RZ, R30 ;  /* 0x000000ffff0b7224 */ /* 0x000fe400078e001e */
[----:B------:R-:W-:Y:S02]  /*0e10*/  IMAD.MOV.U32 R4, RZ, RZ, R31 ;  /* 0x000000ffff047224 */ /* 0x000fe400078e001f */
[----:B------:R-:W-:Y:S02]  /*0e20*/  IMAD.MOV.U32 R13, RZ, RZ, R54 ;  /* 0x000000ffff0d7224 */ /* 0x000fe400078e0036 */
[----:B------:R-:W-:Y:S01]  /*0e30*/  IMAD.MOV.U32 R8, RZ, RZ, R48 ;  /* 0x000000ffff087224 */ /* 0x000fe200078e0030 */
[----:B------:R-:W-:Y:S06]  /*0e40*/  BRA `(.L_x_9) ;  /* 0x0000000000107947 */ /* 0x000fec0003800000 */
.L_x_8:
[----:B------:R-:W-:Y:S01]  /*0e50*/  IMAD.MOV.U32 R11, RZ, RZ, R29 ;  /* 0x000000ffff0b7224 */ /* 0x000fe200078e001d */
[----:B------:R-:W-:Y:S01]  /*0e60*/  MOV R4, R30 ;  /* 0x0000001e00047202 */ /* 0x000fe20000000f00 */
[----:B------:R-:W-:Y:S02]  /*0e70*/  IMAD.MOV.U32 R13, RZ, RZ, R31 ;  /* 0x000000ffff0d7224 */ /* 0x000fe400078e001f */
[----:B------:R-:W-:-:S07]  /*0e80*/  IMAD.MOV.U32 R8, RZ, RZ, R54 ;  /* 0x000000ffff087224 */ /* 0x000fce00078e0036 */
.L_x_9:
[----:B------:R-:W-:Y:S05]  /*0e90*/  BSYNC.RECONVERGENT B1 ;  /* 0x0000000000017941 */ /* 0x000fea0003800200 */
.L_x_7:
[----:B------:R-:W-:Y:S01]  /*0ea0*/  IMAD.WIDE.U32 R4, R4, 0x200000, RZ ;  /* 0x0020000004047825 */ /* 0x000fe200078e00ff */
[----:B------:R-:W-:Y:S03]  /*0eb0*/  BSSY.RECONVERGENT B1, `(.L_x_10) ;  /* 0x000005e000017945 */ /* 0x000fe60003800200 */
[----:B------:R-:W-:Y:S01]  /*0ec0*/  IMAD.MOV.U32 R28, RZ, RZ, 0x0 ;  /* 0x00000000ff1c7424 */ /* 0x000fe200078e00ff */
[----:B------:R-:W-:Y:S01]  /*0ed0*/  LOP3.LUT R10, R4, R11, RZ, 0x3c, !PT ;  /* 0x0000000b040a7212 */ /* 0x000fe200078e3cff */
[----:B------:R-:W-:Y:S02]  /*0ee0*/  IMAD.MOV.U32 R11, RZ, RZ, R5 ;  /* 0x000000ffff0b7224 */ /* 0x000fe400078e0005 */
[----:B------:R-:W-:Y:S02]  /*0ef0*/  IMAD.MOV.U32 R29, RZ, RZ, 0x3ca00000 ;  /* 0x3ca00000ff1d7424 */ /* 0x000fe400078e00ff */
[----:B------:R-:W0:Y:S01]  /*0f00*/  I2F.F64.U64 R6, R10 ;  /* 0x0000000a00067312 */ /* 0x000e220000301800 */
[----:B------:R-:W-:-:S04]  /*0f10*/  IMAD.WIDE.U32 R8, R8, 0x200000, RZ ;  /* 0x0020000008087825 */ /* 0x000fc800078e00ff */
[----:B------:R-:W-:Y:S01]  /*0f20*/  IMAD.MOV.U32 R12, RZ, RZ, -0x3ff ;  /* 0xfffffc01ff0c7424 */ /* 0x000fe200078e00ff */
[----:B------:R-:W-:-:S06]  /*0f30*/  LOP3.LUT R8, R8, R13, RZ, 0x3c, !PT ;  /* 0x0000000d08087212 */ /* 0x000fcc00078e3cff */
[----:B------:R-:W1:Y:S01]  /*0f40*/  I2F.F64.U64 R8, R8 ;  /* 0x0000000800087312 */ /* 0x000e620000301800 */
[----:B0-----:R-:W-:-:S10]  /*0f50*/  DFMA R6, R6, R28, 5.5511151231257827021e-17 ;  /* 0x3c9000000606742b */ /* 0x001fd4000000001c */
[----:B------:R-:W-:Y:S01]  /*0f60*/  ISETP.GT.AND P0, PT, R7, 0xfffff, PT ;  /* 0x000fffff0700780c */ /* 0x000fe20003f04270 */
[--C-:B------:R-:W-:Y:S01]  /*0f70*/  IMAD.MOV.U32 R5, RZ, RZ, R7.reuse ;  /* 0x000000ffff057224 */ /* 0x100fe200078e0007 */
[-C--:B------:R-:W-:Y:S01]  /*0f80*/  MOV R4, R6.reuse ;  /* 0x0000000600047202 */ /* 0x080fe20000000f00 */
[----:B------:R-:W-:Y:S01]  /*0f90*/  IMAD.MOV.U32 R13, RZ, RZ, R7 ;  /* 0x000000ffff0d7224 */ /* 0x000fe200078e0007 */
[----:B-1----:R-:W-:Y:S01]  /*0fa0*/  DFMA R28, R8, 2.2204460492503130808e-16, R28 ;  /* 0x3cb00000081c782b */ /* 0x002fe2000000001c */
[----:B------:R-:W-:-:S08]  /*0fb0*/  MOV R10, R6 ;  /* 0x00000006000a7202 */ /* 0x000fd00000000f00 */
[----:B------:R-:W-:Y:S01]  /*0fc0*/  @!P0 DMUL R4, R4, 1.80143985094819840000e+16 ;  /* 0x4350000004048828 */ /* 0x000fe20000000000 */
[----:B------:R-:W-:-:S09]  /*0fd0*/  @!P0 IMAD.MOV.U32 R12, RZ, RZ, -0x435 ;  /* 0xfffffbcbff0c8424 */ /* 0x000fd200078e00ff */
[----:B------:R-:W-:Y:S02]  /*0fe0*/  @!P0 IMAD.MOV.U32 R13, RZ, RZ, R5 ;  /* 0x000000ffff0d8224 */ /* 0x000fe400078e0005 */
[----:B------:R-:W-:Y:S02]  /*0ff0*/  @!P0 IMAD.MOV.U32 R10, RZ, RZ, R4 ;  /* 0x000000ffff0a8224 */ /* 0x000fe400078e0004 */
[----:B------:R-:W-:-:S05]  /*1000*/  VIADD R7, R13, 0xffffffff ;  /* 0xffffffff0d077836 */ /* 0x000fca0000000000 */
[----:B------:R-:W-:-:S13]  /*1010*/  ISETP.GT.U32.AND P1, PT, R7, 0x7feffffe, PT ;  /* 0x7feffffe0700780c */ /* 0x000fda0003f24070 */
[----:B------:R-:W-:Y:S05]  /*1020*/  @P1 BRA `(.L_x_11) ;  /* 0x0000000400001947 */ /* 0x000fea0003800000 */
[C---:B------:R-:W-:Y:S01]  /*1030*/  LOP3.LUT R4, R13.reuse, 0xfffff, RZ, 0xc0, !PT ;  /* 0x000fffff0d047812 */ /* 0x040fe200078ec0ff */
[----:B------:R-:W-:Y:S01]  /*1040*/  IMAD.MOV.U32 R8, RZ, RZ, RZ ;  /* 0x000000ffff087224 */ /* 0x000fe200078e00ff */
[----:B------:R-:W-:Y:S01]  /*1050*/  MOV R38, 0x8b7a8b04 ;  /* 0x8b7a8b0400267802 */ /* 0x000fe20000000f00 */
[----:B------:R-:W-:Y:S01]  /*1060*/  IMAD.MOV.U32 R39, RZ, RZ, 0x3ed0ee25 ;  /* 0x3ed0ee25ff277424 */ /* 0x000fe200078e00ff */
[----:B------:R-:W-:Y:S01]  /*1070*/  LOP3.LUT R11, R4, 0x3ff00000, RZ, 0xfc, !PT ;  /* 0x3ff00000040b7812 */ /* 0x000fe200078efcff */
[----:B------:R-:W-:Y:S01]  /*1080*/  UMOV UR14, 0x3ae80f1e ;  /* 0x3ae80f1e000e7882 */ /* 0x000fe20000000000 */
[----:B------:R-:W-:Y:S01]  /*1090*/  UMOV UR15, 0x3eb1380b ;  /* 0x3eb1380b000f7882 */ /* 0x000fe20000000000 */
[----:B------:R-:W-:Y:S01]  /*10a0*/  LEA.HI R12, R13, R12, RZ, 0xc ;  /* 0x0000000c0d0c7211 */ /* 0x000fe200078f60ff */
[----:B------:R-:W-:Y:S01]  /*10b0*/  IMAD.MOV.U32 R13, RZ, RZ, 0x43300000 ;  /* 0x43300000ff0d7424 */ /* 0x000fe200078e00ff */
[----:B------:R-:W-:Y:S01]  /*10c0*/  ISETP.GE.U32.AND P0, PT, R11, 0x3ff6a09f, PT ;  /* 0x3ff6a09f0b00780c */ /* 0x000fe20003f06070 */
[----:B------:R-:W-:Y:S01]  /*10d0*/  UMOV UR16, 0x80000000 ;  /* 0x8000000000107882 */ /* 0x000fe20000000000 */
[----:B------:R-:W-:-:S11]  /*10e0*/  UMOV UR17, 0x43300000 ;  /* 0x4330000000117882 */ /* 0x000fd60000000000 */
[----:B------:R-:W-:Y:S02]  /*10f0*/  @P0 VIADD R5, R11, 0xfff00000 ;  /* 0xfff000000b050836 */ /* 0x000fe40000000000 */
[----:B------:R-:W-:Y:S02]  /*1100*/  @P0 VIADD R12, R12, 0x1 ;  /* 0x000000010c0c0836 */ /* 0x000fe40000000000 */
[----:B------:R-:W-:-:S03]  /*1110*/  @P0 IMAD.MOV.U32 R11, RZ, RZ, R5 ;  /* 0x000000ffff0b0224 */ /* 0x000fc600078e0005 */
[----:B------:R-:W-:-:S03]  /*1120*/  LOP3.LUT R12, R12, 0x80000000, RZ, 0x3c, !PT ;  /* 0x800000000c0c7812 */ /* 0x000fc600078e3cff */
[C---:B------:R-:W-:Y:S02]  /*1130*/  DADD R30, R10.reuse, 1 ;  /* 0x3ff000000a1e7429 */ /* 0x040fe40000000000 */
[----:B------:R-:W-:Y:S02]  /*1140*/  DADD R10, R10, -1 ;  /* 0xbff000000a0a7429 */ /* 0x000fe40000000000 */
[----:B------:R-:W-:Y:S01]  /*1150*/  DADD R12, R12, -UR16 ;  /* 0x800000100c0c7e29 */ /* 0x000fe20008000000 */
[----:B------:R-:W-:Y:S01]  /*1160*/  UMOV UR16, 0xfefa39ef ;  /* 0xfefa39ef00107882 */ /* 0x000fe20000000000 */
[----:B------:R-:W0:Y:S01]  /*1170*/  MUFU.RCP64H R9, R31 ;  /* 0x0000001f00097308 */ /* 0x000e220000001800 */
[----:B------:R-:W-:Y:S01]  /*1180*/  UMOV UR17, 0x3fe62e42 ;  /* 0x3fe62e4200117882 */ /* 0x000fe20000000000 */
[----:B0-----:R-:W-:-:S08]  /*1190*/  DFMA R4, -R30, R8, 1 ;  /* 0x3ff000001e04742b */ /* 0x001fd00000000108 */
[----:B------:R-:W-:-:S08]  /*11a0*/  DFMA R4, R4, R4, R4 ;  /* 0x000000040404722b */ /* 0x000fd00000000004 */
[----:B------:R-:W-:-:S08]  /*11b0*/  DFMA R8, R8, R4, R8 ;  /* 0x000000040808722b */ /* 0x000fd00000000008 */
[----:B------:R-:W-:-:S08]  /*11c0*/  DMUL R6, R10, R8 ;  /* 0x000000080a067228 */ /* 0x000fd00000000000 */
[----:B------:R-:W-:-:S08]  /*11d0*/  DFMA R6, R10, R8, R6 ;  /* 0x000000080a06722b */ /* 0x000fd00000000006 */
[----:B------:R-:W-:-:S08]  /*11e0*/  DMUL R4, R6, R6 ;  /* 0x0000000606047228 */ /* 0x000fd00000000000 */
[----:B------:R-:W-:Y:S01]  /*11f0*/  DFMA R30, R4, UR14, R38 ;  /* 0x0000000e041e7c2b */ /* 0x000fe20008000026 */
[----:B------:R-:W-:Y:S01]  /*1200*/  UMOV UR14, 0x9f02676f ;  /* 0x9f02676f000e7882 */ /* 0x000fe20000000000 */
[----:B------:R-:W-:Y:S01]  /*1210*/  UMOV UR15, 0x3ef3b266 ;  /* 0x3ef3b266000f7882 */ /* 0x000fe20000000000 */
[----:B------:R-:W-:-:S05]  /*1220*/  DADD R38, R10, -R6 ;  /* 0x000000000a267229 */ /* 0x000fca0000000806 */
[----:B------:R-:W-:Y:S01]  /*1230*/  DFMA R30, R4, R30, UR14 ;  /* 0x0000000e041e7e2b */ /* 0x000fe2000800001e */
[----:B------:R-:W-:Y:S01]  /*1240*/  UMOV UR14, 0xa9ab0956 ;  /* 0xa9ab0956000e7882 */ /* 0x000fe20000000000 */
[----:B------:R-:W-:Y:S01]  /*1250*/  UMOV UR15, 0x3f1745cb ;  /* 0x3f1745cb000f7882 */ /* 0x000fe20000000000 */
[----:B------:R-:W-:-:S05]  /*1260*/  DADD R38, R38, R38 ;  /* 0x0000000026267229 */ /* 0x000fca0000000026 */
[----:B------:R-:W-:Y:S01]  /*1270*/  DFMA R30, R4, R30, UR14 ;  /* 0x0000000e041e7e2b */ /* 0x000fe2000800001e */
[----:B------:R-:W-:Y:S01]  /*1280*/  UMOV UR14, 0x2d1b5154 ;  /* 0x2d1b5154000e7882 */ /* 0x000fe20000000000 */
[----:B------:R-:W-:Y:S01]  /*1290*/  UMOV UR15, 0x3f3c71c7 ;  /* 0x3f3c71c7000f7882 */ /* 0x000fe20000000000 */
[----:B------:R-:W-:Y:S02]  /*12a0*/  DFMA R38, R10, -R6, R38 ;  /* 0x800000060a26722b */ /* 0x000fe40000000026 */
[----:B------:R-:W-:-:S03]  /*12b0*/  DFMA R10, R12, UR16, R6 ;  /* 0x000000100c0a7c2b */ /* 0x000fc60008000006 */
[----:B------:R-:W-:Y:S01]  /*12c0*/  DFMA R30, R4, R30, UR14 ;  /* 0x0000000e041e7e2b */ /* 0x000fe2000800001e */
[----:B------:R-:W-:Y:S01]  /*12d0*/  UMOV UR14, 0x923be72d ;  /* 0x923be72d000e7882 */ /* 0x000fe20000000000 */
[----:B------:R-:W-:Y:S01]  /*12e0*/  UMOV UR15, 0x3f624924 ;  /* 0x3f624924000f7882 */ /* 0x000fe20000000000 */
[----:B------:R-:W-:-:S05]  /*12f0*/  DMUL R8, R8, R38 ;  /* 0x0000002608087228 */ /* 0x000fca0000000000 */
        /* <DEDUP_REMOVED lines=8> */
[----:B------:R-:W-:Y:S02]  /*1380*/  UMOV UR15, 0x3fe62e42 ;  /* 0x3fe62e42000f7882 */ /* 0x000fe40000000000 */
[----:B------:R-:W-:Y:S01]  /*1390*/  DFMA R38, R12, -UR14, R10 ;  /* 0x8000000e0c267c2b */ /* 0x000fe2000800000a */
[----:B------:R-:W-:Y:S01]  /*13a0*/  UMOV UR14, 0x3b39803f ;  /* 0x3b39803f000e7882 */ /* 0x000fe20000000000 */
[----:B------:R-:W-:Y:S02]  /*13b0*/  UMOV UR15, 0x3c7abc9e ;  /* 0x3c7abc9e000f7882 */ /* 0x000fe40000000000 */
[----:B------:R-:W-:-:S04]  /*13c0*/  DMUL R30, R4, R30 ;  /* 0x0000001e041e7228 */ /* 0x000fc80000000000 */
[----:B------:R-:W-:-:S04]  /*13d0*/  DADD R38, -R6, R38 ;  /* 0x0000000006267229 */ /* 0x000fc80000000126 */
[----:B------:R-:W-:-:S08]  /*13e0*/  DFMA R8, R6, R30, R8 ;  /* 0x0000001e0608722b */ /* 0x000fd00000000008 */
[----:B------:R-:W-:-:S08]  /*13f0*/  DADD R8, R8, -R38 ;  /* 0x0000000008087229 */ /* 0x000fd00000000826 */
[----:B------:R-:W-:-:S08]  /*1400*/  DFMA R8, R12, UR14, R8 ;  /* 0x0000000e0c087c2b */ /* 0x000fd00008000008 */
[----:B------:R-:W-:Y:S01]  /*1410*/  DADD R10, R10, R8 ;  /* 0x000000000a0a7229 */ /* 0x000fe20000000008 */
[----:B------:R-:W-:Y:S10]  /*1420*/  BRA `(.L_x_12) ;  /* 0x0000000000187947 */ /* 0x000ff40003800000 */
.L_x_11:
[----:B------:R-:W-:Y:S01]  /*1430*/  IMAD.MOV.U32 R6, RZ, RZ, 0x0 ;  /* 0x00000000ff067424 */ /* 0x000fe200078e00ff */
[----:B------:R-:W-:Y:S01]  /*1440*/  LOP3.LUT P0, RZ, R5, 0x7fffffff, RZ, 0xc0, !PT ;  /* 0x7fffffff05ff7812 */ /* 0x000fe2000780c0ff */
[----:B------:R-:W-:-:S06]  /*1450*/  IMAD.MOV.U32 R7, RZ, RZ, 0x7ff00000 ;  /* 0x7ff00000ff077424 */ /* 0x000fcc00078e00ff */
[----:B------:R-:W-:-:S10]  /*1460*/  DFMA R6, R4, R6, +INF ;  /* 0x7ff000000406742b */ /* 0x000fd40000000006 */
[----:B------:R-:W-:Y:S02]  /*1470*/  FSEL R10, R6, RZ, P0 ;  /* 0x000000ff060a7208 */ /* 0x000fe40000000000 */
[----:B------:R-:W-:-:S07]  /*1480*/  FSEL R11, R7, -QNAN , P0 ;  /* 0xfff00000070b7808 */ /* 0x000fce0000000000 */
.L_x_12:
[----:B------:R-:W-:Y:S05]  /*1490*/  BSYNC.RECONVERGENT B1 ;  /* 0x0000000000017941 */ /* 0x000fea0003800200 */
.L_x_10:
[----:B------:R-:W-:Y:S01]  /*14a0*/  DMUL R4, RZ, R28 ;  /* 0x0000001cff047228 */ /* 0x000fe20000000000 */
[----:B------:R-:W-:Y:S01]  /*14b0*/  SHF.L.U32 R6, R29, 0x1, RZ ;  /* 0x000000011d067819 */ /* 0x000fe200000006ff */
[----:B------:R-:W-:Y:S01]  /*14c0*/  UMOV UR14, 0x33145c07 ;  /* 0x33145c07000e7882 */ /* 0x000fe20000000000 */
[----:B------:R-:W-:Y:S01]  /*14d0*/  UMOV UR15, 0x3ca1a626 ;  /* 0x3ca1a626000f7882 */ /* 0x000fe20000000000 */
[----:B------:R-:W-:Y:S01]  /*14e0*/  IMAD.MOV.U32 R7, RZ, RZ, 0x3e5ae5f1 ;  /* 0x3e5ae5f1ff077424 */ /* 0x000fe200078e00ff */
[----:B------:R-:W-:Y:S01]  /*14f0*/  ISETP.GT.U32.AND P0, PT, R6, -0x79800000, PT ;  /* 0x868000000600780c */ /* 0x000fe20003f04070 */
[----:B------:R-:W-:Y:S01]  /*1500*/  IMAD.MOV.U32 R6, RZ, RZ, 0x2cb0d246 ;  /* 0x2cb0d246ff067424 */ /* 0x000fe200078e00ff */
[----:B------:R-:W-:Y:S01]  /*1510*/  DMUL R10, R10, -2 ;  /* 0xc00000000a0a7828 */ /* 0x000fe20000000000 */
[----:B------:R-:W-:Y:S01]  /*1520*/  UMOV UR16, 0x11110818 ;  /* 0x1111081800107882 */ /* 0x000fe20000000000 */
[----:B------:R-:W-:Y:S01]  /*1530*/  UMOV UR17, 0x3f811111 ;  /* 0x3f81111100117882 */ /* 0x000fe20000000000 */
[----:B------:R-:W-:Y:S01]  /*1540*/  FSEL R39, R5, R29, P0 ;  /* 0x0000001d05277208 */ /* 0x000fe20000000000 */
[----:B------:R-:W-:Y:S01]  /*1550*/  BSSY.RECONVERGENT B1, `(.L_x_13) ;  /* 0x000004f000017945 */ /* 0x000fe20003800200 */
[----:B------:R-:W-:-:S03]  /*1560*/  FSEL R28, R4, R28, P0 ;  /* 0x0000001c041c7208 */ /* 0x000fc60000000000 */
[----:B------:R-:W-:Y:S02]  /*1570*/  VIADD R29, R39, 0x100000 ;  /* 0x00100000271d7836 */ /* 0x000fe40000000000 */
[----:B------:R-:W-:Y:S02]  /*1580*/  IMAD.MOV.U32 R38, RZ, RZ, R28 ;  /* 0x000000ffff267224 */ /* 0x000fe400078e001c */
[----:B------:R-:W0:Y:S08]  /*1590*/  FRND.F64 R4, R28 ;  /* 0x0000001c00047313 */ /* 0x000e300000301800 */
[----:B------:R-:W1:Y:S01]  /*15a0*/  F2I.S64.F64 R28, R28 ;  /* 0x0000001c001c7311 */ /* 0x000e620000301900 */
[----:B0-----:R-:W-:-:S08]  /*15b0*/  DFMA R4, R4, -0.5, R38 ;  /* 0xbfe000000404782b */ /* 0x001fd00000000026 */
[C---:B------:R-:W-:Y:S01]  /*15c0*/  DMUL R12, R4.reuse, UR14 ;  /* 0x0000000e040c7c28 */ /* 0x040fe20008000000 */
[----:B------:R-:W-:Y:S01]  /*15d0*/  UMOV UR14, 0x54442d18 ;  /* 0x54442d18000e7882 */ /* 0x000fe20000000000 */
[----:B------:R-:W-:Y:S01]  /*15e0*/  UMOV UR15, 0x400921fb ;  /* 0x400921fb000f7882 */ /* 0x000fe20000000000 */
[C---:B-1----:R-:W-:Y:S02]  /*15f0*/  LOP3.LUT R46, R28.reuse, 0x1, RZ, 0xc0, !PT ;  /* 0x000000011c2e7812 */ /* 0x042fe400078ec0ff */
[----:B------:R-:W-:Y:S02]  /*1600*/  LOP3.LUT P1, RZ, R28, 0x2, RZ, 0xc0, !PT ;  /* 0x000000021cff7812 */ /* 0x000fe4000782c0ff */
[----:B------:R-:W-:Y:S01]  /*1610*/  ISETP.NE.U32.AND P0, PT, R46, 0x1, PT ;  /* 0x000000012e00780c */ /* 0x000fe20003f05070 */
[----:B------:R-:W-:Y:S01]  /*1620*/  DFMA R12, R4, UR14, R12 ;  /* 0x0000000e040c7c2b */ /* 0x000fe2000800000c */
[----:B------:R-:W-:Y:S01]  /*1630*/  UMOV UR14, 0xf9785eba ;  /* 0xf9785eba000e7882 */ /* 0x000fe20000000000 */
[----:B------:R-:W-:Y:S01]  /*1640*/  UMOV UR15, 0x3de5db65 ;  /* 0x3de5db65000f7882 */ /* 0x000fe20000000000 */
[----:B------:R-:W-:-:S05]  /*1650*/  ISETP.NE.U32.AND.EX P0, PT, RZ, RZ, PT, P0 ;  /* 0x000000ffff00720c */ /* 0x000fca0003f05100 */
[----:B------:R-:W-:-:S08]  /*1660*/  DMUL R4, R12, R12 ;  /* 0x0000000c0c047228 */ /* 0x000fd00000000000 */
[----:B------:R-:W-:Y:S01]  /*1670*/  DFMA R6, R4, UR14, -R6 ;  /* 0x0000000e04067c2b */ /* 0x000fe20008000806 */
[----:B------:R-:W-:Y:S01]  /*1680*/  UMOV UR14, 0x69ace392 ;  /* 0x69ace392000e7882 */ /* 0x000fe20000000000 */
[----:B------:R-:W-:-:S06]  /*1690*/  UMOV UR15, 0x3ec71de3 ;  /* 0x3ec71de3000f7882 */ /* 0x000fcc0000000000 */
[----:B------:R-:W-:Y:S01]  /*16a0*/  DFMA R6, R4, R6, UR14 ;  /* 0x0000000e04067e2b */ /* 0x000fe20008000006 */
[----:B------:R-:W-:Y:S01]  /*16b0*/  UMOV UR14, 0x19db62a1 ;  /* 0x19db62a1000e7882 */ /* 0x000fe20000000000 */
[----:B------:R-:W-:-:S06]  /*16c0*/  UMOV UR15, 0x3f2a01a0 ;  /* 0x3f2a01a0000f7882 */ /* 0x000fcc0000000000 */
[----:B------:R-:W-:Y:S01]  /*16d0*/  DFMA R8, R4, R6, -UR14 ;  /* 0x8000000e04087e2b */ /* 0x000fe20008000006 */
[----:B------:R-:W-:Y:S01]  /*16e0*/  UMOV UR14, 0x20fd8164 ;  /* 0x20fd8164000e7882 */ /* 0x000fe20000000000 */
[----:B------:R-:W-:Y:S01]  /*16f0*/  IMAD.MOV.U32 R6, RZ, RZ, -0x3e107ad8 ;  /* 0xc1ef8528ff067424 */ /* 0x000fe200078e00ff */
[----:B------:R-:W-:Y:S01]  /*1700*/  MOV R7, 0x3e21eea7 ;  /* 0x3e21eea700077802 */ /* 0x000fe20000000f00 */
[----:B------:R-:W-:-:S04]  /*1710*/  UMOV UR15, 0x3da8ff83 ;  /* 0x3da8ff83000f7882 */ /* 0x000fc80000000000 */
[C---:B------:R-:W-:Y:S01]  /*1720*/  DFMA R30, R4.reuse, R8, UR16 ;  /* 0x00000010041e7e2b */ /* 0x040fe20008000008 */
[----:B------:R-:W-:Y:S01]  /*1730*/  UMOV UR16, 0x55555554 ;  /* 0x5555555400107882 */ /* 0x000fe20000000000 */
[C---:B------:R-:W-:Y:S01]  /*1740*/  DFMA R6, R4.reuse, -UR14, R6 ;  /* 0x8000000e04067c2b */ /* 0x040fe20008000006 */
[----:B------:R-:W-:Y:S01]  /*1750*/  UMOV UR14, 0x8e06e6d9 ;  /* 0x8e06e6d9000e7882 */ /* 0x000fe20000000000 */
[----:B------:R-:W-:Y:S01]  /*1760*/  UMOV UR15, 0x3e927e4f ;  /* 0x3e927e4f000f7882 */ /* 0x000fe20000000000 */
[----:B------:R-:W0:Y:S01]  /*1770*/  MUFU.RSQ64H R9, R11 ;  /* 0x0000000b00097308 */ /* 0x000e220000001c00 */
[----:B------:R-:W-:Y:S01]  /*1780*/  UMOV UR17, 0x3fc55555 ;  /* 0x3fc5555500117882 */ /* 0x000fe20000000000 */
[----:B------:R-:W-:Y:S01]  /*1790*/  VIADD R8, R11, 0xfcb00000 ;  /* 0xfcb000000b087836 */ /* 0x000fe20000000000 */
[C---:B------:R-:W-:Y:S02]  /*17a0*/  DFMA R56, R4.reuse, R30, -UR16 ;  /* 0x8000001004387e2b */ /* 0x040fe4000800001e */
[----:B------:R-:W-:Y:S01]  /*17b0*/  DFMA R6, R4, R6, -UR14 ;  /* 0x8000000e04067e2b */ /* 0x000fe20008000006 */
[----:B------:R-:W-:Y:S01]  /*17c0*/  UMOV UR14, 0x19ddbce9 ;  /* 0x19ddbce9000e7882 */ /* 0x000fe20000000000 */
[----:B------:R-:W-:-:S06]  /*17d0*/  UMOV UR15, 0x3efa01a0 ;  /* 0x3efa01a0000f7882 */ /* 0x000fcc0000000000 */
[C---:B------:R-:W-:Y:S01]  /*17e0*/  DFMA R30, R4.reuse, R6, UR14 ;  /* 0x0000000e041e7e2b */ /* 0x040fe20008000006 */
[----:B------:R-:W-:Y:S01]  /*17f0*/  UMOV UR14, 0x16c15d47 ;  /* 0x16c15d47000e7882 */ /* 0x000fe20000000000 */
[----:B------:R-:W-:Y:S01]  /*1800*/  UMOV UR15, 0x3f56c16c ;  /* 0x3f56c16c000f7882 */ /* 0x000fe20000000000 */
[----:B------:R-:W-:Y:S02]  /*1810*/  DFMA R6, R4, R56, RZ ;  /* 0x000000380406722b */ /* 0x000fe400000000ff */
[----:B0-----:R-:W-:-:S03]  /*1820*/  DMUL R56, R8, R8 ;  /* 0x0000000808387228 */ /* 0x001fc60000000000 */
[----:B------:R-:W-:Y:S01]  /*1830*/  DFMA R30, R4, R30, -UR14 ;  /* 0x8000000e041e7e2b */ /* 0x000fe2000800001e */
[----:B------:R-:W-:Y:S01]  /*1840*/  UMOV UR14, 0x55555551 ;  /* 0x55555551000e7882 */ /* 0x000fe20000000000 */
[----:B------:R-:W-:Y:S01]  /*1850*/  UMOV UR15, 0x3fa55555 ;  /* 0x3fa55555000f7882 */ /* 0x000fe20000000000 */
[----:B------:R-:W-:Y:S02]  /*1860*/  DFMA R12, R12, R6, R12 ;  /* 0x000000060c0c722b */ /* 0x000fe4000000000c */
[----:B------:R-:W-:Y:S01]  /*1870*/  DFMA R56, R10, -R56, 1 ;  /* 0x3ff000000a38742b */ /* 0x000fe20000000838 */
[----:B------:R-:W-:Y:S02]  /*1880*/  IMAD.MOV.U32 R6, RZ, RZ, 0x0 ;  /* 0x00000000ff067424 */ /* 0x000fe400078e00ff */
[----:B------:R-:W-:Y:S01]  /*1890*/  DFMA R30, R4, R30, UR14 ;  /* 0x0000000e041e7e2b */ /* 0x000fe2000800001e */
[----:B------:R-:W-:-:S06]  /*18a0*/  IMAD.MOV.U32 R7, RZ, RZ, 0x3fd80000 ;  /* 0x3fd80000ff077424 */ /* 0x000fcc00078e00ff */
[----:B------:R-:W-:Y:S02]  /*18b0*/  DFMA R6, R56, R6, 0.5 ;  /* 0x3fe000003806742b */ /* 0x000fe40000000006 */
[----:B------:R-:W-:Y:S02]  /*18c0*/  DFMA R30, R4, R30, -0.5 ;  /* 0xbfe00000041e742b */ /* 0x000fe4000000001e */
[----:B------:R-:W-:-:S06]  /*18d0*/  DMUL R56, R8, R56 ;  /* 0x0000003808387228 */ /* 0x000fcc0000000000 */
[----:B------:R-:W-:Y:S02]  /*18e0*/  DFMA R30, R4, R30, 1 ;  /* 0x3ff00000041e742b */ /* 0x000fe4000000001e */
[----:B------:R-:W-:Y:S01]  /*18f0*/  DFMA R6, R6, R56, R8 ;  /* 0x000000380606722b */ /* 0x000fe20000000008 */
[----:B------:R-:W-:-:S07]  /*1900*/  LOP3.LUT R57, R13, 0x80000000, RZ, 0x3c, !PT ;  /* 0x800000000d397812 */ /* 0x000fce00078e3cff */
[----:B------:R-:W-:Y:S01]  /*1910*/  DMUL R4, R10, R6 ;  /* 0x000000060a047228 */ /* 0x000fe20000000000 */
[----:B------:R-:W-:Y:S01]  /*1920*/  FSEL R58, R30, R12, !P0 ;  /* 0x0000000c1e3a7208 */ /* 0x000fe20004000000 */
[----:B------:R-:W-:Y:S01]  /*1930*/  IMAD.MOV.U32 R56, RZ, RZ, R6 ;  /* 0x000000ffff387224 */ /* 0x000fe200078e0006 */
[----:B------:R-:W-:Y:S02]  /*1940*/  FSEL R59, R31, R13, !P0 ;  /* 0x0000000d1f3b7208 */ /* 0x000fe40004000000 */
[----:B------:R-:W-:Y:S02]  /*1950*/  FSEL R12, R12, R30, !P0 ;  /* 0x0000001e0c0c7208 */ /* 0x000fe40004000000 */
[----:B------:R-:W-:Y:S01]  /*1960*/  FSEL R13, R57, R31, !P0 ;  /* 0x0000001f390d7208 */ /* 0x000fe20004000000 */
[----:B------:R-:W-:Y:S01]  /*1970*/  DFMA R28, R4, -R4, R10 ;  /* 0x80000004041c722b */ /* 0x000fe2000000000a */
[----:B------:R-:W-:Y:S01]  /*1980*/  ISETP.GE.U32.AND P0, PT, R8, 0x7ca00000, PT ;  /* 0x7ca000000800780c */ /* 0x000fe20003f06070 */
[----:B------:R-:W-:Y:S01]  /*1990*/  VIADD R57, R7, 0xfff00000 ;  /* 0xfff0000007397836 */ /* 0x000fe20000000000 */
[----:B------:R-:W-:-:S02]  /*19a0*/  @P1 LOP3.LUT R46, R13, 0x80000000, RZ, 0x3c, !PT ;  /* 0x800000000d2e1812 */ /* 0x000fc400078e3cff */
[----:B------:R-:W-:-:S03]  /*19b0*/  @P1 LOP3.LUT R61, R59, 0x80000000, RZ, 0x3c, !PT ;  /* 0x800000003b3d1812 */ /* 0x000fc600078e3cff */
[----:B------:R-:W-:Y:S01]  /*19c0*/  DFMA R30, R28, R56, R4 ;  /* 0x000000381c1e722b */ /* 0x000fe20000000004 */
[----:B------:R-:W-:Y:S01]  /*19d0*/  @P1 MOV R59, R61 ;  /* 0x0000003d003b1202 */ /* 0x000fe20000000f00 */
[----:B------:R-:W-:-:S04]  /*19e0*/  @P1 IMAD.MOV.U32 R13, RZ, RZ, R46 ;  /* 0x000000ffff0d1224 */ /* 0x000fc800078e002e */
[----:B------:R-:W-:Y:S05]  /*19f0*/  @!P0 BRA `(.L_x_14) ;  /* 0x0000000000108947 */ /* 0x000fea0003800000 */
[----:B------:R-:W-:-:S07]  /*1a00*/  MOV R30, 0x1a20 ;  /* 0x00001a20001e7802 */ /* 0x000fce0000000f00 */
[----:B-----5:R-:W-:Y:S05]  /*1a10*/  CALL.REL.NOINC `($__internal_1_$__cuda_sm20_dsqrt_rn_f64_mediumpath_v1) ;  /* 0x0000001c007c7944 */ /* 0x020fea0003c00000 */
[----:B------:R-:W-:Y:S02]  /*1a20*/  IMAD.MOV.U32 R30, RZ, RZ, R4 ;  /* 0x000000ffff1e7224 */ /* 0x000fe400078e0004 */
[----:B------:R-:W-:-:S07]  /*1a30*/  IMAD.MOV.U32 R31, RZ, RZ, R5 ;  /* 0x000000ffff1f7224 */ /* 0x000fce00078e0005 */
.L_x_14:
[----:B------:R-:W-:Y:S05]  /*1a40*/  BSYNC.RECONVERGENT B1 ;  /* 0x0000000000017941 */ /* 0x000fea0003800200 */
.L_x_13:
[----:B------:R-:W0:Y:S01]  /*1a50*/  FRND.F64.TRUNC R4, R38 ;  /* 0x0000002600047313 */ /* 0x000e22000030d800 */
[----:B------:R-:W-:Y:S01]  /*1a60*/  DMUL R6, RZ, R38 ;  /* 0x00000026ff067228 */ /* 0x000fe20000000000 */
[----:B------:R-:W-:Y:S01]  /*1a70*/  IMAD.MOV.U32 R29, RZ, RZ, R48 ;  /* 0x000000ffff1d7224 */ /* 0x000fe200078e0030 */
[----:B------:R-:W-:Y:S01]  /*1a80*/  DADD R12, RZ, R12 ;  /* 0x00000000ff0c7229 */ /* 0x000fe2000000000c */
[----:B------:R-:W-:Y:S02]  /*1a90*/  IMAD.MOV.U32 R46, RZ, RZ, 0x1 ;  /* 0x00000001ff2e7424 */ /* 0x000fe400078e00ff */
[----:B------:R-:W-:-:S05]  /*1aa0*/  IMAD.MOV.U32 R28, RZ, RZ, R54 ;  /* 0x000000ffff1c7224 */ /* 0x000fca00078e0036 */
[----:B------:R-:W-:Y:S02]  /*1ab0*/  DMUL R48, R12, R30 ;  /* 0x0000001e0c307228 */ /* 0x000fe40000000000 */
[----:B0-----:R-:W-:-:S06]  /*1ac0*/  DSETP.NEU.AND P0, PT, R38, R4, PT ;  /* 0x000000042600722a */ /* 0x001fcc0003f0d000 */
[----:B------:R-:W-:Y:S02]  /*1ad0*/  FSEL R4, R6, R58, !P0 ;  /* 0x0000003a06047208 */ /* 0x000fe40004000000 */
[----:B------:R-:W-:-:S06]  /*1ae0*/  FSEL R5, R7, R59, !P0 ;  /* 0x0000003b07057208 */ /* 0x000fcc0004000000 */
[----:B------:R-:W-:Y:S01]  /*1af0*/  DMUL R12, R30, R4 ;  /* 0x000000041e0c7228 */ /* 0x000fe20000000000 */
[----:B------:R-:W-:Y:S01]  /*1b00*/  IMAD R31, R55, -0x2daee0ad, RZ ;  /* 0xd2511f53371f7824 */ /* 0x000fe200078e02ff */
[----:B------:R-:W-:-:S09]  /*1b10*/  MOV R30, R0 ;  /* 0x00000000001e7202 */ /* 0x000fd20000000f00 */
.L_x_4:
[----:B------:R-:W-:Y:S05]  /*1b20*/  BSYNC.RECONVERGENT B0 ;  /* 0x0000000000007941 */ /* 0x000fea0003800200 */
.L_x_3:
[----:B------:R-:W-:Y:S01]  /*1b30*/  UIADD3 UR4, UPT, UPT, UR4, 0x1, URZ ;  /* 0x0000000104047890 */ /* 0x000fe2000fffe0ff */
[----:B------:R-:W-:Y:S01]  /*1b40*/  IMAD.MOV.U32 R4, RZ, RZ, 0x652b82fe ;  /* 0x652b82feff047424 */ /* 0x000fe200078e00ff */
[----:B------:R-:W-:Y:S01]  /*1b50*/  UMOV UR14, 0xfefa39ef ;  /* 0xfefa39ef000e7882 */ /* 0x000fe20000000000 */
[----:B------:R-:W-:Y:S01]  /*1b60*/  IMAD.MOV.U32 R5, RZ, RZ, 0x3ff71547 ;  /* 0x3ff71547ff057424 */ /* 0x000fe200078e00ff */
[----:B------:R-:W-:Y:S01]  /*1b70*/  UMOV UR15, 0x3fe62e42 ;  /* 0x3fe62e42000f7882 */ /* 0x000fe20000000000 */
[----:B------:R-:W-:Y:S01]  /*1b80*/  UMOV UR16, 0x3b39803f ;  /* 0x3b39803f00107882 */ /* 0x000fe20000000000 */
[----:B------:R-:W-:Y:S01]  /*1b90*/  UMOV UR17, 0x3c7abc9e ;  /* 0x3c7abc9e00117882 */ /* 0x000fe20000000000 */
[----:B------:R-:W-:Y:S01]  /*1ba0*/  UMOV UR18, 0x69ce2bdf ;  /* 0x69ce2bdf00127882 */ /* 0x000fe20000000000 */
[----:B------:R-:W-:Y:S01]  /*1bb0*/  UMOV UR19, 0x3e5ade15 ;  /* 0x3e5ade1500137882 */ /* 0x000fe20000000000 */
[----:B------:R-:W0:Y:S01]  /*1bc0*/  I2F.F64.U32 R8, UR4 ;  /* 0x0000000400087d12 */ /* 0x000e220008201800 */
[----:B------:R-:W-:Y:S01]  /*1bd0*/  UMOV UR20, 0x62401315 ;  /* 0x6240131500147882 */ /* 0x000fe20000000000 */
        /* <DEDUP_REMOVED lines=13> */
[----:B0-----:R-:W-:Y:S01]  /*1cb0*/  DMUL R8, R8, UR10 ;  /* 0x0000000a08087c28 */ /* 0x001fe20008000000 */
[----:B------:R-:W-:Y:S01]  /*1cc0*/  UMOV UR34, 0xb ;  /* 0x0000000b00227882 */ /* 0x000fe20000000000 */
[----:B------:R-:W-:-:S06]  /*1cd0*/  UMOV UR35, 0x3fe00000 ;  /* 0x3fe0000000237882 */ /* 0x000fcc0000000000 */
[----:B------:R-:W-:-:S08]  /*1ce0*/  DMUL R10, R8, -UR12 ;  /* 0x8000000c080a7c28 */ /* 0x000fd00008000000 */
[----:B------:R-:W-:Y:S02]  /*1cf0*/  DFMA R38, R10, R4, 6.75539944105574400000e+15 ;  /* 0x433800000a26742b */ /* 0x000fe40000000004 */
[----:B------:R-:W-:-:S06]  /*1d00*/  FSETP.GEU.AND P0, PT, |R11|, 4.1917929649353027344, PT ;  /* 0x4086232b0b00780b */ /* 0x000fcc0003f0e200 */
[----:B------:R-:W-:-:S08]  /*1d10*/  DADD R54, R38, -6.75539944105574400000e+15 ;  /* 0xc338000026367429 */ /* 0x000fd00000000000 */
[----:B------:R-:W-:-:S08]  /*1d20*/  DFMA R6, R54, -UR14, R10 ;  /* 0x8000000e36067c2b */ /* 0x000fd0000800000a */
[----:B------:R-:W-:Y:S01]  /*1d30*/  DFMA R54, R54, -UR16, R6 ;  /* 0x8000001036367c2b */ /* 0x000fe20008000006 */
[----:B------:R-:W-:Y:S02]  /*1d40*/  IMAD.MOV.U32 R6, RZ, RZ, -0x35dec16 ;  /* 0xfca213eaff067424 */ /* 0x000fe400078e00ff */
[----:B------:R-:W-:-:S06]  /*1d50*/  IMAD.MOV.U32 R7, RZ, RZ, 0x3e928af3 ;  /* 0x3e928af3ff077424 */ /* 0x000fcc00078e00ff */
[----:B------:R-:W-:-:S08]  /*1d60*/  DFMA R56, R54, UR18, R6 ;  /* 0x0000001236387c2b */ /* 0x000fd00008000006 */
[----:B------:R-:W-:-:S08]  /*1d70*/  DFMA R56, R54, R56, UR20 ;  /* 0x0000001436387e2b */ /* 0x000fd00008000038 */
[----:B------:R-:W-:-:S08]  /*1d80*/  DFMA R56, R54, R56, UR22 ;  /* 0x0000001636387e2b */ /* 0x000fd00008000038 */
[----:B------:R-:W-:-:S08]  /*1d90*/  DFMA R56, R54, R56, UR24 ;  /* 0x0000001836387e2b */ /* 0x000fd00008000038 */
[----:B------:R-:W-:-:S08]  /*1da0*/  DFMA R56, R54, R56, UR26 ;  /* 0x0000001a36387e2b */ /* 0x000fd00008000038 */
[----:B------:R-:W-:-:S08]  /*1db0*/  DFMA R56, R54, R56, UR28 ;  /* 0x0000001c36387e2b */ /* 0x000fd00008000038 */
[----:B------:R-:W-:-:S08]  /*1dc0*/  DFMA R56, R54, R56, UR30 ;  /* 0x0000001e36387e2b */ /* 0x000fd00008000038 */
[----:B------:R-:W-:-:S08]  /*1dd0*/  DFMA R56, R54, R56, UR32 ;  /* 0x0000002036387e2b */ /* 0x000fd00008000038 */
[----:B------:R-:W-:-:S08]  /*1de0*/  DFMA R56, R54, R56, UR34 ;  /* 0x0000002236387e2b */ /* 0x000fd00008000038 */
[----:B------:R-:W-:-:S08]  /*1df0*/  DFMA R56, R54, R56, 1 ;  /* 0x3ff000003638742b */ /* 0x000fd00000000038 */
[----:B------:R-:W-:Y:S02]  /*1e00*/  DFMA R56, R54, R56, 1 ;  /* 0x3ff000003638742b */ /* 0x000fe40000000038 */
[----:B------:R-:W-:-:S08]  /*1e10*/  DMUL R54, R8, UR12 ;  /* 0x0000000c08367c28 */ /* 0x000fd00008000000 */
[----:B------:R-:W-:Y:S01]  /*1e20*/  LEA R9, R38, R57, 0x14 ;  /* 0x0000003926097211 */ /* 0x000fe200078ea0ff */
[----:B------:R-:W-:Y:S01]  /*1e30*/  IMAD.MOV.U32 R8, RZ, RZ, R56 ;  /* 0x000000ffff087224 */ /* 0x000fe200078e0038 */
[----:B------:R-:W-:Y:S06]  /*1e40*/  @!P0 BRA `(.L_x_15) ;  /* 0x0000000000348947 */ /* 0x000fec0003800000 */
[----:B------:R-:W-:Y:S01]  /*1e50*/  FSETP.GEU.AND P1, PT, |R11|, 4.2275390625, PT ;  /* 0x408748000b00780b */ /* 0x000fe20003f2e200 */
[C---:B------:R-:W-:Y:S02]  /*1e60*/  DADD R8, R10.reuse, +INF ;  /* 0x7ff000000a087429 */ /* 0x040fe40000000000 */
[----:B------:R-:W-:-:S08]  /*1e70*/  DSETP.GEU.AND P0, PT, R10, RZ, PT ;  /* 0x000000ff0a00722a */ /* 0x000fd00003f0e000 */
[----:B------:R-:W-:Y:S02]  /*1e80*/  FSEL R8, R8, RZ, P0 ;  /* 0x000000ff08087208 */ /* 0x000fe40000000000 */
[----:B------:R-:W-:Y:S01]  /*1e90*/  FSEL R9, R9, RZ, P0 ;  /* 0x000000ff09097208 */ /* 0x000fe20000000000 */
[----:B------:R-:W-:Y:S06]  /*1ea0*/  @P1 BRA `(.L_x_15) ;  /* 0x00000000001c1947 */ /* 0x000fec0003800000 */
[----:B------:R-:W-:-:S04]  /*1eb0*/  LEA.HI R0, R38, R38, RZ, 0x1 ;  /* 0x0000002626007211 */ /* 0x000fc800078f08ff */
[----:B------:R-:W-:-:S05]  /*1ec0*/  SHF.R.S32.HI R9, RZ, 0x1, R0 ;  /* 0x00000001ff097819 */ /* 0x000fca0000011400 */
[----:B------:R-:W-:Y:S02]  /*1ed0*/  IMAD.IADD R8, R38, 0x1, -R9 ;  /* 0x0000000126087824 */ /* 0x000fe400078e0a09 */
[----:B------:R-:W-:-:S03]  /*1ee0*/  IMAD R57, R9, 0x100000, R57 ;  /* 0x0010000009397824 */ /* 0x000fc600078e0239 */
[----:B------:R-:W-:Y:S01]  /*1ef0*/  LEA R9, R8, 0x3ff00000, 0x14 ;  /* 0x3ff0000008097811 */ /* 0x000fe200078ea0ff */
[----:B------:R-:W-:-:S06]  /*1f00*/  IMAD.MOV.U32 R8, RZ, RZ, RZ ;  /* 0x000000ffff087224 */ /* 0x000fcc00078e00ff */
[----:B------:R-:W-:-:S11]  /*1f10*/  DMUL R8, R56, R8 ;  /* 0x0000000838087228 */ /* 0x000fd60000000000 */
.L_x_15:
[----:B------:R-:W-:Y:S01]  /*1f20*/  LOP3.LUT R57, R55, 0x7fffffff, RZ, 0xc0, !PT ;  /* 0x7fffffff37397812 */ /* 0x000fe200078ec0ff */
[----:B-----5:R-:W-:Y:S01]  /*1f30*/  DFMA R52, R14, R44, R52 ;  /* 0x0000002c0e34722b */ /* 0x020fe20000000034 */
[----:B------:R-:W-:Y:S02]  /*1f40*/  IMAD.MOV.U32 R56, RZ, RZ, R54 ;  /* 0x000000ffff387224 */ /* 0x000fe400078e0036 */
[----:B------:R-:W-:-:S05]  /*1f50*/  ISETP.GT.U32.AND P0, PT, R57, 0x408633ce, PT ;  /* 0x408633ce3900780c */ /* 0x000fca0003f04070 */
[----:B------:R-:W-:-:S08]  /*1f60*/  DFMA R38, R12, UR8, R52 ;  /* 0x000000080c267c2b */ /* 0x000fd00008000034 */
[----:B------:R-:W-:Y:S05]  /*1f70*/  @P0 BRA `(.L_x_16) ;  /* 0x0000000000600947 */ /* 0x000fea0003800000 */
[----:B------:R-:W-:-:S08]  /*1f80*/  DFMA R10, R56, R4, 6.75539944105574400000e+15 ;  /* 0x43380000380a742b */ /* 0x000fd00000000004 */
[----:B------:R-:W-:-:S08]  /*1f90*/  DADD R52, R10, -6.75539944105574400000e+15 ;  /* 0xc33800000a347429 */ /* 0x000fd00000000000 */
[----:B------:R-:W-:-:S08]  /*1fa0*/  DFMA R54, R52, -UR14, R56 ;  /* 0x8000000e34367c2b */ /* 0x000fd00008000038 */
[----:B------:R-:W-:-:S08]  /*1fb0*/  DFMA R52, R52, -UR16, R54 ;  /* 0x8000001034347c2b */ /* 0x000fd00008000036 */
        /* <DEDUP_REMOVED lines=10> */
[----:B------:R-:W-:-:S10]  /*2060*/  DFMA R54, R52, R54, 1 ;  /* 0x3ff000003436742b */ /* 0x000fd40000000036 */
[----:B------:R-:W-:-:S05]  /*2070*/  LEA R10, R10, R55, 0x14 ;  /* 0x000000370a0a7211 */ /* 0x000fca00078ea0ff */
[----:B------:R-:W-:Y:S02]  /*2080*/  VIADD R55, R10, 0xffe00000 ;  /* 0xffe000000a377836 */ /* 0x000fe40000000000 */
[----:B------:R-:W-:Y:S02]  /*2090*/  IMAD.MOV.U32 R10, RZ, RZ, RZ ;  /* 0x000000ffff0a7224 */ /* 0x000fe400078e00ff */
[----:B------:R-:W0:Y:S04]  /*20a0*/  MUFU.RCP64H R11, R55 ;  /* 0x00000037000b7308 */ /* 0x000e280000001800 */
[----:B0-----:R-:W-:-:S08]  /*20b0*/  DFMA R52, -R54, R10, 1 ;  /* 0x3ff000003634742b */ /* 0x001fd0000000010a */
[----:B------:R-:W-:-:S08]  /*20c0*/  DFMA R52, R52, R52, R52 ;  /* 0x000000343434722b */ /* 0x000fd00000000034 */
[----:B------:R-:W-:-:S08]  /*20d0*/  DFMA R10, R10, R52, R10 ;  /* 0x000000340a0a722b */ /* 0x000fd0000000000a */
[----:B------:R-:W-:Y:S01]  /*20e0*/  DFMA R10, R10, 0.0625, R54 ;  /* 0x3fb000000a0a782b */ /* 0x000fe20000000036 */
[----:B------:R-:W-:Y:S10]  /*20f0*/  BRA `(.L_x_17) ;  /* 0x00000000000c7947 */ /* 0x000ff40003800000 */
.L_x_16:
[----:B------:R-:W-:-:S06]  /*2100*/  DSETP.GTU.AND P0, PT, R54, +INF , PT ;  /* 0x7ff000003600742a */ /* 0x000fcc0003f0c000 */
[----:B------:R-:W-:Y:S02]  /*2110*/  FSEL R10, R54, RZ, P0 ;  /* 0x000000ff360a7208 */ /* 0x000fe40000000000 */
[----:B------:R-:W-:-:S07]  /*2120*/  FSEL R11, R55, +QNAN , P0 ;  /* 0x7ff00000370b7808 */ /* 0x000fce0000000000 */
.L_x_17:
[----:B------:R-:W-:-:S08]  /*2130*/  DMUL R52, R22, UR10 ;  /* 0x0000000a16347c28 */ /* 0x000fd00008000000 */
[----:B------:R-:W-:-:S10]  /*2140*/  DMUL R52, R52, UR12 ;  /* 0x0000000c34347c28 */ /* 0x000fd40008000000 */
[----:B------:R-:W-:Y:S01]  /*2150*/  LOP3.LUT R55, R53, 0x7fffffff, RZ, 0xc0, !PT ;  /* 0x7fffffff35377812 */ /* 0x000fe200078ec0ff */
[----:B------:R-:W-:-:S03]  /*2160*/  IMAD.MOV.U32 R54, RZ, RZ, R52 ;  /* 0x000000ffff367224 */ /* 0x000fc600078e0034 */
[----:B------:R-:W-:-:S13]  /*2170*/  ISETP.GT.U32.AND P0, PT, R55, 0x408633ce, PT ;  /* 0x408633ce3700780c */ /* 0x000fda0003f04070 */
        /* <DEDUP_REMOVED lines=16> */
[----:B------:R-:W-:-:S04]  /*2280*/  IMAD R4, R4, 0x100000, R7 ;  /* 0x0010000004047824 */ /* 0x000fc800078e0207 */
[----:B------:R-:W-:Y:S01]  /*2290*/  VIADD R7, R4, 0xffe00000 ;  /* 0xffe0000004077836 */ /* 0x000fe20000000000 */
[----:B------:R-:W-:-:S03]  /*22a0*/  MOV R4, RZ ;  /* 0x000000ff00047202 */ /* 0x000fc60000000f00 */
[----:B------:R-:W0:Y:S03]  /*22b0*/  MUFU.RCP64H R5, R7 ;  /* 0x0000000700057308 */ /* 0x000e260000001800 */
[----:B0-----:R-:W-:-:S08]  /*22c0*/  DFMA R52, -R6, R4, 1 ;  /* 0x3ff000000634742b */ /* 0x001fd00000000104 */
[----:B------:R-:W-:-:S08]  /*22d0*/  DFMA R52, R52, R52, R52 ;  /* 0x000000343434722b */ /* 0x000fd00000000034 */
[----:B------:R-:W-:-:S08]  /*22e0*/  DFMA R52, R4, R52, R4 ;  /* 0x000000340434722b */ /* 0x000fd00000000004 */
[----:B------:R-:W-:Y:S01]  /*22f0*/  DFMA R52, R52, 0.0625, R6 ;  /* 0x3fb000003434782b */ /* 0x000fe20000000006 */
[----:B------:R-:W-:Y:S10]  /*2300*/  BRA `(.L_x_19) ;  /* 0x00000000000c7947 */ /* 0x000ff40003800000 */
.L_x_18:
[----:B------:R-:W-:-:S06]  /*2310*/  DSETP.GTU.AND P0, PT, R52, +INF , PT ;  /* 0x7ff000003400742a */ /* 0x000fcc0003f0c000 */
[----:B------:R-:W-:Y:S02]  /*2320*/  FSEL R52, R52, RZ, P0 ;  /* 0x000000ff34347208 */ /* 0x000fe40000000000 */
[----:B------:R-:W-:-:S07]  /*2330*/  FSEL R53, R53, +QNAN , P0 ;  /* 0x7ff0000035357808 */ /* 0x000fce0000000000 */
.L_x_19:
[----:B------:R-:W0:Y:S01]  /*2340*/  MUFU.RCP64H R5, R19 ;  /* 0x0000001300057308 */ /* 0x000e220000001800 */
[----:B------:R-:W-:Y:S01]  /*2350*/  IMAD.MOV.U32 R4, RZ, RZ, 0x1 ;  /* 0x00000001ff047424 */ /* 0x000fe200078e00ff */
[----:B------:R-:W-:Y:S02]  /*2360*/  DADD R52, R52, R52 ;  /* 0x0000000034347229 */ /* 0x000fe40000000034 */
[----:B------:R-:W-:Y:S02]  /*2370*/  DADD R10, R10, R10 ;  /* 0x000000000a0a7229 */ /* 0x000fe4000000000a */
[----:B------:R-:W-:-:S06]  /*2380*/  DMUL R8, R8, R20 ;  /* 0x0000001408087228 */ /* 0x000fcc0000000000 */
[----:B------:R-:W-:Y:S02]  /*2390*/  DADD R10, -R52, R10 ;  /* 0x00000000340a7229 */ /* 0x000fe4000000010a */
[----:B0-----:R-:W-:-:S06]  /*23a0*/  DFMA R6, R4, -R18, 1 ;  /* 0x3ff000000406742b */ /* 0x001fcc0000000812 */
[----:B------:R-:W-:Y:S02]  /*23b0*/  DMUL R10, R10, R8 ;  /* 0x000000080a0a7228 */ /* 0x000fe40000000000 */
[----:B------:R-:W-:-:S08]  /*23c0*/  DFMA R6, R6, R6, R6 ;  /* 0x000000060606722b */ /* 0x000fd00000000006 */
[----:B------:R-:W-:Y:S01]  /*23d0*/  FSETP.GEU.AND P1, PT, |R11|, 6.5827683646048100446e-37, PT ;  /* 0x036000000b00780b */ /* 0x000fe20003f2e200 */
[----:B------:R-:W-:-:S08]  /*23e0*/  DFMA R6, R4, R6, R4 ;  /* 0x000000060406722b */ /* 0x000fd00000000004 */
[----:B------:R-:W-:-:S08]  /*23f0*/  DFMA R4, R6, -R18, 1 ;  /* 0x3ff000000604742b */ /* 0x000fd00000000812 */
[----:B------:R-:W-:-:S08]  /*2400*/  DFMA R4, R6, R4, R6 ;  /* 0x000000040604722b */ /* 0x000fd00000000006 */
[----:B------:R-:W-:-:S08]  /*2410*/  DMUL R6, R10, R4 ;  /* 0x000000040a067228 */ /* 0x000fd00000000000 */
[----:B------:R-:W-:-:S08]  /*2420*/  DFMA R8, R6, -R18, R10 ;  /* 0x800000120608722b */ /* 0x000fd0000000000a */
[----:B------:R-:W-:-:S10]  /*2430*/  DFMA R4, R4, R8, R6 ;  /* 0x000000080404722b */ /* 0x000fd40000000006 */
[----:B------:R-:W-:-:S05]  /*2440*/  FFMA R0, RZ, R19, R5 ;  /* 0x00000013ff007223 */ /* 0x000fca0000000005 */
[----:B------:R-:W-:-:S13]  /*2450*/  FSETP.GT.AND P0, PT, |R0|, 1.469367938527859385e-39, PT ;  /* 0x001000000000780b */ /* 0x000fda0003f04200 */
[----:B------:R-:W-:Y:S05]  /*2460*/  @P0 BRA P1, `(.L_x_20) ;  /* 0x0000000000200947 */ /* 0x000fea0000800000 */
[----:B------:R-:W-:Y:S01]  /*2470*/  IMAD.MOV.U32 R6, RZ, RZ, R10 ;  /* 0x000000ffff067224 */ /* 0x000fe200078e000a */
[----:B------:R-:W-:Y:S01]  /*2480*/  MOV R61, 0x24d0 ;  /* 0x000024d0003d7802 */ /* 0x000fe20000000f00 */
[----:B------:R-:W-:Y:S02]  /*2490*/  IMAD.MOV.U32 R7, RZ, RZ, R11 ;  /* 0x000000ffff077224 */ /* 0x000fe400078e000b */
[----:B------:R-:W-:Y:S02]  /*24a0*/  IMAD.MOV.U32 R10, RZ, RZ, R18 ;  /* 0x000000ffff0a7224 */ /* 0x000fe400078e0012 */
[----:B------:R-:W-:-:S07]  /*24b0*/  IMAD.MOV.U32 R9, RZ, RZ, R19 ;  /* 0x000000ffff097224 */ /* 0x000fce00078e0013 */
[----:B------:R-:W-:Y:S05]  /*24c0*/  CALL.REL.NOINC `($__internal_0_$__cuda_sm20_div_rn_f64_full) ;  /* 0x0000000c00607944 */ /* 0x000fea0003c00000 */
[----:B------:R-:W-:Y:S01]  /*24d0*/  MOV R4, R0 ;  /* 0x0000000000047202 */ /* 0x000fe20000000f00 */
[----:B------:R-:W-:-:S07]  /*24e0*/  IMAD.MOV.U32 R5, RZ, RZ, R7 ;  /* 0x000000ffff057224 */ /* 0x000fce00078e0007 */
.L_x_20:
[----:B------:R-:W-:Y:S01]  /*24f0*/  DFMA R4, R16, R44, R4 ;  /* 0x0000002c1004722b */ /* 0x000fe20000000004 */
[----:B------:R-:W-:Y:S01]  /*2500*/  UIADD3 UR5, UPT, UPT, UR5, 0x1, URZ ;  /* 0x0000000105057890 */ /* 0x000fe2000fffe0ff */
[----:B------:R-:W-:Y:S01]  /*2510*/  DADD R6, R38, R14 ;  /* 0x0000000026067229 */ /* 0x000fe2000000000e */
[----:B------:R-:W-:Y:S01]  /*2520*/  IADD3 R36, P0, PT, R36, 0x8, RZ ;  /* 0x0000000824247810 */ /* 0x000fe20007f1e0ff */
[----:B------:R-:W-:Y:S01]  /*2530*/  DADD R22, R22, 1 ;  /* 0x3ff0000016167429 */ /* 0x000fe20000000000 */
[----:B------:R-:W-:Y:S01]  /*2540*/  UISETP.NE.AND UP0, UPT, UR5, URZ, UPT ;  /* 0x000000ff0500728c */ /* 0x000fe2000bf05270 */
[----:B------:R-:W-:Y:S02]  /*2550*/  IMAD.MOV.U32 R14, RZ, RZ, R38 ;  /* 0x000000ffff0e7224 */ /* 0x000fe400078e0026 */
[----:B------:R-:W-:Y:S01]  /*2560*/  DFMA R4, R12, R2, R4 ;  /* 0x000000020c04722b */ /* 0x000fe20000000004 */
[----:B------:R-:W-:Y:S01]  /*2570*/  IMAD.MOV.U32 R15, RZ, RZ, R39 ;  /* 0x000000ffff0f7224 */ /* 0x000fe200078e0027 */
[----:B------:R-:W-:Y:S01]  /*2580*/  DMUL R6, R6, 0.5 ;  /* 0x3fe0000006067828 */ /* 0x000fe20000000000 */
[----:B------:R-:W-:-:S05]  /*2590*/  IMAD.X R37, RZ, RZ, R37, P0 ;  /* 0x000000ffff257224 */ /* 0x000fca00000e0625 */
[----:B------:R-:W-:Y:S02]  /*25a0*/  DADD R8, R4, R16 ;  /* 0x0000000004087229 */ /* 0x000fe40000000010 */
[----:B------:R-:W-:Y:S01]  /*25b0*/  DFMA R42, R6, UR10, R42 ;  /* 0x0000000a062a7c2b */ /* 0x000fe2000800002a */
[----:B------:R-:W-:Y:S01]  /*25c0*/  IMAD.MOV.U32 R16, RZ, RZ, R4 ;  /* 0x000000ffff107224 */ /* 0x000fe200078e0004 */
[----:B------:R-:W-:-:S04]  /*25d0*/  MOV R17, R5 ;  /* 0x0000000500117202 */ /* 0x000fc80000000f00 */
[----:B------:R-:W-:-:S08]  /*25e0*/  DMUL R8, R8, 0.5 ;  /* 0x3fe0000008087828 */ /* 0x000fd00000000000 */
[----:B------:R-:W-:Y:S01]  /*25f0*/  DFMA R40, R8, UR10, R40 ;  /* 0x0000000a08287c2b */ /* 0x000fe20008000028 */
[----:B------:R-:W-:Y:S10]  /*2600*/  BRA.U UP0, `(.L_x_21) ;  /* 0xffffffe100887547 */ /* 0x000ff4000b83ffff */
[----:B------:R-:W-:Y:S02]  /*2610*/  IMAD.MOV.U32 R2, RZ, RZ, R4 ;  /* 0x000000ffff027224 */ /* 0x000fe400078e0004 */
[----:B------:R-:W-:-:S07]  /*2620*/  IMAD.MOV.U32 R3, RZ, RZ, R5 ;  /* 0x000000ffff037224 */ /* 0x000fce00078e0005 */
.L_x_1:
[----:B------:R-:W0:Y:S01]  /*2630*/  LDCU.64 UR4, c[0x0][0x3b0] ;  /* 0x00007600ff0477ac */ /* 0x000e220008000a00 */
[----:B------:R-:W-:Y:S01]  /*2640*/  IMAD.MOV.U32 R4, RZ, RZ, 0x652b82fe ;  /* 0x652b82feff047424 */ /* 0x000fe200078e00ff */
[----:B------:R-:W-:Y:S01]  /*2650*/  BSSY.RECONVERGENT B0, `(.L_x_22) ;  /* 0x0000048000007945 */ /* 0x000fe20003800200 */
[----:B------:R-:W-:Y:S01]  /*2660*/  IMAD.MOV.U32 R5, RZ, RZ, 0x3ff71547 ;  /* 0x3ff71547ff057424 */ /* 0x000fe200078e00ff */
[----:B------:R-:W-:Y:S01]  /*2670*/  UMOV UR10, 0xfefa39ef ;  /* 0xfefa39ef000a7882 */ /* 0x000fe20000000000 */
[----:B------:R-:W-:Y:S01]  /*2680*/  UMOV UR11, 0x3fe62e42 ;  /* 0x3fe62e42000b7882 */ /* 0x000fe20000000000 */
[----:B------:R-:W-:Y:S01]  /*2690*/  UMOV UR12, 0x3b39803f ;  /* 0x3b39803f000c7882 */ /* 0x000fe20000000000 */
[----:B------:R-:W-:Y:S01]  /*26a0*/  UMOV UR13, 0x3c7abc9e ;  /* 0x3c7abc9e000d7882 */ /* 0x000fe20000000000 */
[----:B------:R-:W-:Y:S01]  /*26b0*/  UMOV UR14, 0x69ce2bdf ;  /* 0x69ce2bdf000e7882 */ /* 0x000fe20000000000 */
[----:B------:R-:W-:Y:S01]  /*26c0*/  UMOV UR15, 0x3e5ade15 ;  /* 0x3e5ade15000f7882 */ /* 0x000fe20000000000 */
        /* <DEDUP_REMOVED lines=8> */
[----:B0-----:R-:W-:Y:S01]  /*2750*/  DMUL R38, R38, -UR4 ;  /* 0x8000000426267c28 */ /* 0x001fe20008000000 */
[----:B------:R-:W-:Y:S01]  /*2760*/  UMOV UR22, 0x1852b7af ;  /* 0x1852b7af00167882 */ /* 0x000fe20000000000 */
[----:B------:R-:W-:Y:S01]  /*2770*/  UMOV UR23, 0x3f56c16c ;  /* 0x3f56c16c00177882 */ /* 0x000fe20000000000 */
[----:B------:R-:W-:Y:S01]  /*2780*/  UMOV UR24, 0x11122322 ;  /* 0x1112232200187882 */ /* 0x000fe20000000000 */
[----:B------:R-:W-:Y:S01]  /*2790*/  UMOV UR25, 0x3f811111 ;  /* 0x3f81111100197882 */ /* 0x000fe20000000000 */
[----:B------:R-:W-:Y:S01]  /*27a0*/  UMOV UR26, 0x555502a1 ;  /* 0x555502a1001a7882 */ /* 0x000fe20000000000 */
[----:B------:R-:W-:Y:S01]  /*27b0*/  UMOV UR27, 0x3fa55555 ;  /* 0x3fa55555001b7882 */ /* 0x000fe20000000000 */
[----:B------:R-:W-:Y:S01]  /*27c0*/  UMOV UR28, 0x55555511 ;  /* 0x55555511001c7882 */ /* 0x000fe20000000000 */
[----:B------:R-:W-:Y:S01]  /*27d0*/  DFMA R10, R38, R4, 6.75539944105574400000e+15 ;  /* 0x43380000260a742b */ /* 0x000fe20000000004 */
[----:B------:R-:W-:Y:S01]  /*27e0*/  UMOV UR29, 0x3fc55555 ;  /* 0x3fc55555001d7882 */ /* 0x000fe20000000000 */
[----:B------:R-:W-:Y:S01]  /*27f0*/  UMOV UR30, 0xb ;  /* 0x0000000b001e7882 */ /* 0x000fe20000000000 */
[----:B------:R-:W-:Y:S01]  /*2800*/  UMOV UR31, 0x3fe00000 ;  /* 0x3fe00000001f7882 */ /* 0x000fe20000000000 */
[----:B------:R-:W-:-:S04]  /*2810*/  FSETP.GEU.AND P0, PT, |R39|, 4.1917929649353027344, PT ;  /* 0x4086232b2700780b */ /* 0x000fc80003f0e200 */
[----:B------:R-:W-:-:S08]  /*2820*/  DADD R14, R10, -6.75539944105574400000e+15 ;  /* 0xc33800000a0e7429 */ /* 0x000fd00000000000 */
[----:B------:R-:W-:-:S08]  /*2830*/  DFMA R6, R14, -UR10, R38 ;  /* 0x8000000a0e067c2b */ /* 0x000fd00008000026 */
[----:B------:R-:W-:Y:S01]  /*2840*/  DFMA R14, R14, -UR12, R6 ;  /* 0x8000000c0e0e7c2b */ /* 0x000fe20008000006 */
[----:B------:R-:W-:Y:S01]  /*2850*/  IMAD.MOV.U32 R6, RZ, RZ, -0x35dec16 ;  /* 0xfca213eaff067424 */ /* 0x000fe200078e00ff */
[----:B------:R-:W-:-:S06]  /*2860*/  MOV R7, 0x3e928af3 ;  /* 0x3e928af300077802 */ /* 0x000fcc0000000f00 */
[----:B------:R-:W-:-:S08]  /*2870*/  DFMA R8, R14, UR14, R6 ;  /* 0x0000000e0e087c2b */ /* 0x000fd00008000006 */
[----:B------:R-:W-:Y:S02]  /*2880*/  DFMA R12, R14, R8, UR16 ;  /* 0x000000100e0c7e2b */ /* 0x000fe40008000008 */
[----:B------:R-:W-:-:S06]  /*2890*/  DFMA R8, R42, -R16, 6.75539944105574400000e+15 ;  /* 0x433800002a08742b */ /* 0x000fcc0000000810 */
[----:B------:R-:W-:Y:S02]  /*28a0*/  DFMA R12, R14, R12, UR18 ;  /* 0x000000120e0c7e2b */ /* 0x000fe4000800000c */
[----:B------:R-:W-:-:S06]  /*28b0*/  DADD R18, R8, -6.75539944105574400000e+15 ;  /* 0xc338000008127429 */ /* 0x000fcc0000000000 */
[----:B------:R-:W-:Y:S02]  /*28c0*/  DFMA R12, R14, R12, UR20 ;  /* 0x000000140e0c7e2b */ /* 0x000fe4000800000c */
[----:B------:R-:W-:-:S06]  /*28d0*/  DFMA R20, R18, -UR10, -R42 ;  /* 0x8000000a12147c2b */ /* 0x000fcc000800082a */
[----:B------:R-:W-:Y:S02]  /*28e0*/  DFMA R16, R14, R12, UR22 ;  /* 0x000000160e107e2b */ /* 0x000fe4000800000c */
[----:B------:R-:W-:-:S06]  /*28f0*/  DFMA R12, R18, -UR12, R20 ;  /* 0x8000000c120c7c2b */ /* 0x000fcc0008000014 */
[----:B------:R-:W-:Y:S02]  /*2900*/  DFMA R16, R14, R16, UR24 ;  /* 0x000000180e107e2b */ /* 0x000fe40008000010 */
[----:B------:R-:W-:-:S06]  /*2910*/  DFMA R18, R12, UR14, R6 ;  /* 0x0000000e0c127c2b */ /* 0x000fcc0008000006 */
[----:B------:R-:W-:Y:S02]  /*2920*/  DFMA R16, R14, R16, UR26 ;  /* 0x0000001a0e107e2b */ /* 0x000fe40008000010 */
[----:B------:R-:W-:-:S06]  /*2930*/  DFMA R18, R12, R18, UR16 ;  /* 0x000000100c127e2b */ /* 0x000fcc0008000012 */
[----:B------:R-:W-:Y:S02]  /*2940*/  DFMA R16, R14, R16, UR28 ;  /* 0x0000001c0e107e2b */ /* 0x000fe40008000010 */
[----:B------:R-:W-:-:S06]  /*2950*/  DFMA R18, R12, R18, UR18 ;  /* 0x000000120c127e2b */ /* 0x000fcc0008000012 */
[----:B------:R-:W-:Y:S02]  /*2960*/  DFMA R16, R14, R16, UR30 ;  /* 0x0000001e0e107e2b */ /* 0x000fe40008000010 */
[----:B------:R-:W-:-:S06]  /*2970*/  DFMA R18, R12, R18, UR20 ;  /* 0x000000140c127e2b */ /* 0x000fcc0008000012 */
[----:B------:R-:W-:Y:S02]  /*2980*/  DFMA R16, R14, R16, 1 ;  /* 0x3ff000000e10742b */ /* 0x000fe40000000010 */
[----:B------:R-:W-:-:S06]  /*2990*/  DFMA R18, R12, R18, UR22 ;  /* 0x000000160c127e2b */ /* 0x000fcc0008000012 */
[----:B------:R-:W-:Y:S02]  /*29a0*/  DFMA R16, R14, R16, 1 ;  /* 0x3ff000000e10742b */ /* 0x000fe40000000010 */
[----:B------:R-:W-:-:S08]  /*29b0*/  DFMA R18, R12, R18, UR24 ;  /* 0x000000180c127e2b */ /* 0x000fd00008000012 */
[----:B------:R-:W-:Y:S01]  /*29c0*/  DFMA R18, R12, R18, UR26 ;  /* 0x0000001a0c127e2b */ /* 0x000fe20008000012 */
[----:B------:R-:W-:Y:S02]  /*29d0*/  IMAD R15, R10, 0x100000, R17 ;  /* 0x001000000a0f7824 */ /* 0x000fe400078e0211 */
[----:B------:R-:W-:Y:S01]  /*29e0*/  IMAD.MOV.U32 R14, RZ, RZ, R16 ;  /* 0x000000ffff0e7224 */ /* 0x000fe200078e0010 */
[----:B------:R-:W-:Y:S07]  /*29f0*/  @!P0 BRA `(.L_x_23) ;  /* 0x0000000000348947 */ /* 0x000fee0003800000 */
[----:B------:R-:W-:Y:S01]  /*2a00*/  FSETP.GEU.AND P1, PT, |R39|, 4.2275390625, PT ;  /* 0x408748002700780b */ /* 0x000fe20003f2e200 */
[C---:B------:R-:W-:Y:S02]  /*2a10*/  DADD R14, R38.reuse, +INF ;  /* 0x7ff00000260e7429 */ /* 0x040fe40000000000 */
[----:B------:R-:W-:-:S08]  /*2a20*/  DSETP.GEU.AND P0, PT, R38, RZ, PT ;  /* 0x000000ff2600722a */ /* 0x000fd00003f0e000 */
[----:B------:R-:W-:Y:S02]  /*2a30*/  FSEL R14, R14, RZ, P0 ;  /* 0x000000ff0e0e7208 */ /* 0x000fe40000000000 */
[----:B------:R-:W-:Y:S02]  /*2a40*/  @!P1 LEA.HI R0, R10, R10, RZ, 0x1 ;  /* 0x0000000a0a009211 */ /* 0x000fe400078f08ff */
[----:B------:R-:W-:Y:S02]  /*2a50*/  FSEL R15, R15, RZ, P0 ;  /* 0x000000ff0f0f7208 */ /* 0x000fe40000000000 */
[----:B------:R-:W-:-:S05]  /*2a60*/  @!P1 SHF.R.S32.HI R11, RZ, 0x1, R0 ;  /* 0x00000001ff0b9819 */ /* 0x000fca0000011400 */
[----:B------:R-:W-:Y:S01]  /*2a70*/  @!P1 IMAD.IADD R10, R10, 0x1, -R11 ;  /* 0x000000010a0a9824 */ /* 0x000fe200078e0a0b */
[----:B------:R-:W-:-:S04]  /*2a80*/  @!P1 LEA R11, R11, R17, 0x14 ;  /* 0x000000110b0b9211 */ /* 0x000fc800078ea0ff */
[----:B------:R-:W-:Y:S01]  /*2a90*/  @!P1 LEA R17, R10, 0x3ff00000, 0x14 ;  /* 0x3ff000000a119811 */ /* 0x000fe200078ea0ff */
[----:B------:R-:W-:Y:S02]  /*2aa0*/  @!P1 IMAD.MOV.U32 R10, RZ, RZ, R16 ;  /* 0x000000ffff0a9224 */ /* 0x000fe400078e0010 */
[----:B------:R-:W-:-:S06]  /*2ab0*/  @!P1 IMAD.MOV.U32 R16, RZ, RZ, RZ ;  /* 0x000000ffff109224 */ /* 0x000fcc00078e00ff */
[----:B------:R-:W-:-:S11]  /*2ac0*/  @!P1 DMUL R14, R10, R16 ;  /* 0x000000100a0e9228 */ /* 0x000fd60000000000 */
.L_x_23:
[----:B------:R-:W-:Y:S05]  /*2ad0*/  BSYNC.RECONVERGENT B0 ;  /* 0x0000000000007941 */ /* 0x000fea0003800200 */
.L_x_22:
[----:B------:R-:W0:Y:S01]  /*2ae0*/  LDCU.64 UR4, c[0x0][0x3a8] ;  /* 0x00007500ff0477ac */ /* 0x000e220008000a00 */
[C---:B------:R-:W-:Y:S01]  /*2af0*/  DFMA R18, R12.reuse, R18, UR28 ;  /* 0x0000001c0c127e2b */ /* 0x040fe20008000012 */
[----:B------:R-:W1:Y:S01]  /*2b00*/  LDC.64 R20, c[0x0][0x388] ;  /* 0x0000e200ff147b82 */ /* 0x000e620000000a00 */
[----:B------:R-:W-:Y:S01]  /*2b10*/  DADD R16, -RZ, -R42 ;  /* 0x00000000ff107229 */ /* 0x000fe2000000092a */
[----:B------:R-:W2:Y:S01]  /*2b20*/  LDCU.64 UR8, c[0x0][0x3b8] ;  /* 0x00007700ff0877ac */ /* 0x000ea20008000a00 */
[----:B------:R-:W-:Y:S04]  /*2b30*/  BSSY.RECONVERGENT B0, `(.L_x_24) ;  /* 0x000001d000007945 */ /* 0x000fe80003800200 */
[----:B------:R-:W-:-:S04]  /*2b40*/  DFMA R18, R12, R18, UR30 ;  /* 0x0000001e0c127e2b */ /* 0x000fc80008000012 */
[----:B------:R-:W-:-:S04]  /*2b50*/  IMAD.MOV.U32 R0, RZ, RZ, R17 ;  /* 0x000000ffff007224 */ /* 0x000fc800078e0011 */
[----:B------:R-:W-:Y:S01]  /*2b60*/  DFMA R10, R12, R18, 1 ;  /* 0x3ff000000c0a742b */ /* 0x000fe20000000012 */
[----:B------:R-:W-:Y:S01]  /*2b70*/  FSETP.GEU.AND P0, PT, |R0|, 4.1917929649353027344, PT ;  /* 0x4086232b0000780b */ /* 0x000fe20003f0e200 */
[----:B0-----:R-:W-:-:S06]  /*2b80*/  DMUL R14, R14, UR4 ;  /* 0x000000040e0e7c28 */ /* 0x001fcc0008000000 */
[----:B------:R-:W-:Y:S02]  /*2b90*/  DFMA R10, R12, R10, 1 ;  /* 0x3ff000000c0a742b */ /* 0x000fe4000000000a */
[----:B--2---:R-:W-:Y:S01]  /*2ba0*/  DADD R18, R14, -UR8 ;  /* 0x800000080e127e29 */ /* 0x004fe20008000000 */
[----:B------:R-:W-:-:S07]  /*2bb0*/  IMAD.MOV.U32 R12, RZ, RZ, RZ ;  /* 0x000000ffff0c7224 */ /* 0x000fce00078e00ff */
[----:B------:R-:W-:Y:S01]  /*2bc0*/  DSETP.MAX.AND P1, P2, RZ, R18, PT ;  /* 0x00000012ff00722a */ /* 0x000fe20003a2f000 */
[----:B------:R-:W-:Y:S01]  /*2bd0*/  IMAD R17, R8, 0x100000, R11 ;  /* 0x0010000008117824 */ /* 0x000fe200078e020b */
[----:B------:R-:W-:Y:S01]  /*2be0*/  MOV R13, R19 ;  /* 0x00000013000d7202 */ /* 0x000fe20000000f00 */
[----:B------:R-:W-:-:S03]  /*2bf0*/  IMAD.MOV.U32 R16, RZ, RZ, R10 ;  /* 0x000000ffff107224 */ /* 0x000fc600078e000a */
[C---:B------:R-:W-:Y:S02]  /*2c00*/  FSEL R23, R12.reuse, R13, P1 ;  /* 0x0000000d0c177208 */ /* 0x040fe40000800000 */
[----:B------:R-:W-:-:S06]  /*2c10*/  SEL R12, R12, R18, P1 ;  /* 0x000000120c0c7207 */ /* 0x000fcc0000800000 */
[----:B------:R-:W-:Y:S01]  /*2c20*/  @P2 LOP3.LUT R23, R13, 0x80000, RZ, 0xfc, !PT ;  /* 0x000800000d172812 */ /* 0x000fe200078efcff */
[----:B-1----:R-:W-:Y:S06]  /*2c30*/  @!P0 BRA `(.L_x_25) ;  /* 0x0000000000308947 */ /* 0x002fec0003800000 */
[----:B------:R-:W-:Y:S01]  /*2c40*/  FSETP.GEU.AND P1, PT, |R0|, 4.2275390625, PT ;  /* 0x408748000000780b */ /* 0x000fe20003f2e200 */
[C---:B------:R-:W-:Y:S02]  /*2c50*/  DADD R16, -R42.reuse, +INF ;  /* 0x7ff000002a107429 */ /* 0x040fe40000000100 */
[----:B------:R-:W-:-:S08]  /*2c60*/  DSETP.GT.AND P0, PT, R42, RZ, PT ;  /* 0x000000ff2a00722a */ /* 0x000fd00003f04000 */
[----:B------:R-:W-:Y:S02]  /*2c70*/  FSEL R16, R16, RZ, !P0 ;  /* 0x000000ff10107208 */ /* 0x000fe40004000000 */
[----:B------:R-:W-:Y:S02]  /*2c80*/  @!P1 LEA.HI R0, R8, R8, RZ, 0x1 ;  /* 0x0000000808009211 */ /* 0x000fe400078f08ff */
[----:B------:R-:W-:Y:S02]  /*2c90*/  FSEL R17, R17, RZ, !P0 ;  /* 0x000000ff11117208 */ /* 0x000fe40004000000 */
[----:B------:R-:W-:-:S05]  /*2ca0*/  @!P1 SHF.R.S32.HI R9, RZ, 0x1, R0 ;  /* 0x00000001ff099819 */ /* 0x000fca0000011400 */
[----:B------:R-:W-:Y:S02]  /*2cb0*/  @!P1 IMAD.IADD R8, R8, 0x1, -R9 ;  /* 0x0000000108089824 */ /* 0x000fe400078e0a09 */
[----:B------:R-:W-:-:S03]  /*2cc0*/  @!P1 IMAD R11, R9, 0x100000, R11 ;  /* 0x00100000090b9824 */ /* 0x000fc600078e020b */
[----:B------:R-:W-:Y:S01]  /*2cd0*/  @!P1 LEA R9, R8, 0x3ff00000, 0x14 ;  /* 0x3ff0000008099811 */ /* 0x000fe200078ea0ff */
[----:B------:R-:W-:-:S06]  /*2ce0*/  @!P1 IMAD.MOV.U32 R8, RZ, RZ, RZ ;  /* 0x000000ffff089224 */ /* 0x000fcc00078e00ff */
[----:B------:R-:W-:-:S11]  /*2cf0*/  @!P1 DMUL R16, R10, R8 ;  /* 0x000000080a109228 */ /* 0x000fd60000000000 */
.L_x_25:
[----:B------:R-:W-:Y:S05]  /*2d00*/  BSYNC.RECONVERGENT B0 ;  /* 0x0000000000007941 */ /* 0x000fea0003800200 */
.L_x_24:
[----:B------:R-:W0:Y:S01]  /*2d10*/  LDC.64 R10, c[0x3][0x48] ;  /* 0x00c01200ff0a7b82 */ /* 0x000e220000000a00 */
[----:B------:R-:W1:Y:S01]  /*2d20*/  LDCU.64 UR4, c[0x0][0x3a0] ;  /* 0x00007400ff0477ac */ /* 0x000e620008000a00 */
[----:B------:R-:W-:-:S06]  /*2d30*/  IMAD.MOV.U32 R13, RZ, RZ, R23 ;  /* 0x000000ffff0d7224 */ /* 0x000fcc00078e0017 */
[----:B------:R-:W-:-:S07]  /*2d40*/  DMUL R22, R12, R16 ;  /* 0x000000100c167228 */ /* 0x000fce0000000000 */
[----:B------:R2:W-:Y:S01]  /*2d50*/  REDG.E.ADD.F64.RN.STRONG.GPU desc[UR6][R20.64], R22 ;  /* 0x00000016140079a6 */ /* 0x0005e2000c12ff06 */
[C---:B0-----:R-:W-:Y:S02]  /*2d60*/  DMUL R8, R10.reuse, -2 ;  /* 0xc00000000a087828 */ /* 0x041fe40000000000 */
[----:B------:R-:W-:-:S06]  /*2d70*/  DADD R10, R10, R10 ;  /* 0x000000000a0a7229 */ /* 0x000fcc000000000a */
[----:B-1----:R-:W-:-:S08]  /*2d80*/  DMUL R8, R8, UR4 ;  /* 0x0000000408087c28 */ /* 0x002fd00008000000 */
[----:B------:R-:W-:Y:S02]  /*2d90*/  DFMA R4, R8, R4, 6.75539944105574400000e+15 ;  /* 0x433800000804742b */ /* 0x000fe40000000004 */
[----:B------:R-:W-:-:S06]  /*2da0*/  FSETP.GEU.AND P0, PT, |R9|, 4.1917929649353027344, PT ;  /* 0x4086232b0900780b */ /* 0x000fcc0003f0e200 */
        /* <DEDUP_REMOVED lines=11> */
[----:B--2---:R-:W-:Y:S02]  /*2e60*/  DFMA R20, R18, R6, UR30 ;  /* 0x0000001e12147e2b */ /* 0x004fe40008000006 */
[----:B------:R-:W0:Y:S01]  /*2e70*/  MUFU.RCP64H R7, R11 ;  /* 0x0000000b00077308 */ /* 0x000e220000001800 */
[----:B------:R-:W-:-:S05]  /*2e80*/  MOV R6, 0x1 ;  /* 0x0000000100067802 */ /* 0x000fca0000000f00 */
[----:B------:R-:W-:-:S08]  /*2e90*/  DFMA R20, R18, R20, 1 ;  /* 0x3ff000001214742b */ /* 0x000fd00000000014 */
[----:B------:R-:W-:Y:S02]  /*2ea0*/  DFMA R20, R18, R20, 1 ;  /* 0x3ff000001214742b */ /* 0x000fe40000000014 */
[----:B0-----:R-:W-:-:S08]  /*2eb0*/  DFMA R18, -R10, R6, 1 ;  /* 0x3ff000000a12742b */ /* 0x001fd00000000106 */
[----:B------:R-:W-:Y:S01]  /*2ec0*/  DFMA R22, R18, R18, R18 ;  /* 0x000000121216722b */ /* 0x000fe20000000012 */
[----:B------:R-:W-:Y:S02]  /*2ed0*/  IMAD R19, R4, 0x100000, R21 ;  /* 0x0010000004137824 */ /* 0x000fe400078e0215 */
[----:B------:R-:W-:Y:S01]  /*2ee0*/  IMAD.MOV.U32 R18, RZ, RZ, R20 ;  /* 0x000000ffff127224 */ /* 0x000fe200078e0014 */
[----:B------:R-:W-:Y:S07]  /*2ef0*/  @!P0 BRA `(.L_x_26) ;  /* 0x0000000000348947 */ /* 0x000fee0003800000 */
        /* <DEDUP_REMOVED lines=8> */
[----:B------:R-:W-:-:S05]  /*2f80*/  SHF.R.S32.HI R5, RZ, 0x1, R0 ;  /* 0x00000001ff057819 */ /* 0x000fca0000011400 */
[----:B------:R-:W-:Y:S02]  /*2f90*/  IMAD.IADD R4, R4, 0x1, -R5 ;  /* 0x0000000104047824 */ /* 0x000fe400078e0a05 */
[----:B------:R-:W-:-:S03]  /*2fa0*/  IMAD R21, R5, 0x100000, R21 ;  /* 0x0010000005157824 */ /* 0x000fc600078e0215 */
[----:B------:R-:W-:-:S06]  /*2fb0*/  LEA R19, R4, 0x3ff00000, 0x14 ;  /* 0x3ff0000004137811 */ /* 0x000fcc00078ea0ff */
[----:B------:R-:W-:-:S11]  /*2fc0*/  DMUL R18, R20, R18 ;  /* 0x0000001214127228 */ /* 0x000fd60000000000 */
.L_x_26:
[----:B------:R-:W0:Y:S01]  /*2fd0*/  LDCU.64 UR4, c[0x3][0x50] ;  /* 0x00c00a00ff0477ac */ /* 0x000e220008000a00 */
[----:B------:R-:W-:Y:S02]  /*2fe0*/  DFMA R22, R6, R22, R6 ;  /* 0x000000160616722b */ /* 0x000fe40000000006 */
[----:B------:R-:W-:-:S06]  /*2ff0*/  DADD R18, -R18, 1 ;  /* 0x3ff0000012127429 */ /* 0x000fcc0000000100 */
[----:B------:R-:W-:-:S08]  /*3000*/  DFMA R4, -R10, R22, 1 ;  /* 0x3ff000000a04742b */ /* 0x000fd00000000116 */
[----:B------:R-:W-:Y:S02]  /*3010*/  DFMA R4, R22, R4, R22 ;  /* 0x000000041604722b */ /* 0x000fe40000000016 */
[----:B0-----:R-:W-:-:S08]  /*3020*/  DMUL R18, R18, -UR4 ;  /* 0x8000000412127c28 */ /* 0x001fd00008000000 */
[----:B------:R-:W-:Y:S02]  /*3030*/  DMUL R6, R18, R4 ;  /* 0x0000000412067228 */ /* 0x000fe40000000000 */
[----:B------:R-:W-:-:S06]  /*3040*/  FSETP.GEU.AND P1, PT, |R19|, 6.5827683646048100446e-37, PT ;  /* 0x036000001300780b */ /* 0x000fcc0003f2e200 */
[----:B------:R-:W-:-:S08]  /*3050*/  DFMA R8, -R10, R6, R18 ;  /* 0x000000060a08722b */ /* 0x000fd00000000112 */
[----:B------:R-:W-:-:S10]  /*3060*/  DFMA R4, R4, R8, R6 ;  /* 0x000000080404722b */ /* 0x000fd40000000006 */
[----:B------:R-:W-:-:S05]  /*3070*/  FFMA R0, RZ, R11, R5 ;  /* 0x0000000bff007223 */ /* 0x000fca0000000005 */
[----:B------:R-:W-:-:S13]  /*3080*/  FSETP.GT.AND P0, PT, |R0|, 1.469367938527859385e-39, PT ;  /* 0x001000000000780b */ /* 0x000fda0003f04200 */
[----:B------:R-:W-:Y:S05]  /*3090*/  @P0 BRA P1, `(.L_x_27) ;  /* 0x00000000001c0947 */ /* 0x000fea0000800000 */
[----:B------:R-:W-:Y:S01]  /*30a0*/  MOV R6, R18 ;  /* 0x0000001200067202 */ /* 0x000fe20000000f00 */
[----:B------:R-:W-:Y:S01]  /*30b0*/  IMAD.MOV.U32 R7, RZ, RZ, R19 ;  /* 0x000000ffff077224 */ /* 0x000fe200078e0013 */
[----:B------:R-:W-:Y:S01]  /*30c0*/  MOV R61, 0x30f0 ;  /* 0x000030f0003d7802 */ /* 0x000fe20000000f00 */
[----:B------:R-:W-:-:S07]  /*30d0*/  IMAD.MOV.U32 R9, RZ, RZ, R11 ;  /* 0x000000ffff097224 */ /* 0x000fce00078e000b */
[----:B-----5:R-:W-:Y:S05]  /*30e0*/  CALL.REL.NOINC `($__internal_0_$__cuda_sm20_div_rn_f64_full) ;  /* 0x0000000000587944 */ /* 0x020fea0003c00000 */
[----:B------:R-:W-:Y:S02]  /*30f0*/  IMAD.MOV.U32 R4, RZ, RZ, R0 ;  /* 0x000000ffff047224 */ /* 0x000fe400078e0000 */
[----:B------:R-:W-:-:S07]  /*3100*/  IMAD.MOV.U32 R5, RZ, RZ, R7 ;  /* 0x000000ffff057224 */ /* 0x000fce00078e0007 */
.L_x_27:
[----:B------:R-:W0:Y:S01]  /*3110*/  LDC.64 R8, c[0x0][0x3b0] ;  /* 0x0000ec00ff087b82 */ /* 0x000e220000000a00 */
[----:B------:R-:W-:-:S07]  /*3120*/  DMUL R12, R12, R40 ;  /* 0x000000280c0c7228 */ /* 0x000fce0000000000 */
[----:B------:R-:W1:Y:S01]  /*3130*/  LDC.64 R10, c[0x0][0x3b8] ;  /* 0x0000ee00ff0a7b82 */ /* 0x000e620000000a00 */
[-C--:B0-----:R-:W-:Y:S02]  /*3140*/  DMUL R6, R2, R8.reuse ;  /* 0x0000000802067228 */ /* 0x081fe40000000000 */
[----:B------:R-:W-:Y:S02]  /*3150*/  DMUL R2, R8, R8 ;  /* 0x0000000808027228 */ /* 0x000fe40000000000 */
[----:B-1----:R-:W-:-:S06]  /*3160*/  DSETP.GT.AND P0, PT, R14, R10, PT ;  /* 0x0000000a0e00722a */ /* 0x002fcc0003f04000 */
[----:B------:R-:W-:Y:S01]  /*3170*/  DFMA R2, R2, R4, -R6 ;  /* 0x000000040202722b */ /* 0x000fe20000000806 */
[----:B------:R-:W0:Y:S01]  /*3180*/  LDC.64 R4, c[0x0][0x390] ;  /* 0x0000e400ff047b82 */ /* 0x000e220000000a00 */
[----:B------:R-:W-:Y:S01]  /*3190*/  IMAD.MOV.U32 R6, RZ, RZ, RZ ;  /* 0x000000ffff067224 */ /* 0x000fe200078e00ff */
[----:B------:R-:W-:-:S05]  /*31a0*/  FSEL R7, RZ, 1.875, !P0 ;  /* 0x3ff00000ff077808 */ /* 0x000fca0004000000 */
[----:B------:R-:W-:-:S08]  /*31b0*/  DMUL R2, R14, R2 ;  /* 0x000000020e027228 */ /* 0x000fd00000000000 */
[----:B------:R-:W-:-:S08]  /*31c0*/  DFMA R2, R2, R6, -R12 ;  /* 0x000000060202722b */ /* 0x000fd0000000080c */
[----:B------:R-:W-:-:S07]  /*31d0*/  DMUL R2, R2, R16 ;  /* 0x0000001002027228 */ /* 0x000fce0000000000 */
[----:B0-----:R-:W-:Y:S04]  /*31e0*/  REDG.E.ADD.F64.RN.STRONG.GPU desc[UR6][R4.64], R2 ;  /* 0x00000002040079a6 */ /* 0x001fe8000c12ff06 */
[----:B-----5:R-:W-:Y:S04]  /*31f0*/  STG.E.128 desc[UR6][R50.64], R32 ;  /* 0x0000002032007986 */ /* 0x020fe8000c101d06 */
[----:B------:R-:W-:Y:S04]  /*3200*/  STG.E.128 desc[UR6][R50.64+0x10], R28 ;  /* 0x0000101c32007986 */ /* 0x000fe8000c101d06 */
[----:B------:R-:W-:Y:S04]  /*3210*/  STG.E.128 desc[UR6][R50.64+0x20], R24 ;  /* 0x0000201832007986 */ /* 0x000fe8000c101d06 */
[----:B------:R-:W-:Y:S04]  /*3220*/  STG.E.64 desc[UR6][R50.64+0x30], R46 ;  /* 0x0000302e32007986 */ /* 0x000fe8000c101b06 */
[----:B------:R-:W-:Y:S01]  /*3230*/  STG.E.64 desc[UR6][R50.64+0x38], R48 ;  /* 0x0000383032007986 */ /* 0x000fe2000c101b06 */
[----:B------:R-:W-:Y:S05]  /*3240*/  EXIT ;  /* 0x000000000000794d */ /* 0x000fea0003800000 */
        .weak           $__internal_0_$__cuda_sm20_div_rn_f64_full
        .type           $__internal_0_$__cuda_sm20_div_rn_f64_full,@function
        .size           $__internal_0_$__cuda_sm20_div_rn_f64_full,($__internal_1_$__cuda_sm20_dsqrt_rn_f64_mediumpath_v1 - $__internal_0_$__cuda_sm20_div_rn_f64_full)
$__internal_0_$__cuda_sm20_div_rn_f64_full:
[C---:B------:R-:W-:Y:S01]  /*3250*/  FSETP.GEU.AND P0, PT, |R9|.reuse, 1.469367938527859385e-39, PT ;  /* 0x001000000900780b */ /* 0x040fe20003f0e200 */
[----:B------:R-:W-:Y:S01]  /*3260*/  IMAD.MOV.U32 R4, RZ, RZ, 0x1 ;  /* 0x00000001ff047424 */ /* 0x000fe200078e00ff */
[----:B------:R-:W-:Y:S02]  /*3270*/  MOV R8, R10 ;  /* 0x0000000a00087202 */ /* 0x000fe40000000f00 */
[C---:B------:R-:W-:Y:S02]  /*3280*/  LOP3.LUT R11, R9.reuse, 0x800fffff, RZ, 0xc0, !PT ;  /* 0x800fffff090b7812 */ /* 0x040fe400078ec0ff */
[----:B------:R-:W-:Y:S02]  /*3290*/  LOP3.LUT R60, R9, 0x7ff00000, RZ, 0xc0, !PT ;  /* 0x7ff00000093c7812 */ /* 0x000fe400078ec0ff */
[----:B------:R-:W-:-:S05]  /*32a0*/  LOP3.LUT R11, R11, 0x3ff00000, RZ, 0xfc, !PT ;  /* 0x3ff000000b0b7812 */ /* 0x000fca00078efcff */
[----:B------:R-:W-:-:S06]  /*32b0*/  @!P0 DMUL R10, R8, 8.98846567431157953865e+307 ;  /* 0x7fe00000080a8828 */ /* 0x000fcc0000000000 */
[----:B------:R-:W0:Y:S02]  /*32c0*/  MUFU.RCP64H R5, R11 ;  /* 0x0000000b00057308 */ /* 0x000e240000001800 */
[----:B0-----:R-:W-:-:S08]  /*32d0*/  DFMA R54, R4, -R10, 1 ;  /* 0x3ff000000436742b */ /* 0x001fd0000000080a */
[----:B------:R-:W-:-:S08]  /*32e0*/  DFMA R54, R54, R54, R54 ;  /* 0x000000363636722b */ /* 0x000fd00000000036 */
[----:B------:R-:W-:Y:S01]  /*32f0*/  DFMA R54, R4, R54, R4 ;  /* 0x000000360436722b */ /* 0x000fe20000000004 */
[----:B------:R-:W-:Y:S01]  /*3300*/  LOP3.LUT R5, R7, 0x7ff00000, RZ, 0xc0, !PT ;  /* 0x7ff0000007057812 */ /* 0x000fe200078ec0ff */
[----:B------:R-:W-:-:S03]  /*3310*/  IMAD.MOV.U32 R4, RZ, RZ, 0x1ca00000 ;  /* 0x1ca00000ff047424 */ /* 0x000fc600078e00ff */
[----:B------:R-:W-:Y:S01]  /*3320*/  ISETP.GE.U32.AND P1, PT, R5, R60, PT ;  /* 0x0000003c0500720c */ /* 0x000fe20003f26070 */
[----:B------:R-:W-:Y:S02]  /*3330*/  IMAD.MOV.U32 R0, RZ, RZ, R5 ;  /* 0x000000ffff007224 */ /* 0x000fe400078e0005 */
[----:B------:R-:W-:-:S08]  /*3340*/  DFMA R52, R54, -R10, 1 ;  /* 0x3ff000003634742b */ /* 0x000fd0000000080a */
[----:B------:R-:W-:Y:S01]  /*3350*/  DFMA R52, R54, R52, R54 ;  /* 0x000000343634722b */ /* 0x000fe20000000036 */
[----:B------:R-:W-:Y:S01]  /*3360*/  SEL R55, R4, 0x63400000, !P1 ;  /* 0x6340000004377807 */ /* 0x000fe20004800000 */
[----:B------:R-:W-:Y:S01]  /*3370*/  IMAD.MOV.U32 R54, RZ, RZ, R6 ;  /* 0x000000ffff367224 */ /* 0x000fe200078e0006 */
[----:B------:R-:W-:Y:S02]  /*3380*/  FSETP.GEU.AND P1, PT, |R7|, 1.469367938527859385e-39, PT ;  /* 0x001000000700780b */ /* 0x000fe40003f2e200 */
[----:B------:R-:W-:-:S11]  /*3390*/  LOP3.LUT R55, R55, 0x800fffff, R7, 0xf8, !PT ;  /* 0x800fffff37377812 */ /* 0x000fd600078ef807 */
[----:B------:R-:W-:Y:S05]  /*33a0*/  @P1 BRA `(.L_x_28) ;  /* 0x0000000000201947 */ /* 0x000fea0003800000 */
[----:B------:R-:W-:Y:S01]  /*33b0*/  LOP3.LUT R0, R9, 0x7ff00000, RZ, 0xc0, !PT ;  /* 0x7ff0000009007812 */ /* 0x000fe200078ec0ff */
[----:B------:R-:W-:-:S03]  /*33c0*/  IMAD.MOV.U32 R56, RZ, RZ, RZ ;  /* 0x000000ffff387224 */ /* 0x000fc600078e00ff */
[----:B------:R-:W-:-:S04]  /*33d0*/  ISETP.GE.U32.AND P1, PT, R5, R0, PT ;  /* 0x000000000500720c */ /* 0x000fc80003f26070 */
[----:B------:R-:W-:-:S04]  /*33e0*/  SEL R57, R4, 0x63400000, !P1 ;  /* 0x6340000004397807 */ /* 0x000fc80004800000 */
[----:B------:R-:W-:-:S04]  /*33f0*/  LOP3.LUT R57, R57, 0x80000000, R7, 0xf8, !PT ;  /* 0x8000000039397812 */ /* 0x000fc800078ef807 */
[----:B------:R-:W-:-:S06]  /*3400*/  LOP3.LUT R57, R57, 0x100000, RZ, 0xfc, !PT ;  /* 0x0010000039397812 */ /* 0x000fcc00078efcff */
[----:B------:R-:W-:-:S10]  /*3410*/  DFMA R54, R54, 2, -R56 ;  /* 0x400000003636782b */ /* 0x000fd40000000838 */
[----:B------:R-:W-:-:S07]  /*3420*/  LOP3.LUT R0, R55, 0x7ff00000, RZ, 0xc0, !PT ;  /* 0x7ff0000037007812 */ /* 0x000fce00078ec0ff */
.L_x_28:
[----:B------:R-:W-:Y:S01]  /*3430*/  DMUL R56, R52, R54 ;  /* 0x0000003634387228 */ /* 0x000fe20000000000 */
[----:B------:R-:W-:-:S07]  /*3440*/  @!P0 LOP3.LUT R60, R11, 0x7ff00000, RZ, 0xc0, !PT ;  /* 0x7ff000000b3c8812 */ /* 0x000fce00078ec0ff */
[----:B------:R-:W-:-:S08]  /*3450*/  DFMA R58, R56, -R10, R54 ;  /* 0x8000000a383a722b */ /* 0x000fd00000000036 */
[----:B------:R-:W-:Y:S01]  /*3460*/  DFMA R58, R52, R58, R56 ;  /* 0x0000003a343a722b */ /* 0x000fe20000000038 */
[----:B------:R-:W-:-:S04]  /*3470*/  IADD3 R52, PT, PT, R0, -0x1, RZ ;  /* 0xffffffff00347810 */ /* 0x000fc80007ffe0ff */
[----:B------:R-:W-:Y:S01]  /*3480*/  ISETP.GT.U32.AND P0, PT, R52, 0x7feffffe, PT ;  /* 0x7feffffe3400780c */ /* 0x000fe20003f04070 */
[----:B------:R-:W-:-:S05]  /*3490*/  VIADD R52, R60, 0xffffffff ;  /* 0xffffffff3c347836 */ /* 0x000fca0000000000 */
[----:B------:R-:W-:-:S13]  /*34a0*/  ISETP.GT.U32.OR P0, PT, R52, 0x7feffffe, P0 ;  /* 0x7feffffe3400780c */ /* 0x000fda0000704470 */
[----:B------:R-:W-:Y:S05]  /*34b0*/  @P0 BRA `(.L_x_29) ;  /* 0x00000000006c0947 */ /* 0x000fea0003800000 */
[----:B------:R-:W-:-:S04]  /*34c0*/  LOP3.LUT R0, R9, 0x7ff00000, RZ, 0xc0, !PT ;  /* 0x7ff0000009007812 */ /* 0x000fc800078ec0ff */
[CC--:B------:R-:W-:Y:S02]  /*34d0*/  VIADDMNMX R6, R5.reuse, -R0.reuse, 0xb9600000, !PT ;  /* 0xb960000005067446 */ /* 0x0c0fe40007800900 */
[----:B------:R-:W-:Y:S02]  /*34e0*/  ISETP.GE.U32.AND P0, PT, R5, R0, PT ;  /* 0x000000000500720c */ /* 0x000fe40003f06070 */
[----:B------:R-:W-:Y:S01]  /*34f0*/  VIMNMX R0, PT, PT, R6, 0x46a00000, PT ;  /* 0x46a0000006007848 */ /* 0x000fe20003fe0100 */
[----:B------:R-:W-:Y:S01]  /*3500*/  IMAD.MOV.U32 R6, RZ, RZ, RZ ;  /* 0x000000ffff067224 */ /* 0x000fe200078e00ff */
[----:B------:R-:W-:-:S05]  /*3510*/  SEL R5, R4, 0x63400000, !P0 ;  /* 0x6340000004057807 */ /* 0x000fca0004000000 */
[----:B------:R-:W-:-:S04]  /*3520*/  IMAD.IADD R0, R0, 0x1, -R5 ;  /* 0x0000000100007824 */ /* 0x000fc800078e0a05 */
[----:B------:R-:W-:-:S06]  /*3530*/  VIADD R7, R0, 0x7fe00000 ;  /* 0x7fe0000000077836 */ /* 0x000fcc0000000000 */
[----:B------:R-:W-:-:S10]  /*3540*/  DMUL R4, R58, R6 ;  /* 0x000000063a047228 */ /* 0x000fd40000000000 */
[----:B------:R-:W-:-:S13]  /*3550*/  FSETP.GTU.AND P0, PT, |R5|, 1.469367938527859385e-39, PT ;  /* 0x001000000500780b */ /* 0x000fda0003f0c200 */
[----:B------:R-:W-:Y:S05]  /*3560*/  @P0 BRA `(.L_x_30) ;  /* 0x0000000000940947 */ /* 0x000fea0003800000 */
[----:B------:R-:W-:-:S06]  /*3570*/  DFMA R10, R58, -R10, R54 ;  /* 0x8000000a3a0a722b */ /* 0x000fcc0000000036 */
[----:B------:R-:W-:-:S04]  /*3580*/  IMAD.MOV.U32 R10, RZ, RZ, RZ ;  /* 0x000000ffff0a7224 */ /* 0x000fc800078e00ff */
[C---:B------:R-:W-:Y:S02]  /*3590*/  FSETP.NEU.AND P0, PT, R11.reuse, RZ, PT ;  /* 0x000000ff0b00720b */ /* 0x040fe40003f0d000 */
[----:B------:R-:W-:-:S04]  /*35a0*/  LOP3.LUT R9, R11, 0x80000000, R9, 0x48, !PT ;  /* 0x800000000b097812 */ /* 0x000fc800078e4809 */
[----:B------:R-:W-:-:S07]  /*35b0*/  LOP3.LUT R11, R9, R7, RZ, 0xfc, !PT ;  /* 0x00000007090b7212 */ /* 0x000fce00078efcff */
[----:B------:R-:W-:Y:S05]  /*35c0*/  @!P0 BRA `(.L_x_30) ;  /* 0x00000000007c8947 */ /* 0x000fea0003800000 */
[----:B------:R-:W-:Y:S01]  /*35d0*/  IADD3 R7, PT, PT, -R0, RZ, RZ ;  /* 0x000000ff00077210 */ /* 0x000fe20007ffe1ff */
[----:B------:R-:W-:Y:S01]  /*35e0*/  IMAD.MOV.U32 R6, RZ, RZ, RZ ;  /* 0x000000ffff067224 */ /* 0x000fe200078e00ff */
[----:B------:R-:W-:-:S05]  /*35f0*/  DMUL.RP R10, R58, R10 ;  /* 0x0000000a3a0a7228 */ /* 0x000fca0000008000 */
[----:B------:R-:W-:-:S05]  /*3600*/  DFMA R6, R4, -R6, R58 ;  /* 0x800000060406722b */ /* 0x000fca000000003a */
[----:B------:R-:W-:Y:S02]  /*3610*/  LOP3.LUT R9, R11, R9, RZ, 0x3c, !PT ;  /* 0x000000090b097212 */ /* 0x000fe400078e3cff */
[----:B------:R-:W-:-:S04]  /*3620*/  IADD3 R6, PT, PT, -R0, -0x43300000, RZ ;  /* 0xbcd0000000067810 */ /* 0x000fc80007ffe1ff */
[----:B------:R-:W-:-:S04]  /*3630*/  FSETP.NEU.AND P0, PT, |R7|, R6, PT ;  /* 0x000000060700720b */ /* 0x000fc80003f0d200 */
[----:B------:R-:W-:Y:S02]  /*3640*/  FSEL R4, R10, R4, !P0 ;  /* 0x000000040a047208 */ /* 0x000fe40004000000 */
[----:B------:R-:W-:Y:S01]  /*3650*/  FSEL R5, R9, R5, !P0 ;  /* 0x0000000509057208 */ /* 0x000fe20004000000 */
[----:B------:R-:W-:Y:S06]  /*3660*/  BRA `(.L_x_30) ;  /* 0x0000000000547947 */ /* 0x000fec0003800000 */
.L_x_29:
[----:B------:R-:W-:-:S14]  /*3670*/  DSETP.NAN.AND P0, PT, R6, R6, PT ;  /* 0x000000060600722a */ /* 0x000fdc0003f08000 */
[----:B------:R-:W-:Y:S05]  /*3680*/  @P0 BRA `(.L_x_31) ;  /* 0x0000000000440947 */ /* 0x000fea0003800000 */
[----:B------:R-:W-:-:S14]  /*3690*/  DSETP.NAN.AND P0, PT, R8, R8, PT ;  /* 0x000000080800722a */ /* 0x000fdc0003f08000 */
[----:B------:R-:W-:Y:S05]  /*36a0*/  @P0 BRA `(.L_x_32) ;  /* 0x0000000000300947 */ /* 0x000fea0003800000 */
[----:B------:R-:W-:Y:S01]  /*36b0*/  ISETP.NE.AND P0, PT, R0, R60, PT ;  /* 0x0000003c0000720c */ /* 0x000fe20003f05270 */
[----:B------:R-:W-:Y:S02]  /*36c0*/  IMAD.MOV.U32 R4, RZ, RZ, 0x0 ;  /* 0x00000000ff047424 */ /* 0x000fe400078e00ff */
[----:B------:R-:W-:-:S10]  /*36d0*/  IMAD.MOV.U32 R5, RZ, RZ, -0x80000 ;  /* 0xfff80000ff057424 */ /* 0x000fd400078e00ff */
[----:B------:R-:W-:Y:S05]  /*36e0*/  @!P0 BRA `(.L_x_30) ;  /* 0x0000000000348947 */ /* 0x000fea0003800000 */
[----:B------:R-:W-:Y:S02]  /*36f0*/  ISETP.NE.AND P0, PT, R0, 0x7ff00000, PT ;  /* 0x7ff000000000780c */ /* 0x000fe40003f05270 */
[----:B------:R-:W-:Y:S02]  /*3700*/  LOP3.LUT R5, R7, 0x80000000, R9, 0x48, !PT ;  /* 0x8000000007057812 */ /* 0x000fe400078e4809 */
[----:B------:R-:W-:-:S13]  /*3710*/  ISETP.EQ.OR P0, PT, R60, RZ, !P0 ;  /* 0x000000ff3c00720c */ /* 0x000fda0004702670 */
[----:B------:R-:W-:Y:S01]  /*3720*/  @P0 LOP3.LUT R0, R5, 0x7ff00000, RZ, 0xfc, !PT ;  /* 0x7ff0000005000812 */ /* 0x000fe200078efcff */
[----:B------:R-:W-:Y:S02]  /*3730*/  @!P0 IMAD.MOV.U32 R4, RZ, RZ, RZ ;  /* 0x000000ffff048224 */ /* 0x000fe400078e00ff */
[----:B------:R-:W-:Y:S01]  /*3740*/  @P0 IMAD.MOV.U32 R4, RZ, RZ, RZ ;  /* 0x000000ffff040224 */ /* 0x000fe200078e00ff */
[----:B------:R-:W-:Y:S01]  /*3750*/  @P0 MOV R5, R0 ;  /* 0x0000000000050202 */ /* 0x000fe20000000f00 */
[----:B------:R-:W-:Y:S06]  /*3760*/  BRA `(.L_x_30) ;  /* 0x0000000000147947 */ /* 0x000fec0003800000 */
.L_x_32:
[----:B------:R-:W-:Y:S01]  /*3770*/  LOP3.LUT R5, R9, 0x80000, RZ, 0xfc, !PT ;  /* 0x0008000009057812 */ /* 0x000fe200078efcff */
[----:B------:R-:W-:Y:S01]  /*3780*/  IMAD.MOV.U32 R4, RZ, RZ, R8 ;  /* 0x000000ffff047224 */ /* 0x000fe200078e0008 */
[----:B------:R-:W-:Y:S06]  /*3790*/  BRA `(.L_x_30) ;  /* 0x0000000000087947 */ /* 0x000fec0003800000 */
.L_x_31:
[----:B------:R-:W-:Y:S01]  /*37a0*/  LOP3.LUT R5, R7, 0x80000, RZ, 0xfc, !PT ;  /* 0x0008000007057812 */ /* 0x000fe200078efcff */
[----:B------:R-:W-:-:S07]  /*37b0*/  IMAD.MOV.U32 R4, RZ, RZ, R6 ;  /* 0x000000ffff047224 */ /* 0x000fce00078e0006 */
.L_x_30:
[----:B------:R-:W-:Y:S02]  /*37c0*/  IMAD.MOV.U32 R0, RZ, RZ, R4 ;  /* 0x000000ffff007224 */ /* 0x000fe400078e0004 */
[----:B------:R-:W-:Y:S01]  /*37d0*/  IMAD.MOV.U32 R7, RZ, RZ, R5 ;  /* 0x000000ffff077224 */ /* 0x000fe200078e0005 */
[----:B------:R-:W-:Y:S01]  /*37e0*/  MOV R5, 0x0 ;  /* 0x0000000000057802 */ /* 0x000fe20000000f00 */
[----:B------:R-:W-:-:S04]  /*37f0*/  IMAD.MOV.U32 R4, RZ, RZ, R61 ;  /* 0x000000ffff047224 */ /* 0x000fc800078e003d */
[----:B------:R-:W-:Y:S05]  /*3800*/  RET.REL.NODEC R4 `(_Z17mc_zbc_sigma_sensP24curandStatePhilox4_32_10PdS1_iidddd) ;  /* 0xffffffc404fc7950 */ /* 0x000fea0003c3ffff */
        .weak           $__internal_1_$__cuda_sm20_dsqrt_rn_f64_mediumpath_v1
        .type           $__internal_1_$__cuda_sm20_dsqrt_rn_f64_mediumpath_v1,@function
        .size           $__internal_1_$__cuda_sm20_dsqrt_rn_f64_mediumpath_v1,(.L_x_139 - $__internal_1_$__cuda_sm20_dsqrt_rn_f64_mediumpath_v1)
$__internal_1_$__cuda_sm20_dsqrt_rn_f64_mediumpath_v1:
[----:B------:R-:W-:Y:S01]  /*3810*/  ISETP.GE.U32.AND P0, PT, R8, -0x3400000, PT ;  /* 0xfcc000000800780c */ /* 0x000fe20003f06070 */
[----:B------:R-:W-:Y:S01]  /*3820*/  BSSY.RECONVERGENT B2, `(.L_x_33) ;  /* 0x0000024000027945 */ /* 0x000fe20003800200 */
[----:B------:R-:W-:-:S11]  /*3830*/  IMAD.MOV.U32 R7, RZ, RZ, R57 ;  /* 0x000000ffff077224 */ /* 0x000fd600078e0039 */
[----:B------:R-:W-:Y:S05]  /*3840*/  @!P0 BRA `(.L_x_34) ;  /* 0x0000000000208947 */ /* 0x000fea0003800000 */
[----:B------:R-:W-:-:S10]  /*3850*/  DFMA.RM R6, R28, R6, R4 ;  /* 0x000000061c06722b */ /* 0x000fd40000004004 */
[----:B------:R-:W-:-:S05]  /*3860*/  IADD3 R4, P0, PT, R6, 0x1, RZ ;  /* 0x0000000106047810 */ /* 0x000fca0007f1e0ff */
[----:B------:R-:W-:-:S06]  /*3870*/  IMAD.X R5, RZ, RZ, R7, P0 ;  /* 0x000000ffff057224 */ /* 0x000fcc00000e0607 */
[----:B------:R-:W-:-:S08]  /*3880*/  DFMA.RP R10, -R6, R4, R10 ;  /* 0x00000004060a722b */ /* 0x000fd0000000810a */
[----:B------:R-:W-:-:S06]  /*3890*/  DSETP.GT.AND P0, PT, R10, RZ, PT ;  /* 0x000000ff0a00722a */ /* 0x000fcc0003f04000 */
[----:B------:R-:W-:Y:S02]  /*38a0*/  FSEL R4, R4, R6, P0 ;  /* 0x0000000604047208 */ /* 0x000fe40000000000 */
[----:B------:R-:W-:Y:S01]  /*38b0*/  FSEL R5, R5, R7, P0 ;  /* 0x0000000705057208 */ /* 0x000fe20000000000 */
[----:B------:R-:W-:Y:S06]  /*38c0*/  BRA `(.L_x_35) ;  /* 0x0000000000647947 */ /* 0x000fec0003800000 */
.L_x_34:
[----:B------:R-:W-:-:S14]  /*38d0*/  DSETP.NE.AND P0, PT, R10, RZ, PT ;  /* 0x000000ff0a00722a */ /* 0x000fdc0003f05000 */
[----:B------:R-:W-:Y:S05]  /*38e0*/  @!P0 BRA `(.L_x_36) ;  /* 0x0000000000588947 */ /* 0x000fea0003800000 */
[----:B------:R-:W-:-:S13]  /*38f0*/  ISETP.GE.AND P0, PT, R11, RZ, PT ;  /* 0x000000ff0b00720c */ /* 0x000fda0003f06270 */
[----:B------:R-:W-:Y:S02]  /*3900*/  @!P0 IMAD.MOV.U32 R4, RZ, RZ, 0x0 ;  /* 0x00000000ff048424 */ /* 0x000fe400078e00ff */
[----:B------:R-:W-:Y:S01]  /*3910*/  @!P0 IMAD.MOV.U32 R5, RZ, RZ, -0x80000 ;  /* 0xfff80000ff058424 */ /* 0x000fe200078e00ff */
[----:B------:R-:W-:Y:S06]  /*3920*/  @!P0 BRA `(.L_x_35) ;  /* 0x00000000004c8947 */ /* 0x000fec0003800000 */
[----:B------:R-:W-:-:S13]  /*3930*/  ISETP.GT.AND P0, PT, R11, 0x7fefffff, PT ;  /* 0x7fefffff0b00780c */ /* 0x000fda0003f04270 */
[----:B------:R-:W-:Y:S05]  /*3940*/  @P0 BRA `(.L_x_36) ;  /* 0x0000000000400947 */ /* 0x000fea0003800000 */
[----:B------:R-:W-:Y:S01]  /*3950*/  DMUL R10, R10, 8.11296384146066816958e+31 ;  /* 0x469000000a0a7828 */ /* 0x000fe20000000000 */
[----:B------:R-:W-:Y:S01]  /*3960*/  IMAD.MOV.U32 R4, RZ, RZ, RZ ;  /* 0x000000ffff047224 */ /* 0x000fe200078e00ff */
[----:B------:R-:W-:Y:S01]  /*3970*/  MOV R8, 0x0 ;  /* 0x0000000000087802 */ /* 0x000fe20000000f00 */
[----:B------:R-:W-:-:S03]  /*3980*/  IMAD.MOV.U32 R9, RZ, RZ, 0x3fd80000 ;  /* 0x3fd80000ff097424 */ /* 0x000fc600078e00ff */
[----:B------:R-:W0:Y:S02]  /*3990*/  MUFU.RSQ64H R5, R11 ;  /* 0x0000000b00057308 */ /* 0x000e240000001c00 */
[----:B0-----:R-:W-:-:S08]  /*39a0*/  DMUL R6, R4, R4 ;  /* 0x0000000404067228 */ /* 0x001fd00000000000 */
[----:B------:R-:W-:-:S08]  /*39b0*/  DFMA R6, R10, -R6, 1 ;  /* 0x3ff000000a06742b */ /* 0x000fd00000000806 */
[----:B------:R-:W-:Y:S02]  /*39c0*/  DFMA R8, R6, R8, 0.5 ;  /* 0x3fe000000608742b */ /* 0x000fe40000000008 */
[----:B------:R-:W-:-:S08]  /*39d0*/  DMUL R6, R4, R6 ;  /* 0x0000000604067228 */ /* 0x000fd00000000000 */
[----:B------:R-:W-:-:S08]  /*39e0*/  DFMA R6, R8, R6, R4 ;  /* 0x000000060806722b */ /* 0x000fd00000000004 */
[----:B------:R-:W-:Y:S02]  /*39f0*/  DMUL R4, R10, R6 ;  /* 0x000000060a047228 */ /* 0x000fe40000000000 */
[----:B------:R-:W-:-:S06]  /*3a00*/  VIADD R7, R7, 0xfff00000 ;  /* 0xfff0000007077836 */ /* 0x000fcc0000000000 */
[----:B------:R-:W-:-:S08]  /*3a10*/  DFMA R8, R4, -R4, R10 ;  /* 0x800000040408722b */ /* 0x000fd0000000000a */
[----:B------:R-:W-:-:S10]  /*3a20*/  DFMA R4, R6, R8, R4 ;  /* 0x000000080604722b */ /* 0x000fd40000000004 */
[----:B------:R-:W-:Y:S01]  /*3a30*/  VIADD R5, R5, 0xfcb00000 ;  /* 0xfcb0000005057836 */ /* 0x000fe20000000000 */
[----:B------:R-:W-:Y:S06]  /*3a40*/  BRA `(.L_x_35) ;  /* 0x0000000000047947 */ /* 0x000fec0003800000 */
.L_x_36:
[----:B------:R-:W-:-:S11]  /*3a50*/  DADD R4, R10, R10 ;  /* 0x000000000a047229 */ /* 0x000fd6000000000a */
.L_x_35:
[----:B------:R-:W-:Y:S05]  /*3a60*/  BSYNC.RECONVERGENT B2 ;  /* 0x0000000000027941 */ /* 0x000fea0003800200 */
.L_x_33:
[----:B------:R-:W-:-:S04]  /*3a70*/  IMAD.MOV.U32 R31, RZ, RZ, 0x0 ;  /* 0x00000000ff1f7424 */ /* 0x000fc800078e00ff */
[----:B------:R-:W-:Y:S05]  /*3a80*/  RET.REL.NODEC R30 `(_Z17mc_zbc_sigma_sensP24curandStatePhilox4_32_10PdS1_iidddd) ;  /* 0xffffffc41e5c7950 */ /* 0x000fea0003c3ffff */
.L_x_37:
[----:B------:R-:W-:-:S00]  /*3a90*/  BRA `(.L_x_37) ;  /* 0xfffffffc00fc7947 */ /* 0x000fc0000383ffff */
[----:B------:R-:W-:-:S00]  /*3aa0*/  NOP ;  /* 0x0000000000007918 */ /* 0x000fc00000000000 */
        /* <DEDUP_REMOVED lines=13> */
.L_x_139:


//--------------------- .text._Z6mc_zbcP24curandStatePhilox4_32_10Pdiiddd --------------------------
	.section	.text._Z6mc_zbcP24curandStatePhilox4_32_10Pdiiddd,"ax",@progbits
	.align	128
        .global         _Z6mc_zbcP24curandStatePhilox4_32_10Pdiiddd
        .type           _Z6mc_zbcP24curandStatePhilox4_32_10Pdiiddd,@function
        .size           _Z6mc_zbcP24curandStatePhilox4_32_10Pdiiddd,(.L_x_140 - _Z6mc_zbcP24curandStatePhilox4_32_10Pdiiddd)
        .other          _Z6mc_zbcP24curandStatePhilox4_32_10Pdiiddd,@"STO_CUDA_ENTRY STV_DEFAULT"
_Z6mc_zbcP24curandStatePhilox4_32_10Pdiiddd:
.text._Z6mc_zbcP24curandStatePhilox4_32_10Pdiiddd:
        /* <DEDUP_REMOVED lines=10> */
[----:B------:R-:W2:Y:S01]  /*00a0*/  LDCU UR4, c[0x0][0x394] ;  /* 0x00007280ff0477ac */ /* 0x000ea20008000800 */
[----:B0-----:R-:W-:-:S05]  /*00b0*/  IMAD.WIDE R34, R3, 0x40, R34 ;  /* 0x0000004003227825 */ /* 0x001fca00078e0222 */
[----:B-1----:R0:W5:Y:S04]  /*00c0*/  LDG.E.64 R10, desc[UR6][R34.64+0x38] ;  /* 0x00003806220a7981 */ /* 0x002168000c1e1b00 */
[----:B------:R0:W5:Y:S04]  /*00d0*/  LDG.E.64 R32, desc[UR6][R34.64+0x30] ;  /* 0x0000300622207981 */ /* 0x000168000c1e1b00 */
[----:B------:R0:W5:Y:S04]  /*00e0*/  LDG.E.128 R24, desc[UR6][R34.64] ;  /* 0x0000000622187981 */ /* 0x000168000c1e1d00 */
[----:B------:R0:W5:Y:S04]  /*00f0*/  LDG.E.128 R20, desc[UR6][R34.64+0x10] ;  /* 0x0000100622147981 */ /* 0x000168000c1e1d00 */
[----:B------:R0:W5:Y:S01]  /*0100*/  LDG.E.128 R16, desc[UR6][R34.64+0x20] ;  /* 0x0000200622107981 */ /* 0x000162000c1e1d00 */
[----:B------:R-:W1:Y:S01]  /*0110*/  LDCU.64 UR10, c[0x3][0x58] ;  /* 0x00c00b00ff0a77ac */ /* 0x000e620008000a00 */
[----:B------:R-:W-:Y:S01]  /*0120*/  CS2R R30, SRZ ;  /* 0x00000000001e7805 */ /* 0x000fe2000001ff00 */
[----:B--2---:R-:W-:Y:S01]  /*0130*/  UISETP.GE.AND UP0, UPT, UR4, 0x1, UPT ;  /* 0x000000010400788c */ /* 0x004fe2000bf06270 */
[----:B-1----:R-:W-:-:S02]  /*0140*/  IMAD.U32 R4, RZ, RZ, UR10 ;  /* 0x0000000aff047e24 */ /* 0x002fc4000f8e00ff */
[----:B------:R-:W-:-:S06]  /*0150*/  IMAD.U32 R5, RZ, RZ, UR11 ;  /* 0x0000000bff057e24 */ /* 0x000fcc000f8e00ff */
[----:B0-----:R-:W-:Y:S05]  /*0160*/  BRA.U !UP0, `(.L_x_38) ;  /* 0x0000001908047547 */ /* 0x001fea000b800000 */
[----:B------:R-:W0:Y:S01]  /*0170*/  LDC.64 R28, c[0x4][0x48] ;  /* 0x01001200ff1c7b82 */ /* 0x000e220000000a00 */
[----:B------:R-:W1:Y:S07]  /*0180*/  LDCU.64 UR8, c[0x3][0x68] ;  /* 0x00c00d00ff0877ac */ /* 0x000e6e0008000a00 */
[----:B------:R-:W1:Y:S01]  /*0190*/  LDC.64 R2, c[0x3][0x48] ;  /* 0x00c01200ff027b82 */ /* 0x000e620000000a00 */
[----:B------:R-:W-:Y:S01]  /*01a0*/  IMAD.MOV.U32 R4, RZ, RZ, 0x652b82fe ;  /* 0x652b82feff047424 */ /* 0x000fe200078e00ff */
[----:B------:R-:W-:Y:S01]  /*01b0*/  MOV R5, 0x3ff71547 ;  /* 0x3ff7154700057802 */ /* 0x000fe20000000f00 */
[----:B------:R-:W2:Y:S01]  /*01c0*/  LDCU.64 UR14, c[0x3][0x68] ;  /* 0x00c00d00ff0e77ac */ /* 0x000ea20008000a00 */
[----:B------:R-:W3:Y:S01]  /*01d0*/  LDCU.64 UR12, c[0x3][0x78] ;  /* 0x00c00f00ff0c77ac */ /* 0x000ee20008000a00 */
[----:B0-----:R-:W5:Y:S02]  /*01e0*/  LDG.E.64 R28, desc[UR6][R28.64] ;  /* 0x000000061c1c7981 */ /* 0x001f64000c1e1b00 */
[----:B-----5:R-:W-:Y:S01]  /*01f0*/  IADD3 R53, PT, PT, R16, 0x3c6ef372, RZ ;  /* 0x3c6ef37210357810 */ /* 0x020fe20007ffe0ff */
[----:B------:R-:W-:Y:S01]  /*0200*/  VIADD R52, R17, 0x646e171e ;  /* 0x646e171e11347836 */ /* 0x000fe20000000000 */
[----:B------:R-:W-:Y:S01]  /*0210*/  CS2R R30, SRZ ;  /* 0x00000000001e7805 */ /* 0x000fe2000001ff00 */
[----:B------:R-:W-:Y:S01]  /*0220*/  UIADD3 UR4, UPT, UPT, -UR4, URZ, URZ ;  /* 0x000000ff04047290 */ /* 0x000fe2000fffe1ff */
[----:B-1----:R-:W-:Y:S01]  /*0230*/  DMUL R2, R2, -UR8 ;  /* 0x8000000802027c28 */ /* 0x002fe20008000000 */
[----:B------:R-:W-:Y:S01]  /*0240*/  UMOV UR8, 0xfefa39ef ;  /* 0xfefa39ef00087882 */ /* 0x000fe20000000000 */
[----:B------:R-:W-:-:S06]  /*0250*/  UMOV UR9, 0x3fe62e42 ;  /* 0x3fe62e4200097882 */ /* 0x000fcc0000000000 */
[C---:B------:R-:W-:Y:S02]  /*0260*/  DFMA R4, R2.reuse, R4, 6.75539944105574400000e+15 ;  /* 0x433800000204742b */ /* 0x040fe40000000004 */
[----:B------:R-:W-:Y:S01]  /*0270*/  DSETP.GEU.AND P2, PT, R2, RZ, PT ;  /* 0x000000ff0200722a */ /* 0x000fe20003f4e000 */
[C---:B------:R-:W-:Y:S02]  /*0280*/  FSETP.GEU.AND P1, PT, |R3|.reuse, 4.1917929649353027344, PT ;  /* 0x4086232b0300780b */ /* 0x040fe40003f2e200 */
[----:B------:R-:W-:-:S03]  /*0290*/  FSETP.GEU.AND P0, PT, |R3|, 4.2275390625, PT ;  /* 0x408748000300780b */ /* 0x000fc60003f0e200 */
[----:B------:R-:W-:Y:S02]  /*02a0*/  DADD R6, R4, -6.75539944105574400000e+15 ;  /* 0xc338000004067429 */ /* 0x000fe40000000000 */
[----:B------:R-:W-:Y:S01]  /*02b0*/  LEA.HI R0, R4, R4, RZ, 0x1 ;  /* 0x0000000404007211 */ /* 0x000fe200078f08ff */
[----:B------:R-:W-:-:S03]  /*02c0*/  VIADD R5, R16, 0x8ff34781 ;  /* 0x8ff3478110057836 */ /* 0x000fc60000000000 */
[----:B------:R-:W-:Y:S02]  /*02d0*/  SHF.R.S32.HI R13, RZ, 0x1, R0 ;  /* 0x00000001ff0d7819 */ /* 0x000fe40000011400 */
[----:B------:R-:W-:Y:S01]  /*02e0*/  DFMA R8, R6, -UR8, R2 ;  /* 0x8000000806087c2b */ /* 0x000fe20008000002 */
[----:B------:R-:W-:Y:S01]  /*02f0*/  UMOV UR8, 0x3b39803f ;  /* 0x3b39803f00087882 */ /* 0x000fe20000000000 */
[----:B------:R-:W-:Y:S01]  /*0300*/  UMOV UR9, 0x3c7abc9e ;  /* 0x3c7abc9e00097882 */ /* 0x000fe20000000000 */
[----:B------:R-:W-:-:S05]  /*0310*/  IMAD.IADD R14, R4, 0x1, -R13 ;  /* 0x00000001040e7824 */ /* 0x000fca00078e0a0d */
[----:B------:R-:W-:Y:S01]  /*0320*/  DFMA R8, R6, -UR8, R8 ;  /* 0x8000000806087c2b */ /* 0x000fe20008000008 */
[----:B------:R-:W-:Y:S01]  /*0330*/  UMOV UR8, 0x69ce2bdf ;  /* 0x69ce2bdf00087882 */ /* 0x000fe20000000000 */
[----:B------:R-:W-:Y:S01]  /*0340*/  IMAD.MOV.U32 R6, RZ, RZ, -0x35dec16 ;  /* 0xfca213eaff067424 */ /* 0x000fe200078e00ff */
[----:B------:R-:W-:Y:S01]  /*0350*/  UMOV UR9, 0x3e5ade15 ;  /* 0x3e5ade1500097882 */ /* 0x000fe20000000000 */
[----:B------:R-:W-:Y:S01]  /*0360*/  IMAD.MOV.U32 R7, RZ, RZ, 0x3e928af3 ;  /* 0x3e928af3ff077424 */ /* 0x000fe200078e00ff */
[----:B------:R-:W-:Y:S01]  /*0370*/  LEA R15, R14, 0x3ff00000, 0x14 ;  /* 0x3ff000000e0f7811 */ /* 0x000fe200078ea0ff */
[----:B------:R-:W-:-:S04]  /*0380*/  IMAD.MOV.U32 R14, RZ, RZ, RZ ;  /* 0x000000ffff0e7224 */ /* 0x000fc800078e00ff */
        /* <DEDUP_REMOVED lines=26> */
[----:B------:R-:W-:Y:S02]  /*0530*/  DFMA R6, R8, R6, 1 ;  /* 0x3ff000000806742b */ /* 0x000fe40000000006 */
[----:B------:R-:W-:-:S08]  /*0540*/  DADD R8, R2, +INF ;  /* 0x7ff0000002087429 */ /* 0x000fd00000000000 */
[----:B------:R-:W-:Y:S01]  /*0550*/  LEA R13, R13, R7, 0x14 ;  /* 0x000000070d0d7211 */ /* 0x000fe200078ea0ff */
[----:B------:R-:W-:Y:S01]  /*0560*/  IMAD.MOV.U32 R12, RZ, RZ, R6 ;  /* 0x000000ffff0c7224 */ /* 0x000fe200078e0006 */
[----:B------:R-:W-:Y:S01]  /*0570*/  FSEL R3, R8, RZ, P2 ;  /* 0x000000ff08037208 */ /* 0x000fe20001000000 */
[----:B------:R-:W-:Y:S01]  /*0580*/  IMAD R55, R4, 0x100000, R7 ;  /* 0x0010000004377824 */ /* 0x000fe200078e0207 */
[----:B------:R-:W-:Y:S01]  /*0590*/  FSEL R9, R9, RZ, P2 ;  /* 0x000000ff09097208 */ /* 0x000fe20001000000 */
[C---:B------:R-:W-:Y:S01]  /*05a0*/  VIADD R8, R17.reuse, 0x1fd5c5a3 ;  /* 0x1fd5c5a311087836 */ /* 0x040fe20000000000 */
[----:B------:R-:W-:Y:S01]  /*05b0*/  IADD3 R7, PT, PT, R16, -0xe443238, RZ ;  /* 0xf1bbcdc810077810 */ /* 0x000fe20007ffe0ff */
[----:B------:R-:W-:Y:S01]  /*05c0*/  DMUL R12, R12, R14 ;  /* 0x0000000e0c0c7228 */ /* 0x000fe20000000000 */
[----:B------:R-:W-:Y:S01]  /*05d0*/  VIADD R4, R17, 0x96a522ad ;  /* 0x96a522ad11047836 */ /* 0x000fe20000000000 */
[----:B------:R-:W-:Y:S01]  /*05e0*/  MOV R14, UR10 ;  /* 0x0000000a000e7c02 */ /* 0x000fe20008000f00 */
[----:B------:R-:W-:-:S07]  /*05f0*/  IMAD.U32 R15, RZ, RZ, UR11 ;  /* 0x0000000bff0f7e24 */ /* 0x000fce000f8e00ff */
[----:B------:R-:W-:Y:S02]  /*0600*/  FSEL R3, R3, R12, P0 ;  /* 0x0000000c03037208 */ /* 0x000fe40000000000 */
[----:B------:R-:W-:Y:S01]  /*0610*/  @P1 FSEL R55, R9, R13, P0 ;  /* 0x0000000d09371208 */ /* 0x000fe20000000000 */
[----:B------:R-:W-:Y:S01]  /*0620*/  VIADD R9, R16, 0x5384540f ;  /* 0x5384540f10097836 */ /* 0x000fe20000000000 */
[----:B------:R-:W-:Y:S01]  /*0630*/  FSEL R54, R6, R3, !P1 ;  /* 0x0000000306367208 */ /* 0x000fe20004800000 */
[----:B--23--:R-:W-:-:S07]  /*0640*/  VIADD R6, R17, 0xdb3d7428 ;  /* 0xdb3d742811067836 */ /* 0x00cfce0000000000 */
.L_x_51:
[----:B------:R-:W2:Y:S01]  /*0650*/  LD.E.64 R12, desc[UR6][R28.64] ;  /* 0x000000061c0c7980 */ /* 0x000ea2000c101b00 */
[----:B------:R-:W-:Y:S01]  /*0660*/  ISETP.NE.AND P0, PT, R32, 0x1, PT ;  /* 0x000000012000780c */ /* 0x000fe20003f05270 */
[----:B------:R-:W-:Y:S01]  /*0670*/  BSSY.RECONVERGENT B0, `(.L_x_39) ;  /* 0x0000123000007945 */ /* 0x000fe20003800200 */
[----:B------:R-:W-:Y:S01]  /*0680*/  IMAD.MOV.U32 R38, RZ, RZ, R10 ;  /* 0x000000ffff267224 */ /* 0x000fe200078e000a */
[----:B------:R-:W-:Y:S01]  /*0690*/  MOV R32, RZ ;  /* 0x000000ff00207202 */ /* 0x000fe20000000f00 */
[----:B------:R-:W-:Y:S01]  /*06a0*/  IMAD.MOV.U32 R39, RZ, RZ, R11 ;  /* 0x000000ffff277224 */ /* 0x000fe200078e000b */
[----:B--2---:R-:W-:-:S08]  /*06b0*/  DFMA R12, R14, R54, R12 ;  /* 0x000000360e0c722b */ /* 0x004fd0000000000c */
[----:B------:R-:W-:Y:S05]  /*06c0*/  @!P0 BRA `(.L_x_40) ;  /* 0x0000001000748947 */ /* 0x000fea0003800000 */
[----:B------:R-:W-:Y:S01]  /*06d0*/  VIADD R24, R24, 0x1 ;  /* 0x0000000118187836 */ /* 0x000fe20000000000 */
[----:B------:R-:W-:Y:S03]  /*06e0*/  BSSY.RECONVERGENT B1, `(.L_x_41) ;  /* 0x000000c000017945 */ /* 0x000fe60003800200 */
[C---:B------:R-:W-:Y:S01]  /*06f0*/  IMAD.WIDE.U32 R36, R24.reuse, -0x2daee0ad, RZ ;  /* 0xd2511f5318247825 */ /* 0x040fe200078e00ff */
[----:B------:R-:W-:-:S13]  /*0700*/  ISETP.NE.AND P0, PT, R24, RZ, PT ;  /* 0x000000ff1800720c */ /* 0x000fda0003f05270 */
[----:B------:R-:W-:Y:S05]  /*0710*/  @P0 BRA `(.L_x_42) ;  /* 0x0000000000200947 */ /* 0x000fea0003800000 */
[----:B------:R-:W-:-:S05]  /*0720*/  VIADD R25, R25, 0x1 ;  /* 0x0000000119197836 */ /* 0x000fca0000000000 */
[----:B------:R-:W-:-:S13]  /*0730*/  ISETP.NE.AND P0, PT, R25, RZ, PT ;  /* 0x000000ff1900720c */ /* 0x000fda0003f05270 */
[----:B------:R-:W-:Y:S01]  /*0740*/  @!P0 VIADD R26, R26, 0x1 ;  /* 0x000000011a1a8836 */ /* 0x000fe20000000000 */
[----:B------:R-:W-:Y:S01]  /*0750*/  @!P0 IADD3 R0, PT, PT, R27, 0x1, RZ ;  /* 0x000000011b008810 */ /* 0x000fe20007ffe0ff */
[----:B------:R-:W-:-:S03]  /*0760*/  @!P0 IMAD.MOV.U32 R25, RZ, RZ, RZ ;  /* 0x000000ffff198224 */ /* 0x000fc600078e00ff */
[----:B------:R-:W-:-:S13]  /*0770*/  ISETP.NE.AND P1, PT, R26, RZ, !P0 ;  /* 0x000000ff1a00720c */ /* 0x000fda0004725270 */
[----:B------:R-:W-:-:S04]  /*0780*/  @P1 IMAD.MOV R0, RZ, RZ, R27 ;  /* 0x000000ffff001224 */ /* 0x000fc800078e021b */
[----:B------:R-:W-:-:S07]  /*0790*/  @!P0 IMAD.MOV.U32 R27, RZ, RZ, R0 ;  /* 0x000000ffff1b8224 */ /* 0x000fce00078e0000 */
.L_x_42:
[----:B------:R-:W-:Y:S05]  /*07a0*/  BSYNC.RECONVERGENT B1 ;  /* 0x0000000000017941 */ /* 0x000fea0003800200 */
.L_x_41:
[----:B------:R-:W-:Y:S01]  /*07b0*/  IMAD.WIDE.U32 R38, R26, -0x326172a9, RZ ;  /* 0xcd9e8d571a267825 */ /* 0x000fe200078e00ff */
[----:B------:R-:W-:Y:S01]  /*07c0*/  LOP3.LUT R2, R27, R37, R17, 0x96, !PT ;  /* 0x000000251b027212 */ /* 0x000fe200078e9611 */
[----:B------:R-:W-:Y:S01]  /*07d0*/  BSSY.RECONVERGENT B1, `(.L_x_43) ;  /* 0x0000047000017945 */ /* 0x000fe20003800200 */
[----:B------:R-:W-:Y:S02]  /*07e0*/  IADD3 R37, PT, PT, R16, -0x61c88647, RZ ;  /* 0x9e3779b910257810 */ /* 0x000fe40007ffe0ff */
[----:B------:R-:W-:Y:S01]  /*07f0*/  LOP3.LUT R10, R25, R16, R39, 0x96, !PT ;  /* 0x00000010190a7212 */ /* 0x000fe200078e9627 */
[----:B------:R-:W-:Y:S01]  /*0800*/  IMAD.WIDE.U32 R2, R2, -0x326172a9, RZ ;  /* 0xcd9e8d5702027825 */ /* 0x000fe200078e00ff */
[----:B------:R-:W-:-:S03]  /*0810*/  ISETP.NE.AND P0, PT, R18, 0x1, PT ;  /* 0x000000011200780c */ /* 0x000fc60003f05270 */
[----:B------:R-:W-:Y:S01]  /*0820*/  IMAD.WIDE.U32 R10, R10, -0x2daee0ad, RZ ;  /* 0xd2511f530a0a7825 */ /* 0x000fe200078e00ff */
[----:B------:R-:W-:-:S03]  /*0830*/  LOP3.LUT R37, R3, R38, R37, 0x96, !PT ;  /* 0x0000002603257212 */ /* 0x000fc600078e9625 */
[C---:B------:R-:W-:Y:S02]  /*0840*/  VIADD R39, R17.reuse, 0xbb67ae85 ;  /* 0xbb67ae8511277836 */ /* 0x040fe40000000000 */
[----:B------:R-:W-:-:S03]  /*0850*/  VIADD R3, R17, 0x76cf5d0a ;  /* 0x76cf5d0a11037836 */ /* 0x000fc60000000000 */
[----:B------:R-:W-:Y:S01]  /*0860*/  LOP3.LUT R39, R11, R36, R39, 0x96, !PT ;  /* 0x000000240b277212 */ /* 0x000fe200078e9627 */
        /* <DEDUP_REMOVED lines=23> */
[----:B------:R-:W-:-:S04]  /*09e0*/  IMAD.WIDE.U32 R36, R37, -0x2daee0ad, RZ ;  /* 0xd2511f5325247825 */ /* 0x000fc800078e00ff */
[----:B------:R-:W-:Y:S01]  /*09f0*/  IMAD.WIDE.U32 R38, R39, -0x326172a9, RZ ;  /* 0xcd9e8d5727267825 */ /* 0x000fe200078e00ff */
[----:B------:R-:W-:-:S04]  /*0a00*/  LOP3.LUT R11, R37, R10, R52, 0x96, !PT ;  /* 0x0000000a250b7212 */ /* 0x000fc800078e9634 */
        /* <DEDUP_REMOVED lines=26> */
[----:B------:R-:W-:Y:S01]  /*0bb0*/  IMAD.MOV.U32 R39, RZ, RZ, R22 ;  /* 0x000000ffff277224 */ /* 0x000fe200078e0016 */
[----:B------:R-:W-:Y:S01]  /*0bc0*/  MOV R41, R2 ;  /* 0x0000000200297202 */ /* 0x000fe20000000f00 */
[----:B------:R-:W-:Y:S02]  /*0bd0*/  IMAD.MOV.U32 R32, RZ, RZ, R23 ;  /* 0x000000ffff207224 */ /* 0x000fe400078e0017 */
[----:B------:R-:W-:Y:S01]  /*0be0*/  IMAD.MOV.U32 R36, RZ, RZ, R10 ;  /* 0x000000ffff247224 */ /* 0x000fe200078e000a */
[----:B------:R-:W-:Y:S06]  /*0bf0*/  BRA `(.L_x_45) ;  /* 0x0000000000107947 */ /* 0x000fec0003800000 */
.L_x_44:
[----:B------:R-:W-:Y:S01]  /*0c00*/  IMAD.MOV.U32 R39, RZ, RZ, R21 ;  /* 0x000000ffff277224 */ /* 0x000fe200078e0015 */
[----:B------:R-:W-:Y:S01]  /*0c10*/  MOV R41, R23 ;  /* 0x0000001700297202 */ /* 0x000fe20000000f00 */
[----:B------:R-:W-:Y:S02]  /*0c20*/  IMAD.MOV.U32 R32, RZ, RZ, R22 ;  /* 0x000000ffff207224 */ /* 0x000fe400078e0016 */
[----:B------:R-:W-:-:S07]  /*0c30*/  IMAD.MOV.U32 R36, RZ, RZ, R2 ;  /* 0x000000ffff247224 */ /* 0x000fce00078e0002 */
.L_x_45:
[----:B------:R-:W-:Y:S05]  /*0c40*/  BSYNC.RECONVERGENT B1 ;  /* 0x0000000000017941 */ /* 0x000fea0003800200 */
.L_x_43:
[----:B------:R-:W-:Y:S01]  /*0c50*/  IMAD.WIDE.U32 R20, R32, 0x200000, RZ ;  /* 0x0020000020147825 */ /* 0x000fe200078e00ff */
[----:B------:R-:W-:Y:S03]  /*0c60*/  BSSY.RECONVERGENT B1, `(.L_x_46) ;  /* 0x000005b000017945 */ /* 0x000fe60003800200 */
[----:B------:R-:W-:Y:S01]  /*0c70*/  IMAD.WIDE.U32 R36, R36, 0x200000, RZ ;  /* 0x0020000024247825 */ /* 0x000fe200078e00ff */
[----:B------:R-:W-:-:S03]  /*0c80*/  LOP3.LUT R38, R20, R39, RZ, 0x3c, !PT ;  /* 0x0000002714267212 */ /* 0x000fc600078e3cff */
[----:B------:R-:W-:Y:S02]  /*0c90*/  IMAD.MOV.U32 R39, RZ, RZ, R21 ;  /* 0x000000ffff277224 */ /* 0x000fe400078e0015 */
[----:B------:R-:W-:Y:S02]  /*0ca0*/  HFMA2 R21, -RZ, RZ, 1.15625, 0 ;  /* 0x3ca00000ff157431 */ /* 0x000fe400000001ff */
[----:B------:R-:W-:Y:S01]  /*0cb0*/  IMAD.MOV.U32 R20, RZ, RZ, 0x0 ;  /* 0x00000000ff147424 */ /* 0x000fe200078e00ff */
[----:B------:R-:W-:Y:S01]  /*0cc0*/  LOP3.LUT R36, R36, R41, RZ, 0x3c, !PT ;  /* 0x0000002924247212 */ /* 0x000fe200078e3cff */
[----:B------:R-:W0:Y:S01]  /*0cd0*/  I2F.F64.U64 R46, R38 ;  /* 0x00000026002e7312 */ /* 0x000e220000301800 */
[----:B------:R-:W-:-:S07]  /*0ce0*/  IMAD.MOV.U32 R32, RZ, RZ, -0x3ff ;  /* 0xfffffc01ff207424 */ /* 0x000fce00078e00ff */
[----:B------:R-:W1:Y:S01]  /*0cf0*/  I2F.F64.U64 R36, R36 ;  /* 0x0000002400247312 */ /* 0x000e620000301800 */
[----:B0-----:R-:W-:Y:S02]  /*0d00*/  DFMA R46, R46, R20, 5.5511151231257827021e-17 ;  /* 0x3c9000002e2e742b */ /* 0x001fe40000000014 */
[----:B-1----:R-:W-:-:S08]  /*0d10*/  DFMA R20, R36, 2.2204460492503130808e-16, R20 ;  /* 0x3cb000002414782b */ /* 0x002fd00000000014 */
[----:B------:R-:W-:Y:S01]  /*0d20*/  ISETP.GT.AND P0, PT, R47, 0xfffff, PT ;  /* 0x000fffff2f00780c */ /* 0x000fe20003f04270 */
[--C-:B------:R-:W-:Y:S02]  /*0d30*/  IMAD.MOV.U32 R22, RZ, RZ, R46.reuse ;  /* 0x000000ffff167224 */ /* 0x100fe400078e002e */
[----:B------:R-:W-:Y:S02]  /*0d40*/  IMAD.MOV.U32 R23, RZ, RZ, R47 ;  /* 0x000000ffff177224 */ /* 0x000fe400078e002f */
[----:B------:R-:W-:-:S08]  /*0d50*/  IMAD.MOV.U32 R44, RZ, RZ, R46 ;  /* 0x000000ffff2c7224 */ /* 0x000fd000078e002e */
[----:B------:R-:W-:Y:S01]  /*0d60*/  @!P0 DMUL R22, R22, 1.80143985094819840000e+16 ;  /* 0x4350000016168828 */ /* 0x000fe20000000000 */
[----:B------:R-:W-:-:S09]  /*0d70*/  @!P0 IMAD.MOV.U32 R32, RZ, RZ, -0x435 ;  /* 0xfffffbcbff208424 */ /* 0x000fd200078e00ff */
[----:B------:R-:W-:Y:S01]  /*0d80*/  @!P0 IMAD.MOV.U32 R47, RZ, RZ, R23 ;  /* 0x000000ffff2f8224 */ /* 0x000fe200078e0017 */
[----:B------:R-:W-:-:S04]  /*0d90*/  @!P0 MOV R44, R22 ;  /* 0x00000016002c8202 */ /* 0x000fc80000000f00 */
[----:B------:R-:W-:-:S04]  /*0da0*/  IADD3 R38, PT, PT, R47, -0x1, RZ ;  /* 0xffffffff2f267810 */ /* 0x000fc80007ffe0ff */
[----:B------:R-:W-:-:S13]  /*0db0*/  ISETP.GT.U32.AND P1, PT, R38, 0x7feffffe, PT ;  /* 0x7feffffe2600780c */ /* 0x000fda0003f24070 */
[----:B------:R-:W-:Y:S05]  /*0dc0*/  @P1 BRA `(.L_x_47) ;  /* 0x0000000000f81947 */ /* 0x000fea0003800000 */
[C---:B------:R-:W-:Y:S01]  /*0dd0*/  LOP3.LUT R22, R47.reuse, 0xfffff, RZ, 0xc0, !PT ;  /* 0x000fffff2f167812 */ /* 0x040fe200078ec0ff */
[----:B------:R-:W-:Y:S01]  /*0de0*/  IMAD.MOV.U32 R41, RZ, RZ, 0x3ed0ee25 ;  /* 0x3ed0ee25ff297424 */ /* 0x000fe200078e00ff */
[----:B------:R-:W-:Y:S01]  /*0df0*/  MOV R40, 0x8b7a8b04 ;  /* 0x8b7a8b0400287802 */ /* 0x000fe20000000f00 */
[----:B------:R-:W-:Y:S01]  /*0e00*/  UMOV UR8, 0x3ae80f1e ;  /* 0x3ae80f1e00087882 */ /* 0x000fe20000000000 */
[----:B------:R-:W-:Y:S01]  /*0e10*/  LOP3.LUT R45, R22, 0x3ff00000, RZ, 0xfc, !PT ;  /* 0x3ff00000162d7812 */ /* 0x000fe200078efcff */
[----:B------:R-:W-:Y:S01]  /*0e20*/  IMAD.MOV.U32 R22, RZ, RZ, RZ ;  /* 0x000000ffff167224 */ /* 0x000fe200078e00ff */
[----:B------:R-:W-:Y:S01]  /*0e30*/  UMOV UR9, 0x3eb1380b ;  /* 0x3eb1380b00097882 */ /* 0x000fe20000000000 */
[----:B------:R-:W-:Y:S02]  /*0e40*/  LEA.HI R32, R47, R32, RZ, 0xc ;  /* 0x000000202f207211 */ /* 0x000fe400078f60ff */
[----:B------:R-:W-:-:S13]  /*0e50*/  ISETP.GE.U32.AND P0, PT, R45, 0x3ff6a09f, PT ;  /* 0x3ff6a09f2d00780c */ /* 0x000fda0003f06070 */
[----:B------:R-:W-:Y:S02]  /*0e60*/  @P0 VIADD R23, R45, 0xfff00000 ;  /* 0xfff000002d170836 */ /* 0x000fe40000000000 */
[----:B------:R-:W-:Y:S02]  /*0e70*/  @P0 VIADD R32, R32, 0x1 ;  /* 0x0000000120200836 */ /* 0x000fe40000000000 */
[----:B------:R-:W-:-:S06]  /*0e80*/  @P0 IMAD.MOV.U32 R45, RZ, RZ, R23 ;  /* 0x000000ffff2d0224 */ /* 0x000fcc00078e0017 */
[C---:B------:R-:W-:Y:S02]  /*0e90*/  DADD R42, R44.reuse, 1 ;  /* 0x3ff000002c2a7429 */ /* 0x040fe40000000000 */
[----:B------:R-:W-:-:S04]  /*0ea0*/  DADD R44, R44, -1 ;  /* 0xbff000002c2c7429 */ /* 0x000fc80000000000 */
[----:B------:R-:W0:Y:S02]  /*0eb0*/  MUFU.RCP64H R23, R43 ;  /* 0x0000002b00177308 */ /* 0x000e240000001800 */
[----:B0-----:R-:W-:-:S08]  /*0ec0*/  DFMA R36, -R42, R22, 1 ;  /* 0x3ff000002a24742b */ /* 0x001fd00000000116 */
[----:B------:R-:W-:-:S08]  /*0ed0*/  DFMA R36, R36, R36, R36 ;  /* 0x000000242424722b */ /* 0x000fd00000000024 */
[----:B------:R-:W-:-:S08]  /*0ee0*/  DFMA R22, R22, R36, R22 ;  /* 0x000000241616722b */ /* 0x000fd00000000016 */
[----:B------:R-:W-:-:S08]  /*0ef0*/  DMUL R36, R44, R22 ;  /* 0x000000162c247228 */ /* 0x000fd00000000000 */
[----:B------:R-:W-:-:S08]  /*0f00*/  DFMA R36, R44, R22, R36 ;  /* 0x000000162c24722b */ /* 0x000fd00000000024 */
[----:B------:R-:W-:Y:S02]  /*0f10*/  DMUL R38, R36, R36 ;  /* 0x0000002424267228 */ /* 0x000fe40000000000 */
[----:B------:R-:W-:-:S06]  /*0f20*/  DADD R42, R44, -R36 ;  /* 0x000000002c2a7229 */ /* 0x000fcc0000000824 */
[----:B------:R-:W-:Y:S01]  /*0f30*/  DFMA R40, R38, UR8, R40 ;  /* 0x0000000826287c2b */ /* 0x000fe20008000028 */
[----:B------:R-:W-:Y:S01]  /*0f40*/  UMOV UR8, 0x9f02676f ;  /* 0x9f02676f00087882 */ /* 0x000fe20000000000 */
[----:B------:R-:W-:Y:S01]  /*0f50*/  UMOV UR9, 0x3ef3b266 ;  /* 0x3ef3b26600097882 */ /* 0x000fe20000000000 */
[----:B------:R-:W-:-:S05]  /*0f60*/  DADD R42, R42, R42 ;  /* 0x000000002a2a7229 */ /* 0x000fca000000002a */
[----:B------:R-:W-:Y:S01]  /*0f70*/  DFMA R40, R38, R40, UR8 ;  /* 0x0000000826287e2b */ /* 0x000fe20008000028 */
[----:B------:R-:W-:Y:S01]  /*0f80*/  UMOV UR8, 0xa9ab0956 ;  /* 0xa9ab095600087882 */ /* 0x000fe20000000000 */
[----:B------:R-:W-:Y:S01]  /*0f90*/  UMOV UR9, 0x3f1745cb ;  /* 0x3f1745cb00097882 */ /* 0x000fe20000000000 */
[----:B------:R-:W-:-:S05]  /*0fa0*/  DFMA R42, R44, -R36, R42 ;  /* 0x800000242c2a722b */ /* 0x000fca000000002a */
[----:B------:R-:W-:Y:S01]  /*0fb0*/  DFMA R40, R38, R40, UR8 ;  /* 0x0000000826287e2b */ /* 0x000fe20008000028 */
[----:B------:R-:W-:Y:S01]  /*0fc0*/  UMOV UR8, 0x2d1b5154 ;  /* 0x2d1b515400087882 */ /* 0x000fe20000000000 */
[----:B------:R-:W-:Y:S01]  /*0fd0*/  UMOV UR9, 0x3f3c71c7 ;  /* 0x3f3c71c700097882 */ /* 0x000fe20000000000 */
[----:B------:R-:W-:Y:S01]  /*0fe0*/  DMUL R42, R22, R42 ;  /* 0x0000002a162a7228 */ /* 0x000fe20000000000 */
[----:B------:R-:W-:Y:S01]  /*0ff0*/  LOP3.LUT R22, R32, 0x80000000, RZ, 0x3c, !PT ;  /* 0x8000000020167812 */ /* 0x000fe200078e3cff */
[----:B------:R-:W-:-:S03]  /*1000*/  IMAD.MOV.U32 R23, RZ, RZ, 0x43300000 ;  /* 0x43300000ff177424 */ /* 0x000fc600078e00ff */
        /* <DEDUP_REMOVED lines=9> */
[----:B------:R-:W-:Y:S01]  /*10a0*/  DADD R22, R22, -UR8 ;  /* 0x8000000816167e29 */ /* 0x000fe20008000000 */
[----:B------:R-:W-:Y:S01]  /*10b0*/  UMOV UR8, 0x55555554 ;  /* 0x5555555400087882 */ /* 0x000fe20000000000 */
[----:B------:R-:W-:Y:S02]  /*10c0*/  UMOV UR9, 0x3fb55555 ;  /* 0x3fb5555500097882 */ /* 0x000fe40000000000 */
[----:B------:R-:W-:Y:S01]  /*10d0*/  DFMA R40, R38, R40, UR8 ;  /* 0x0000000826287e2b */ /* 0x000fe20008000028 */
[----:B------:R-:W-:Y:S01]  /*10e0*/  UMOV UR8, 0xfefa39ef ;  /* 0xfefa39ef00087882 */ /* 0x000fe20000000000 */
[----:B------:R-:W-:-:S02]  /*10f0*/  UMOV UR9, 0x3fe62e42 ;  /* 0x3fe62e4200097882 */ /* 0x000fc40000000000 */
[----:B------:R-:W-:-:S04]  /*1100*/  DFMA R44, R22, UR8, R36 ;  /* 0x00000008162c7c2b */ /* 0x000fc80008000024 */
[----:B------:R-:W-:-:S04]  /*1110*/  DMUL R40, R38, R40 ;  /* 0x0000002826287228 */ /* 0x000fc80000000000 */
[----:B------:R-:W-:Y:S01]  /*1120*/  DFMA R38, R22, -UR8, R44 ;  /* 0x8000000816267c2b */ /* 0x000fe2000800002c */
[----:B------:R-:W-:Y:S01]  /*1130*/  UMOV UR8, 0x3b39803f ;  /* 0x3b39803f00087882 */ /* 0x000fe20000000000 */
[----:B------:R-:W-:Y:S02]  /*1140*/  UMOV UR9, 0x3c7abc9e ;  /* 0x3c7abc9e00097882 */ /* 0x000fe40000000000 */
[----:B------:R-:W-:-:S04]  /*1150*/  DFMA R40, R36, R40, R42 ;  /* 0x000000282428722b */ /* 0x000fc8000000002a */
[----:B------:R-:W-:-:S08]  /*1160*/  DADD R38, -R36, R38 ;  /* 0x0000000024267229 */ /* 0x000fd00000000126 */
[----:B------:R-:W-:-:S08]  /*1170*/  DADD R38, R40, -R38 ;  /* 0x0000000028267229 */ /* 0x000fd00000000826 */
[----:B------:R-:W-:-:S08]  /*1180*/  DFMA R38, R22, UR8, R38 ;  /* 0x0000000816267c2b */ /* 0x000fd00008000026 */
[----:B------:R-:W-:Y:S01]  /*1190*/  DADD R44, R44, R38 ;  /* 0x000000002c2c7229 */ /* 0x000fe20000000026 */
[----:B------:R-:W-:Y:S10]  /*11a0*/  BRA `(.L_x_48) ;  /* 0x0000000000187947 */ /* 0x000ff40003800000 */
.L_x_47:
[----:B------:R-:W-:Y:S01]  /*11b0*/  MOV R36, 0x0 ;  /* 0x0000000000247802 */ /* 0x000fe20000000f00 */
[----:B------:R-:W-:Y:S01]  /*11c0*/  IMAD.MOV.U32 R37, RZ, RZ, 0x7ff00000 ;  /* 0x7ff00000ff257424 */ /* 0x000fe200078e00ff */
[----:B------:R-:W-:-:S05]  /*11d0*/  LOP3.LUT P0, RZ, R23, 0x7fffffff, RZ, 0xc0, !PT ;  /* 0x7fffffff17ff7812 */ /* 0x000fca000780c0ff */
[----:B------:R-:W-:-:S10]  /*11e0*/  DFMA R36, R22, R36, +INF ;  /* 0x7ff000001624742b */ /* 0x000fd40000000024 */
[----:B------:R-:W-:Y:S02]  /*11f0*/  FSEL R44, R36, RZ, P0 ;  /* 0x000000ff242c7208 */ /* 0x000fe40000000000 */
[----:B------:R-:W-:-:S07]  /*1200*/  FSEL R45, R37, -QNAN , P0 ;  /* 0xfff00000252d7808 */ /* 0x000fce0000000000 */
.L_x_48:
[----:B------:R-:W-:Y:S05]  /*1210*/  BSYNC.RECONVERGENT B1 ;  /* 0x0000000000017941 */ /* 0x000fea0003800200 */
.L_x_46:
[----:B------:R-:W-:Y:S01]  /*1220*/  DMUL R40, RZ, R20 ;  /* 0x00000014ff287228 */ /* 0x000fe20000000000 */
[----:B------:R-:W-:Y:S01]  /*1230*/  IMAD.SHL.U32 R22, R21, 0x2, RZ ;  /* 0x0000000215167824 */ /* 0x000fe200078e00ff */
[----:B------:R-:W-:Y:S01]  /*1240*/  UMOV UR8, 0x33145c07 ;  /* 0x33145c0700087882 */ /* 0x000fe20000000000 */
[----:B------:R-:W-:Y:S01]  /*1250*/  UMOV UR9, 0x3ca1a626 ;  /* 0x3ca1a62600097882 */ /* 0x000fe20000000000 */
[----:B------:R-:W-:Y:S01]  /*1260*/  IMAD.MOV.U32 R23, RZ, RZ, 0x3e21eea7 ;  /* 0x3e21eea7ff177424 */ /* 0x000fe200078e00ff */
[----:B------:R-:W-:Y:S01]  /*1270*/  MOV R43, 0x3e5ae5f1 ;  /* 0x3e5ae5f1002b7802 */ /* 0x000fe20000000f00 */
[----:B------:R-:W-:Y:S01]  /*1280*/  IMAD.MOV.U32 R42, RZ, RZ, 0x2cb0d246 ;  /* 0x2cb0d246ff2a7424 */ /* 0x000fe200078e00ff */
[----:B------:R-:W-:Y:S01]  /*1290*/  ISETP.GT.U32.AND P0, PT, R22, -0x79800000, PT ;  /* 0x868000001600780c */ /* 0x000fe20003f04070 */
[----:B------:R-:W-:Y:S01]  /*12a0*/  IMAD.MOV.U32 R22, RZ, RZ, -0x3e107ad8 ;  /* 0xc1ef8528ff167424 */ /* 0x000fe200078e00ff */
[----:B------:R-:W-:Y:S01]  /*12b0*/  UMOV UR10, 0xf9785eba ;  /* 0xf9785eba000a7882 */ /* 0x000fe20000000000 */
[----:B------:R-:W-:Y:S01]  /*12c0*/  UMOV UR11, 0x3de5db65 ;  /* 0x3de5db65000b7882 */ /* 0x000fe20000000000 */
[----:B------:R-:W-:Y:S01]  /*12d0*/  FSEL R37, R41, R21, P0 ;  /* 0x0000001529257208 */ /* 0x000fe20000000000 */
[----:B------:R-:W-:Y:S01]  /*12e0*/  BSSY.RECONVERGENT B1, `(.L_x_49) ;  /* 0x000004e000017945 */ /* 0x000fe20003800200 */
[----:B------:R-:W-:-:S03]  /*12f0*/  FSEL R40, R40, R20, P0 ;  /* 0x0000001428287208 */ /* 0x000fc60000000000 */
[----:B------:R-:W-:Y:S01]  /*1300*/  VIADD R41, R37, 0x100000 ;  /* 0x0010000025297836 */ /* 0x000fe20000000000 */
[----:B------:R-:W-:-:S03]  /*1310*/  MOV R36, R40 ;  /* 0x0000002800247202 */ /* 0x000fc60000000f00 */
        /* <DEDUP_REMOVED lines=14> */
[C---:B------:R-:W-:Y:S01]  /*1400*/  DFMA R22, R20.reuse, -UR8, R22 ;  /* 0x8000000814167c2b */ /* 0x040fe20008000016 */
[----:B------:R-:W-:Y:S01]  /*1410*/  UMOV UR8, 0x8e06e6d9 ;  /* 0x8e06e6d900087882 */ /* 0x000fe20000000000 */
[----:B------:R-:W-:Y:S01]  /*1420*/  UMOV UR9, 0x3e927e4f ;  /* 0x3e927e4f00097882 */ /* 0x000fe20000000000 */
[----:B------:R-:W-:Y:S01]  /*1430*/  DFMA R42, R20, UR10, -R42 ;  /* 0x0000000a142a7c2b */ /* 0x000fe2000800082a */
[----:B------:R-:W-:Y:S01]  /*1440*/  UMOV UR10, 0x69ace392 ;  /* 0x69ace392000a7882 */ /* 0x000fe20000000000 */
[----:B------:R-:W-:-:S03]  /*1450*/  UMOV UR11, 0x3ec71de3 ;  /* 0x3ec71de3000b7882 */ /* 0x000fc60000000000 */
[C---:B------:R-:W-:Y:S01]  /*1460*/  DFMA R22, R20.reuse, R22, -UR8 ;  /* 0x8000000814167e2b */ /* 0x040fe20008000016 */
[----:B------:R-:W-:Y:S01]  /*1470*/  UMOV UR8, 0x19ddbce9 ;  /* 0x19ddbce900087882 */ /* 0x000fe20000000000 */
[----:B------:R-:W-:Y:S01]  /*1480*/  UMOV UR9, 0x3efa01a0 ;  /* 0x3efa01a000097882 */ /* 0x000fe20000000000 */
[----:B------:R-:W-:Y:S01]  /*1490*/  DFMA R42, R20, R42, UR10 ;  /* 0x0000000a142a7e2b */ /* 0x000fe2000800002a */
[----:B------:R-:W-:Y:S01]  /*14a0*/  UMOV UR10, 0x19db62a1 ;  /* 0x19db62a1000a7882 */ /* 0x000fe20000000000 */
[----:B------:R-:W-:-:S03]  /*14b0*/  UMOV UR11, 0x3f2a01a0 ;  /* 0x3f2a01a0000b7882 */ /* 0x000fc60000000000 */
[C---:B------:R-:W-:Y:S01]  /*14c0*/  DFMA R22, R20.reuse, R22, UR8 ;  /* 0x0000000814167e2b */ /* 0x040fe20008000016 */
[----:B------:R-:W-:Y:S01]  /*14d0*/  UMOV UR8, 0x16c15d47 ;  /* 0x16c15d4700087882 */ /* 0x000fe20000000000 */
[----:B------:R-:W-:Y:S01]  /*14e0*/  UMOV UR9, 0x3f56c16c ;  /* 0x3f56c16c00097882 */ /* 0x000fe20000000000 */
[----:B------:R-:W-:Y:S01]  /*14f0*/  DFMA R42, R20, R42, -UR10 ;  /* 0x8000000a142a7e2b */ /* 0x000fe2000800002a */
[----:B------:R-:W-:Y:S01]  /*1500*/  UMOV UR10, 0x11110818 ;  /* 0x11110818000a7882 */ /* 0x000fe20000000000 */
[----:B------:R-:W-:-:S03]  /*1510*/  UMOV UR11, 0x3f811111 ;  /* 0x3f811111000b7882 */ /* 0x000fc60000000000 */
[C---:B------:R-:W-:Y:S01]  /*1520*/  DFMA R22, R20.reuse, R22, -UR8 ;  /* 0x8000000814167e2b */ /* 0x040fe20008000016 */
[----:B------:R-:W-:Y:S01]  /*1530*/  UMOV UR8, 0x55555551 ;  /* 0x5555555100087882 */ /* 0x000fe20000000000 */
[----:B------:R-:W-:Y:S01]  /*1540*/  UMOV UR9, 0x3fa55555 ;  /* 0x3fa5555500097882 */ /* 0x000fe20000000000 */
[----:B------:R-:W-:-:S05]  /*1550*/  DFMA R42, R20, R42, UR10 ;  /* 0x0000000a142a7e2b */ /* 0x000fca000800002a */
[C---:B------:R-:W-:Y:S01]  /*1560*/  DFMA R22, R20.reuse, R22, UR8 ;  /* 0x0000000814167e2b */ /* 0x040fe20008000016 */
[----:B------:R-:W-:Y:S01]  /*1570*/  UMOV UR8, 0x55555554 ;  /* 0x5555555400087882 */ /* 0x000fe20000000000 */
[----:B------:R-:W-:Y:S02]  /*1580*/  UMOV UR9, 0x3fc55555 ;  /* 0x3fc5555500097882 */ /* 0x000fe40000000000 */
[----:B------:R-:W-:-:S04]  /*1590*/  DFMA R42, R20, R42, -UR8 ;  /* 0x80000008142a7e2b */ /* 0x000fc8000800002a */
[----:B------:R-:W-:-:S04]  /*15a0*/  DFMA R22, R20, R22, -0.5 ;  /* 0xbfe000001416742b */ /* 0x000fc80000000016 */
[----:B------:R-:W-:-:S04]  /*15b0*/  DFMA R42, R20, R42, RZ ;  /* 0x0000002a142a722b */ /* 0x000fc800000000ff */
[----:B------:R-:W-:Y:S02]  /*15c0*/  DFMA R22, R20, R22, 1 ;  /* 0x3ff000001416742b */ /* 0x000fe40000000016 */
[----:B------:R-:W-:Y:S02]  /*15d0*/  DMUL R20, R44, -2 ;  /* 0xc00000002c147828 */ /* 0x000fe40000000000 */
[----:B------:R-:W-:-:S04]  /*15e0*/  DFMA R42, R38, R42, R38 ;  /* 0x0000002a262a722b */ /* 0x000fc80000000026 */
[----:B------:R-:W0:Y:S04]  /*15f0*/  MUFU.RSQ64H R39, R21 ;  /* 0x0000001500277308 */ /* 0x000e280000001c00 */
[----:B------:R-:W-:Y:S02]  /*1600*/  VIADD R38, R21, 0xfcb00000 ;  /* 0xfcb0000015267836 */ /* 0x000fe40000000000 */
[----:B------:R-:W-:Y:S02]  /*1610*/  LOP3.LUT R47, R43, 0x80000000, RZ, 0x3c, !PT ;  /* 0x800000002b2f7812 */ /* 0x000fe400078e3cff */
[----:B------:R-:W-:Y:S02]  /*1620*/  FSEL R40, R22, R42, !P0 ;  /* 0x0000002a16287208 */ /* 0x000fe40004000000 */
[----:B------:R-:W-:-:S02]  /*1630*/  FSEL R41, R23, R43, !P0 ;  /* 0x0000002b17297208 */ /* 0x000fc40004000000 */
[----:B------:R-:W-:Y:S01]  /*1640*/  FSEL R42, R42, R22, !P0 ;  /* 0x000000162a2a7208 */ /* 0x000fe20004000000 */
[----:B------:R-:W-:Y:S01]  /*1650*/  IMAD.MOV.U32 R22, RZ, RZ, 0x0 ;  /* 0x00000000ff167424 */ /* 0x000fe200078e00ff */
[----:B------:R-:W-:Y:S01]  /*1660*/  FSEL R43, R47, R23, !P0 ;  /* 0x000000172f2b7208 */ /* 0x000fe20004000000 */
[----:B------:R-:W-:Y:S01]  /*1670*/  IMAD.MOV.U32 R23, RZ, RZ, 0x3fd80000 ;  /* 0x3fd80000ff177424 */ /* 0x000fe200078e00ff */
[----:B------:R-:W-:Y:S01]  /*1680*/  ISETP.GE.U32.AND P0, PT, R38, 0x7ca00000, PT ;  /* 0x7ca000002600780c */ /* 0x000fe20003f06070 */
[----:B0-----:R-:W-:Y:S01]  /*1690*/  DMUL R44, R38, R38 ;  /* 0x00000026262c7228 */ /* 0x001fe20000000000 */
[----:B------:R-:W-:-:S05]  /*16a0*/  @P1 LOP3.LUT R49, R43, 0x80000000, RZ, 0x3c, !PT ;  /* 0x800000002b311812 */ /* 0x000fca00078e3cff */
[----:B------:R-:W-:Y:S02]  /*16b0*/  @P1 IMAD.MOV.U32 R43, RZ, RZ, R49 ;  /* 0x000000ffff2b1224 */ /* 0x000fe400078e0031 */
[----:B------:R-:W-:-:S08]  /*16c0*/  DFMA R44, R20, -R44, 1 ;  /* 0x3ff00000142c742b */ /* 0x000fd0000000082c */
[----:B------:R-:W-:Y:S02]  /*16d0*/  DFMA R22, R44, R22, 0.5 ;  /* 0x3fe000002c16742b */ /* 0x000fe40000000016 */
[----:B------:R-:W-:-:S08]  /*16e0*/  DMUL R44, R38, R44 ;  /* 0x0000002c262c7228 */ /* 0x000fd00000000000 */
[----:B------:R-:W-:Y:S01]  /*16f0*/  DFMA R44, R22, R44, R38 ;  /* 0x0000002c162c722b */ /* 0x000fe20000000026 */
[----:B------:R-:W-:-:S04]  /*1700*/  @P1 LOP3.LUT R23, R41, 0x80000000, RZ, 0x3c, !PT ;  /* 0x8000000029171812 */ /* 0x000fc800078e3cff */
[----:B------:R-:W-:-:S03]  /*1710*/  @P1 MOV R41, R23 ;  /* 0x0000001700291202 */ /* 0x000fc60000000f00 */
[----:B------:R-:W-:Y:S02]  /*1720*/  DMUL R46, R20, R44 ;  /* 0x0000002c142e7228 */ /* 0x000fe40000000000 */
[----:B------:R-:W-:Y:S02]  /*1730*/  VIADD R51, R45, 0xfff00000 ;  /* 0xfff000002d337836 */ /* 0x000fe40000000000 */
[----:B------:R-:W-:-:S04]  /*1740*/  IMAD.MOV.U32 R50, RZ, RZ, R44 ;  /* 0x000000ffff327224 */ /* 0x000fc800078e002c */
[----:B------:R-:W-:-:S08]  /*1750*/  DFMA R48, R46, -R46, R20 ;  /* 0x8000002e2e30722b */ /* 0x000fd00000000014 */
[----:B------:R-:W-:Y:S01]  /*1760*/  DFMA R22, R48, R50, R46 ;  /* 0x000000323016722b */ /* 0x000fe2000000002e */
[----:B------:R-:W-:Y:S10]  /*1770*/  @!P0 BRA `(.L_x_50) ;  /* 0x0000000000108947 */ /* 0x000ff40003800000 */
[----:B------:R-:W-:-:S07]  /*1780*/  MOV R22, 0x17a0 ;  /* 0x000017a000167802 */ /* 0x000fce0000000f00 */
[----:B------:R-:W-:Y:S05]  /*1790*/  CALL.REL.NOINC `($__internal_2_$__cuda_sm20_dsqrt_rn_f64_mediumpath_v1) ;  /* 0x0000000800587944 */ /* 0x000fea0003c00000 */
[----:B------:R-:W-:Y:S01]  /*17a0*/  MOV R22, R38 ;  /* 0x0000002600167202 */ /* 0x000fe20000000f00 */
[----:B------:R-:W-:-:S07]  /*17b0*/  IMAD.MOV.U32 R23, RZ, RZ, R39 ;  /* 0x000000ffff177224 */ /* 0x000fce00078e0027 */
.L_x_50:
[----:B------:R-:W-:Y:S05]  /*17c0*/  BSYNC.RECONVERGENT B1 ;  /* 0x0000000000017941 */ /* 0x000fea0003800200 */
.L_x_49:
[----:B------:R-:W0:Y:S01]  /*17d0*/  FRND.F64.TRUNC R38, R36 ;  /* 0x0000002400267313 */ /* 0x000e22000030d800 */
[----:B------:R-:W-:Y:S01]  /*17e0*/  DMUL R20, RZ, R36 ;  /* 0x00000024ff147228 */ /* 0x000fe20000000000 */
[----:B------:R-:W-:Y:S01]  /*17f0*/  IMAD.MOV.U32 R32, RZ, RZ, 0x1 ;  /* 0x00000001ff207424 */ /* 0x000fe200078e00ff */
[----:B------:R-:W-:Y:S02]  /*1800*/  DADD R42, RZ, R42 ;  /* 0x00000000ff2a7229 */ /* 0x000fe4000000002a */
[----:B0-----:R-:W-:-:S06]  /*1810*/  DSETP.NEU.AND P0, PT, R36, R38, PT ;  /* 0x000000262400722a */ /* 0x001fcc0003f0d000 */
[----:B------:R-:W-:Y:S01]  /*1820*/  FSEL R38, R20, R40, !P0 ;  /* 0x0000002814267208 */ /* 0x000fe20004000000 */
[----:B------:R-:W-:Y:S01]  /*1830*/  IMAD.MOV.U32 R20, RZ, RZ, R2 ;  /* 0x000000ffff147224 */ /* 0x000fe200078e0002 */
[----:B------:R-:W-:Y:S01]  /*1840*/  FSEL R39, R21, R41, !P0 ;  /* 0x0000002915277208 */ /* 0x000fe20004000000 */
[----:B------:R-:W-:Y:S01]  /*1850*/  IMAD.MOV.U32 R21, RZ, RZ, R10 ;  /* 0x000000ffff157224 */ /* 0x000fe200078e000a */
[----:B------:R-:W-:-:S04]  /*1860*/  DMUL R10, R42, R22 ;  /* 0x000000162a0a7228 */ /* 0x000fc80000000000 */
[----:B------:R-:W-:Y:S01]  /*1870*/  DMUL R38, R22, R38 ;  /* 0x0000002616267228 */ /* 0x000fe20000000000 */
[----:B------:R-:W-:Y:S01]  /*1880*/  IMAD R23, R3, -0x2daee0ad, RZ ;  /* 0xd2511f5303177824 */ /* 0x000fe200078e02ff */
[----:B------:R-:W-:-:S09]  /*1890*/  MOV R22, R0 ;  /* 0x0000000000167202 */ /* 0x000fd20000000f00 */
.L_x_40:
[----:B------:R-:W-:Y:S05]  /*18a0*/  BSYNC.RECONVERGENT B0 ;  /* 0x0000000000007941 */ /* 0x000fea0003800200 */
.L_x_39:
[----:B------:R-:W-:Y:S01]  /*18b0*/  DFMA R12, R38, UR12, R12 ;  /* 0x0000000c260c7c2b */ /* 0x000fe2000800000c */
[----:B------:R-:W-:Y:S01]  /*18c0*/  UIADD3 UR4, UPT, UPT, UR4, 0x1, URZ ;  /* 0x0000000104047890 */ /* 0x000fe2000fffe0ff */
[----:B------:R-:W-:-:S03]  /*18d0*/  IADD3 R28, P0, PT, R28, 0x8, RZ ;  /* 0x000000081c1c7810 */ /* 0x000fc60007f1e0ff */
[----:B------:R-:W-:Y:S02]  /*18e0*/  UISETP.NE.AND UP0, UPT, UR4, URZ, UPT ;  /* 0x000000ff0400728c */ /* 0x000fe4000bf05270 */
[----:B------:R-:W-:Y:S01]  /*18f0*/  IMAD.X R29, RZ, RZ, R29, P0 ;  /* 0x000000ffff1d7224 */ /* 0x000fe200000e061d */
[----:B------:R-:W-:Y:S02]  /*1900*/  DADD R2, R12, R14 ;  /* 0x000000000c027229 */ /* 0x000fe4000000000e */
[----:B------:R-:W-:Y:S01]  /*1910*/  IMAD.MOV.U32 R14, RZ, RZ, R12 ;  /* 0x000000ffff0e7224 */ /* 0x000fe200078e000c */
[----:B------:R-:W-:-:S05]  /*1920*/  MOV R15, R13 ;  /* 0x0000000d000f7202 */ /* 0x000fca0000000f00 */
[----:B------:R-:W-:-:S08]  /*1930*/  DMUL R2, R2, 0.5 ;  /* 0x3fe0000002027828 */ /* 0x000fd00000000000 */
[----:B------:R-:W-:Y:S01]  /*1940*/  DFMA R30, R2, UR14, R30 ;  /* 0x0000000e021e7c2b */ /* 0x000fe2000800001e */
[----:B------:R-:W-:Y:S10]  /*1950*/  BRA.U UP0, `(.L_x_51) ;  /* 0xffffffed003c7547 */ /* 0x000ff4000b83ffff */
[----:B------:R-:W-:Y:S02]  /*1960*/  IMAD.MOV.U32 R4, RZ, RZ, R12 ;  /* 0x000000ffff047224 */ /* 0x000fe400078e000c */
[----:B------:R-:W-:-:S07]  /*1970*/  IMAD.MOV.U32 R5, RZ, RZ, R13 ;  /* 0x000000ffff057224 */ /* 0x000fce00078e000d */
.L_x_38:
[----:B------:R-:W0:Y:S01]  /*1980*/  LDCU.64 UR4, c[0x0][0x3a0] ;  /* 0x00007400ff0477ac */ /* 0x000e220008000a00 */
[----:B------:R-:W-:Y:S01]  /*1990*/  IMAD.MOV.U32 R6, RZ, RZ, 0x652b82fe ;  /* 0x652b82feff067424 */ /* 0x000fe200078e00ff */
[----:B------:R-:W-:Y:S01]  /*19a0*/  MOV R7, 0x3ff71547 ;  /* 0x3ff7154700077802 */ /* 0x000fe20000000f00 */
[----:B------:R-:W-:Y:S01]  /*19b0*/  IMAD.MOV.U32 R38, RZ, RZ, -0x35dec16 ;  /* 0xfca213eaff267424 */ /* 0x000fe200078e00ff */
[----:B------:R-:W-:Y:S01]  /*19c0*/  UMOV UR8, 0x3b39803f ;  /* 0x3b39803f00087882 */ /* 0x000fe20000000000 */
[----:B------:R-:W-:Y:S01]  /*19d0*/  UMOV UR9, 0x3c7abc9e ;  /* 0x3c7abc9e00097882 */ /* 0x000fe20000000000 */
[----:B------:R-:W-:Y:S01]  /*19e0*/  IMAD.MOV.U32 R39, RZ, RZ, 0x3e928af3 ;  /* 0x3e928af3ff277424 */ /* 0x000fe200078e00ff */
        /* <DEDUP_REMOVED lines=22> */
[----:B------:R-:W-:Y:S01]  /*1b50*/  FSETP.GEU.AND P0, PT, |R5|, 4.1917929649353027344, PT ;  /* 0x4086232b0500780b */ /* 0x000fe20003f0e200 */
[----:B------:R-:W-:Y:S04]  /*1b60*/  BSSY.RECONVERGENT B0, `(.L_x_52) ;  /* 0x000002e000007945 */ /* 0x000fe80003800200 */
[----:B------:R-:W-:-:S08]  /*1b70*/  DADD R8, R6, -6.75539944105574400000e+15 ;  /* 0xc338000006087429 */ /* 0x000fd00000000000 */
[----:B------:R-:W-:-:S08]  /*1b80*/  DFMA R2, R8, -UR4, R4 ;  /* 0x8000000408027c2b */ /* 0x000fd00008000004 */
[----:B------:R-:W-:Y:S01]  /*1b90*/  DFMA R8, R8, -UR8, R2 ;  /* 0x8000000808087c2b */ /* 0x000fe20008000002 */
[----:B------:R-:W-:Y:S01]  /*1ba0*/  IMAD.MOV.U32 R2, RZ, RZ, 0x652b82fe ;  /* 0x652b82feff027424 */ /* 0x000fe200078e00ff */
[----:B------:R-:W-:-:S06]  /*1bb0*/  MOV R3, 0x3ff71547 ;  /* 0x3ff7154700037802 */ /* 0x000fcc0000000f00 */
[----:B------:R-:W-:Y:S02]  /*1bc0*/  DFMA R12, R8, UR10, R38 ;  /* 0x0000000a080c7c2b */ /* 0x000fe40008000026 */
[----:B------:R-:W-:-:S06]  /*1bd0*/  DFMA R2, R30, -R2, 6.75539944105574400000e+15 ;  /* 0x433800001e02742b */ /* 0x000fcc0000000802 */
[----:B------:R-:W-:Y:S02]  /*1be0*/  DFMA R12, R8, R12, UR12 ;  /* 0x0000000c080c7e2b */ /* 0x000fe4000800000c */
[----:B------:R-:W-:-:S06]  /*1bf0*/  DADD R28, R2, -6.75539944105574400000e+15 ;  /* 0xc3380000021c7429 */ /* 0x000fcc0000000000 */
[----:B------:R-:W-:Y:S02]  /*1c00*/  DFMA R12, R8, R12, UR14 ;  /* 0x0000000e080c7e2b */ /* 0x000fe4000800000c */
[----:B------:R-:W-:-:S06]  /*1c10*/  DFMA R36, R28, -UR4, -R30 ;  /* 0x800000041c247c2b */ /* 0x000fcc000800081e */
[----:B------:R-:W-:Y:S02]  /*1c20*/  DFMA R14, R8, R12, UR16 ;  /* 0x00000010080e7e2b */ /* 0x000fe4000800000c */
[----:B------:R-:W-:Y:S02]  /*1c30*/  DFMA R12, R28, -UR8, R36 ;  /* 0x800000081c0c7c2b */ /* 0x000fe40008000024 */
[----:B------:R-:W0:Y:S04]  /*1c40*/  LDC.64 R36, c[0x0][0x3a8] ;  /* 0x0000ea00ff247b82 */ /* 0x000e280000000a00 */
        /* <DEDUP_REMOVED lines=17> */
[----:B0-----:R-:W-:Y:S07]  /*1d60*/  @!P0 BRA `(.L_x_53) ;  /* 0x0000000000348947 */ /* 0x001fee0003800000 */
[----:B------:R-:W-:Y:S01]  /*1d70*/  FSETP.GEU.AND P1, PT, |R5|, 4.2275390625, PT ;  /* 0x408748000500780b */ /* 0x000fe20003f2e200 */
[C---:B------:R-:W-:Y:S02]  /*1d80*/  DADD R8, R4.reuse, +INF ;  /* 0x7ff0000004087429 */ /* 0x040fe40000000000 */
[----:B------:R-:W-:-:S08]  /*1d90*/  DSETP.GEU.AND P0, PT, R4, RZ, PT ;  /* 0x000000ff0400722a */ /* 0x000fd00003f0e000 */
[----:B------:R-:W-:Y:S02]  /*1da0*/  FSEL R8, R8, RZ, P0 ;  /* 0x000000ff08087208 */ /* 0x000fe40000000000 */
[----:B------:R-:W-:Y:S01]  /*1db0*/  @!P1 LEA.HI R0, R6, R6, RZ, 0x1 ;  /* 0x0000000606009211 */ /* 0x000fe200078f08ff */
[----:B------:R-:W-:Y:S01]  /*1dc0*/  @!P1 IMAD.MOV.U32 R4, RZ, RZ, R14 ;  /* 0x000000ffff049224 */ /* 0x000fe200078e000e */
[----:B------:R-:W-:Y:S02]  /*1dd0*/  FSEL R9, R9, RZ, P0 ;  /* 0x000000ff09097208 */ /* 0x000fe40000000000 */
[----:B------:R-:W-:-:S05]  /*1de0*/  @!P1 SHF.R.S32.HI R5, RZ, 0x1, R0 ;  /* 0x00000001ff059819 */ /* 0x000fca0000011400 */
[----:B------:R-:W-:Y:S01]  /*1df0*/  @!P1 IMAD.IADD R6, R6, 0x1, -R5 ;  /* 0x0000000106069824 */ /* 0x000fe200078e0a05 */
[----:B------:R-:W-:-:S04]  /*1e00*/  @!P1 LEA R5, R5, R15, 0x14 ;  /* 0x0000000f05059211 */ /* 0x000fc800078ea0ff */
[----:B------:R-:W-:Y:S01]  /*1e10*/  @!P1 LEA R7, R6, 0x3ff00000, 0x14 ;  /* 0x3ff0000006079811 */ /* 0x000fe200078ea0ff */
[----:B------:R-:W-:-:S06]  /*1e20*/  @!P1 IMAD.MOV.U32 R6, RZ, RZ, RZ ;  /* 0x000000ffff069224 */ /* 0x000fcc00078e00ff */
[----:B------:R-:W-:-:S11]  /*1e30*/  @!P1 DMUL R8, R4, R6 ;  /* 0x0000000604089228 */ /* 0x000fd60000000000 */
.L_x_53:
[----:B------:R-:W-:Y:S05]  /*1e40*/  BSYNC.RECONVERGENT B0 ;  /* 0x0000000000007941 */ /* 0x000fea0003800200 */
.L_x_52:
[----:B------:R-:W0:Y:S01]  /*1e50*/  LDCU.64 UR4, c[0x0][0x398] ;  /* 0x00007300ff0477ac */ /* 0x000e220008000a00 */
[----:B------:R-:W-:Y:S01]  /*1e60*/  DADD R6, -RZ, -R30 ;  /* 0x00000000ff067229 */ /* 0x000fe2000000091e */
[----:B------:R-:W1:Y:S01]  /*1e70*/  LDC.64 R4, c[0x0][0x388] ;  /* 0x0000e200ff047b82 */ /* 0x000e620000000a00 */
[----:B------:R-:W-:Y:S01]  /*1e80*/  DFMA R28, R12, R28, UR26 ;  /* 0x0000001a0c1c7e2b */ /* 0x000fe2000800001c */
[----:B------:R-:W-:Y:S03]  /*1e90*/  BSSY.RECONVERGENT B0, `(.L_x_54) ;  /* 0x000001d000007945 */ /* 0x000fe60003800200 */
[----:B------:R-:W-:-:S04]  /*1ea0*/  MOV R6, RZ ;  /* 0x000000ff00067202 */ /* 0x000fc80000000f00 */
[----:B------:R-:W-:Y:S01]  /*1eb0*/  IMAD.MOV.U32 R0, RZ, RZ, R7 ;  /* 0x000000ffff007224 */ /* 0x000fe200078e0007 */
[----:B------:R-:W-:-:S04]  /*1ec0*/  DFMA R28, R12, R28, 1 ;  /* 0x3ff000000c1c742b */ /* 0x000fc8000000001c */
[----:B------:R-:W-:Y:S01]  /*1ed0*/  FSETP.GEU.AND P0, PT, |R0|, 4.1917929649353027344, PT ;  /* 0x4086232b0000780b */ /* 0x000fe20003f0e200 */
[----:B0-----:R-:W-:-:S03]  /*1ee0*/  DFMA R36, R8, UR4, -R36 ;  /* 0x0000000408247c2b */ /* 0x001fc60008000824 */
[----:B------:R-:W-:Y:S01]  /*1ef0*/  DFMA R28, R12, R28, 1 ;  /* 0x3ff000000c1c742b */ /* 0x000fe2000000001c */
[----:B------:R-:W-:-:S04]  /*1f00*/  IMAD.MOV.U32 R12, RZ, RZ, RZ ;  /* 0x000000ffff0c7224 */ /* 0x000fc800078e00ff */
[----:B------:R-:W-:Y:S02]  /*1f10*/  DSETP.MAX.AND P1, P2, RZ, R36, PT ;  /* 0x00000024ff00722a */ /* 0x000fe40003a2f000 */
[----:B------:R-:W-:-:S03]  /*1f20*/  IMAD.MOV.U32 R9, RZ, RZ, R37 ;  /* 0x000000ffff097224 */ /* 0x000fc600078e0025 */
[----:B------:R-:W-:Y:S01]  /*1f30*/  IMAD R7, R2, 0x100000, R29 ;  /* 0x0010000002077824 */ /* 0x000fe200078e021d */
[----:B------:R-:W-:Y:S02]  /*1f40*/  SEL R12, R12, R36, P1 ;  /* 0x000000240c0c7207 */ /* 0x000fe40000800000 */
[----:B------:R-:W-:Y:S02]  /*1f50*/  FSEL R15, R6, R9, P1 ;  /* 0x00000009060f7208 */ /* 0x000fe40000800000 */
[----:B------:R-:W-:-:S04]  /*1f60*/  MOV R6, R28 ;  /* 0x0000001c00067202 */ /* 0x000fc80000000f00 */
[----:B------:R-:W-:Y:S01]  /*1f70*/  @P2 LOP3.LUT R15, R9, 0x80000, RZ, 0xfc, !PT ;  /* 0x00080000090f2812 */ /* 0x000fe200078efcff */
[----:B------:R-:W-:Y:S06]  /*1f80*/  @!P0 BRA `(.L_x_55) ;  /* 0x0000000000348947 */ /* 0x000fec0003800000 */
[----:B------:R-:W-:Y:S01]  /*1f90*/  FSETP.GEU.AND P1, PT, |R0|, 4.2275390625, PT ;  /* 0x408748000000780b */ /* 0x000fe20003f2e200 */
[C---:B------:R-:W-:Y:S02]  /*1fa0*/  DADD R6, -R30.reuse, +INF ;  /* 0x7ff000001e067429 */ /* 0x040fe40000000100 */
[----:B------:R-:W-:-:S08]  /*1fb0*/  DSETP.GT.AND P0, PT, R30, RZ, PT ;  /* 0x000000ff1e00722a */ /* 0x000fd00003f04000 */
[----:B------:R-:W-:Y:S02]  /*1fc0*/  FSEL R6, R6, RZ, !P0 ;  /* 0x000000ff06067208 */ /* 0x000fe40004000000 */
[----:B------:R-:W-:Y:S02]  /*1fd0*/  @!P1 LEA.HI R0, R2, R2, RZ, 0x1 ;  /* 0x0000000202009211 */ /* 0x000fe400078f08ff */
[----:B------:R-:W-:Y:S02]  /*1fe0*/  @!P1 MOV R8, RZ ;  /* 0x000000ff00089202 */ /* 0x000fe40000000f00 */
[----:B------:R-:W-:Y:S02]  /*1ff0*/  @!P1 SHF.R.S32.HI R3, RZ, 0x1, R0 ;  /* 0x00000001ff039819 */ /* 0x000fe40000011400 */
[----:B------:R-:W-:-:S03]  /*2000*/  FSEL R7, R7, RZ, !P0 ;  /* 0x000000ff07077208 */ /* 0x000fc60004000000 */
[----:B------:R-:W-:Y:S02]  /*2010*/  @!P1 IMAD.IADD R2, R2, 0x1, -R3 ;  /* 0x0000000102029824 */ /* 0x000fe400078e0a03 */
[----:B------:R-:W-:-:S03]  /*2020*/  @!P1 IMAD R3, R3, 0x100000, R29 ;  /* 0x0010000003039824 */ /* 0x000fc600078e021d */
[----:B------:R-:W-:Y:S01]  /*2030*/  @!P1 LEA R9, R2, 0x3ff00000, 0x14 ;  /* 0x3ff0000002099811 */ /* 0x000fe200078ea0ff */
[----:B------:R-:W-:-:S06]  /*2040*/  @!P1 IMAD.MOV.U32 R2, RZ, RZ, R28 ;  /* 0x000000ffff029224 */ /* 0x000fcc00078e001c */
[----:B------:R-:W-:-:S11]  /*2050*/  @!P1 DMUL R6, R2, R8 ;  /* 0x0000000802069228 */ /* 0x000fd60000000000 */
.L_x_55:
[----:B------:R-:W-:Y:S05]  /*2060*/  BSYNC.RECONVERGENT B0 ;  /* 0x0000000000007941 */ /* 0x000fea0003800200 */
.L_x_54:
[----:B------:R-:W-:-:S06]  /*2070*/  IMAD.MOV.U32 R13, RZ, RZ, R15 ;  /* 0x000000ffff0d7224 */ /* 0x000fcc00078e000f */
[----:B------:R-:W-:-:S07]  /*2080*/  DMUL R6, R12, R6 ;  /* 0x000000060c067228 */ /* 0x000fce0000000000 */
[----:B-1----:R-:W-:Y:S04]  /*2090*/  REDG.E.ADD.F64.RN.STRONG.GPU desc[UR6][R4.64], R6 ;  /* 0x00000006040079a6 */ /* 0x002fe8000c12ff06 */
[----:B-----5:R-:W-:Y:S04]  /*20a0*/  STG.E.128 desc[UR6][R34.64], R24 ;  /* 0x0000001822007986 */ /* 0x020fe8000c101d06 */
[----:B------:R-:W-:Y:S04]  /*20b0*/  STG.E.128 desc[UR6][R34.64+0x10], R20 ;  /* 0x0000101422007986 */ /* 0x000fe8000c101d06 */
[----:B------:R-:W-:Y:S04]  /*20c0*/  STG.E.128 desc[UR6][R34.64+0x20], R16 ;  /* 0x0000201022007986 */ /* 0x000fe8000c101d06 */
[----:B------:R-:W-:Y:S04]  /*20d0*/  STG.E.64 desc[UR6][R34.64+0x30], R32 ;  /* 0x0000302022007986 */ /* 0x000fe8000c101b06 */
[----:B------:R-:W-:Y:S01]  /*20e0*/  STG.E.64 desc[UR6][R34.64+0x38], R10 ;  /* 0x0000380a22007986 */ /* 0x000fe2000c101b06 */
[----:B------:R-:W-:Y:S05]  /*20f0*/  EXIT ;  /* 0x000000000000794d */ /* 0x000fea0003800000 */
        .weak           $__internal_2_$__cuda_sm20_dsqrt_rn_f64_mediumpath_v1
        .type           $__internal_2_$__cuda_sm20_dsqrt_rn_f64_mediumpath_v1,@function
        .size           $__internal_2_$__cuda_sm20_dsqrt_rn_f64_mediumpath_v1,(.L_x_140 - $__internal_2_$__cuda_sm20_dsqrt_rn_f64_mediumpath_v1)
$__internal_2_$__cuda_sm20_dsqrt_rn_f64_mediumpath_v1:
        /* <DEDUP_REMOVED lines=12> */
.L_x_57:
[----:B------:R-:W-:-:S14]  /*21c0*/  DSETP.NE.AND P0, PT, R20, RZ, PT ;  /* 0x000000ff1400722a */ /* 0x000fdc0003f05000 */
[----:B------:R-:W-:Y:S05]  /*21d0*/  @!P0 BRA `(.L_x_59) ;  /* 0x0000000000588947 */ /* 0x000fea0003800000 */
[----:B------:R-:W-:-:S13]  /*21e0*/  ISETP.GE.AND P0, PT, R21, RZ, PT ;  /* 0x000000ff1500720c */ /* 0x000fda0003f06270 */
[----:B------:R-:W-:Y:S01]  /*21f0*/  @!P0 MOV R38, 0x0 ;  /* 0x0000000000268802 */ /* 0x000fe20000000f00 */
        /* <DEDUP_REMOVED lines=18> */
[----:B------:R-:W-:Y:S01]  /*2320*/  IADD3 R39, PT, PT, R39, -0x3500000, RZ ;  /* 0xfcb0000027277810 */ /* 0x000fe20007ffe0ff */
[----:B------:R-:W-:Y:S06]  /*2330*/  BRA `(.L_x_58) ;  /* 0x0000000000047947 */ /* 0x000fec0003800000 */
.L_x_59:
[----:B------:R-:W-:-:S11]  /*2340*/  DADD R38, R20, R20 ;  /* 0x0000000014267229 */ /* 0x000fd60000000014 */
.L_x_58:
[----:B------:R-:W-:Y:S05]  /*2350*/  BSYNC.RECONVERGENT B2 ;  /* 0x0000000000027941 */ /* 0x000fea0003800200 */
.L_x_56:
[----:B------:R-:W-:-:S04]  /*2360*/  IMAD.MOV.U32 R23, RZ, RZ, 0x0 ;  /* 0x00000000ff177424 */ /* 0x000fc800078e00ff */
[----:B------:R-:W-:Y:S05]  /*2370*/  RET.REL.NODEC R22 `(_Z6mc_zbcP24curandStatePhilox4_32_10Pdiiddd) ;  /* 0xffffffdc16207950 */ /* 0x000fea0003c3ffff */
.L_x_60:
        /* <DEDUP_REMOVED lines=16> */
.L_x_140:


//--------------------- .text._Z25theta_from_forward_kernelPKdPdi --------------------------
	.section	.text._Z25theta_from_forward_kernelPKdPdi,"ax",@progbits
	.align	128
        .global         _Z25theta_from_forward_kernelPKdPdi
        .type           _Z25theta_from_forward_kernelPKdPdi,@function
        .size           _Z25theta_from_forward_kernelPKdPdi,(.L_x_141 - _Z25theta_from_forward_kernelPKdPdi)
        .other          _Z25theta_from_forward_kernelPKdPdi,@"STO_CUDA_ENTRY STV_DEFAULT"
_Z25theta_from_forward_kernelPKdPdi:
.text._Z25theta_from_forward_kernelPKdPdi:
[----:B------:R-:W-:Y:S01]  /*0000*/  LDC R1, c[0x0][0x37c] ;  /* 0x0000df00ff017b82 */ /* 0x000fe20000000800 */
[----:B------:R-:W0:Y:S07]  /*0010*/  S2R R3, SR_TID.X ;  /* 0x0000000000037919 */ /* 0x000e2e0000002100 */
[----:B------:R-:W0:Y:S08]  /*0020*/  S2UR UR4, SR_CTAID.X ;  /* 0x00000000000479c3 */ /* 0x000e300000002500 */
[----:B------:R-:W0:Y:S08]  /*0030*/  LDC R0, c[0x0][0x360] ;  /* 0x0000d800ff007b82 */ /* 0x000e300000000800 */
[----:B------:R-:W1:Y:S01]  /*0040*/  LDC R9, c[0x0][0x390] ;  /* 0x0000e400ff097b82 */ /* 0x000e620000000800 */
[----:B0-----:R-:W-:-:S05]  /*0050*/  IMAD R0, R0, UR4, R3 ;  /* 0x0000000400007c24 */ /* 0x001fca000f8e0203 */
[----:B-1----:R-:W-:-:S13]  /*0060*/  ISETP.GE.AND P0, PT, R0, R9, PT ;  /* 0x000000090000720c */ /* 0x002fda0003f06270 */
[----:B------:R-:W-:Y:S05]  /*0070*/  @P0 EXIT ;  /* 0x000000000000094d */ /* 0x000fea0003800000 */
[----:B------:R-:W0:Y:S01]  /*0080*/  LDC.64 R2, c[0x0][0x380] ;  /* 0x0000e000ff027b82 */ /* 0x000e220000000a00 */
[C---:B------:R-:W-:Y:S01]  /*0090*/  ISETP.NE.AND P0, PT, R0.reuse, RZ, PT ;  /* 0x000000ff0000720c */ /* 0x040fe20003f05270 */
[----:B------:R-:W1:Y:S01]  /*00a0*/  LDCU.64 UR4, c[0x0][0x358] ;  /* 0x00006b00ff0477ac */ /* 0x000e620008000a00 */
[----:B------:R-:W-:Y:S01]  /*00b0*/  BSSY.RECONVERGENT B0, `(.L_x_61) ;  /* 0x0000061000007945 */ /* 0x000fe20003800200 */
[----:B0-----:R-:W-:-:S10]  /*00c0*/  IMAD.WIDE R4, R0, 0x8, R2 ;  /* 0x0000000800047825 */ /* 0x001fd400078e0202 */
[----:B-1----:R-:W-:Y:S05]  /*00d0*/  @P0 BRA `(.L_x_62) ;  /* 0x0000000000780947 */ /* 0x002fea0003800000 */
[----:B------:R-:W0:Y:S01]  /*00e0*/  LDC.64 R2, c[0x0][0x380] ;  /* 0x0000e000ff027b82 */ /* 0x000e220000000a00 */
[----:B------:R-:W1:Y:S07]  /*00f0*/  LDCU UR6, c[0x3][0x6c] ;  /* 0x00c00d80ff0677ac */ /* 0x000e6e0008000800 */
[----:B------:R-:W2:Y:S01]  /*0100*/  LDC.64 R14, c[0x3][0x68] ;  /* 0x00c01a00ff0e7b82 */ /* 0x000ea20000000a00 */
[----:B0-----:R-:W3:Y:S04]  /*0110*/  LDG.E.64 R6, desc[UR4][R2.64] ;  /* 0x0000000402067981 */ /* 0x001ee8000c1e1b00 */
[----:B------:R-:W3:Y:S01]  /*0120*/  LDG.E.64 R8, desc[UR4][R2.64+0x8] ;  /* 0x0000080402087981 */ /* 0x000ee2000c1e1b00 */
[----:B-1----:R-:W2:Y:S01]  /*0130*/  MUFU.RCP64H R11, UR6 ;  /* 0x00000006000b7d08 */ /* 0x002ea20008001800 */
[----:B------:R-:W-:-:S06]  /*0140*/  IMAD.MOV.U32 R10, RZ, RZ, 0x1 ;  /* 0x00000001ff0a7424 */ /* 0x000fcc00078e00ff */
[----:B--2---:R-:W-:-:S08]  /*0150*/  DFMA R12, R10, -R14, 1 ;  /* 0x3ff000000a0c742b */ /* 0x004fd0000000080e */
[----:B------:R-:W-:-:S08]  /*0160*/  DFMA R12, R12, R12, R12 ;  /* 0x0000000c0c0c722b */ /* 0x000fd0000000000c */
[----:B------:R-:W-:-:S08]  /*0170*/  DFMA R12, R10, R12, R10 ;  /* 0x0000000c0a0c722b */ /* 0x000fd0000000000a */
[----:B------:R-:W-:-:S08]  /*0180*/  DFMA R10, R12, -R14, 1 ;  /* 0x3ff000000c0a742b */ /* 0x000fd0000000080e */
[----:B------:R-:W-:Y:S02]  /*0190*/  DFMA R10, R12, R10, R12 ;  /* 0x0000000a0c0a722b */ /* 0x000fe4000000000c */
[----:B---3--:R-:W-:-:S08]  /*01a0*/  DADD R6, -R6, R8 ;  /* 0x0000000006067229 */ /* 0x008fd00000000108 */
[----:B------:R-:W-:Y:S02]  /*01b0*/  DMUL R2, R6, R10 ;  /* 0x0000000a06027228 */ /* 0x000fe40000000000 */
[----:B------:R-:W-:-:S06]  /*01c0*/  FSETP.GEU.AND P1, PT, |R7|, 6.5827683646048100446e-37, PT ;  /* 0x036000000700780b */ /* 0x000fcc0003f2e200 */
[----:B------:R-:W-:-:S08]  /*01d0*/  DFMA R8, R2, -R14, R6 ;  /* 0x8000000e0208722b */ /* 0x000fd00000000006 */
[----:B------:R-:W-:-:S10]  /*01e0*/  DFMA R2, R10, R8, R2 ;  /* 0x000000080a02722b */ /* 0x000fd40000000002 */
[----:B------:R-:W-:-:S05]  /*01f0*/  FFMA R8, RZ, UR6, R3 ;  /* 0x00000006ff087c23 */ /* 0x000fca0008000003 */
[----:B------:R-:W-:-:S13]  /*0200*/  FSETP.GT.AND P0, PT, |R8|, 1.469367938527859385e-39, PT ;  /* 0x001000000800780b */ /* 0x000fda0003f04200 */
[----:B------:R-:W-:Y:S05]  /*0210*/  @P0 BRA P1, `(.L_x_63) ;  /* 0x00000000001c0947 */ /* 0x000fea0000800000 */
[----:B------:R-:W0:Y:S01]  /*0220*/  LDCU.64 UR6, c[0x3][0x68] ;  /* 0x00c00d00ff0677ac */ /* 0x000e220008000a00 */
[----:B------:R-:W-:Y:S01]  /*0230*/  IMAD.MOV.U32 R12, RZ, RZ, R6 ;  /* 0x000000ffff0c7224 */ /* 0x000fe200078e0006 */
[----:B------:R-:W-:Y:S01]  /*0240*/  MOV R14, 0x290 ;  /* 0x00000290000e7802 */ /* 0x000fe20000000f00 */
[----:B------:R-:W-:Y:S02]  /*0250*/  IMAD.MOV.U32 R13, RZ, RZ, R7 ;  /* 0x000000ffff0d7224 */ /* 0x000fe400078e0007 */
[----:B0-----:R-:W-:Y:S02]  /*0260*/  IMAD.U32 R10, RZ, RZ, UR6 ;  /* 0x00000006ff0a7e24 */ /* 0x001fe4000f8e00ff */
[----:B------:R-:W-:-:S07]  /*0270*/  IMAD.U32 R11, RZ, RZ, UR7 ;  /* 0x00000007ff0b7e24 */ /* 0x000fce000f8e00ff */
[----:B------:R-:W-:Y:S05]  /*0280*/  CALL.REL.NOINC `($__internal_3_$__cuda_sm20_div_rn_f64_full) ;  /* 0x0000000800a07944 */ /* 0x000fea0003c00000 */
.L_x_63:
[----:B------:R-:W-:Y:S02]  /*0290*/  IMAD.MOV.U32 R6, RZ, RZ, R2 ;  /* 0x000000ffff067224 */ /* 0x000fe400078e0002 */
[----:B------:R-:W-:Y:S01]  /*02a0*/  IMAD.MOV.U32 R7, RZ, RZ, R3 ;  /* 0x000000ffff077224 */ /* 0x000fe200078e0003 */
[----:B------:R-:W-:Y:S06]  /*02b0*/  BRA `(.L_x_64) ;  /* 0x0000000400007947 */ /* 0x000fec0003800000 */
.L_x_62:
[----:B------:R-:W-:-:S05]  /*02c0*/  VIADD R7, R9, 0xffffffff ;  /* 0xffffffff09077836 */ /* 0x000fca0000000000 */
[----:B------:R-:W-:-:S13]  /*02d0*/  ISETP.NE.AND P0, PT, R0, R7, PT ;  /* 0x000000070000720c */ /* 0x000fda0003f05270 */
[----:B------:R-:W-:Y:S05]  /*02e0*/  @P0 BRA `(.L_x_65) ;  /* 0x0000000000800947 */ /* 0x000fea0003800000 */
[----:B------:R-:W-:Y:S01]  /*02f0*/  IMAD.WIDE R2, R9, 0x8, R2 ;  /* 0x0000000809027825 */ /* 0x000fe200078e0202 */
[----:B------:R-:W2:Y:S01]  /*0300*/  LDG.E.64 R6, desc[UR4][R4.64] ;  /* 0x0000000404067981 */ /* 0x000ea2000c1e1b00 */
[----:B------:R-:W0:Y:S01]  /*0310*/  LDCU UR6, c[0x3][0x6c] ;  /* 0x00c00d80ff0677ac */ /* 0x000e220008000800 */
[----:B------:R-:W1:Y:S03]  /*0320*/  LDC.64 R10, c[0x3][0x68] ;  /* 0x00c01a00ff0a7b82 */ /* 0x000e660000000a00 */
[----:B------:R-:W2:Y:S01]  /*0330*/  LDG.E.64 R2, desc[UR4][R2.64+-0x10] ;  /* 0xfffff00402027981 */ /* 0x000ea2000c1e1b00 */
[----:B------:R-:W-:Y:S01]  /*0340*/  IMAD.MOV.U32 R8, RZ, RZ, 0x1 ;  /* 0x00000001ff087424 */ /* 0x000fe200078e00ff */
[----:B------:R-:W-:Y:S01]  /*0350*/  BSSY.RECONVERGENT B1, `(.L_x_66) ;  /* 0x0000016000017945 */ /* 0x000fe20003800200 */
[----:B0-----:R-:W1:Y:S04]  /*0360*/  MUFU.RCP64H R9, UR6 ;  /* 0x0000000600097d08 */ /* 0x001e680008001800 */
[----:B-1----:R-:W-:-:S08]  /*0370*/  DFMA R12, R8, -R10, 1 ;  /* 0x3ff00000080c742b */ /* 0x002fd0000000080a */
[----:B------:R-:W-:-:S08]  /*0380*/  DFMA R12, R12, R12, R12 ;  /* 0x0000000c0c0c722b */ /* 0x000fd0000000000c */
[----:B------:R-:W-:-:S08]  /*0390*/  DFMA R12, R8, R12, R8 ;  /* 0x0000000c080c722b */ /* 0x000fd00000000008 */
[----:B------:R-:W-:-:S08]  /*03a0*/  DFMA R8, R12, -R10, 1 ;  /* 0x3ff000000c08742b */ /* 0x000fd0000000080a */
[----:B------:R-:W-:Y:S02]  /*03b0*/  DFMA R12, R12, R8, R12 ;  /* 0x000000080c0c722b */ /* 0x000fe4000000000c */
[----:B--2---:R-:W-:-:S08]  /*03c0*/  DADD R6, -R2, R6 ;  /* 0x0000000002067229 */ /* 0x004fd00000000106 */
        /* <DEDUP_REMOVED lines=11> */
[----:B0-----:R-:W-:Y:S01]  /*0480*/  IMAD.U32 R10, RZ, RZ, UR6 ;  /* 0x00000006ff0a7e24 */ /* 0x001fe2000f8e00ff */
[----:B------:R-:W-:-:S07]  /*0490*/  MOV R11, UR7 ;  /* 0x00000007000b7c02 */ /* 0x000fce0008000f00 */
[----:B------:R-:W-:Y:S05]  /*04a0*/  CALL.REL.NOINC `($__internal_3_$__cuda_sm20_div_rn_f64_full) ;  /* 0x0000000800187944 */ /* 0x000fea0003c00000 */
.L_x_67:
[----:B------:R-:W-:Y:S05]  /*04b0*/  BSYNC.RECONVERGENT B1 ;  /* 0x0000000000017941 */ /* 0x000fea0003800200 */
.L_x_66:
[----:B------:R-:W-:Y:S02]  /*04c0*/  IMAD.MOV.U32 R6, RZ, RZ, R2 ;  /* 0x000000ffff067224 */ /* 0x000fe400078e0002 */
[----:B------:R-:W-:Y:S01]  /*04d0*/  IMAD.MOV.U32 R7, RZ, RZ, R3 ;  /* 0x000000ffff077224 */ /* 0x000fe200078e0003 */
[----:B------:R-:W-:Y:S06]  /*04e0*/  BRA `(.L_x_64) ;  /* 0x0000000000747947 */ /* 0x000fec0003800000 */
.L_x_65:
[----:B------:R-:W2:Y:S01]  /*04f0*/  LDG.E.64 R2, desc[UR4][R4.64+-0x8] ;  /* 0xfffff80404027981 */ /* 0x000ea2000c1e1b00 */
[----:B------:R-:W0:Y:S03]  /*0500*/  LDC.64 R6, c[0x3][0x68] ;  /* 0x00c01a00ff067b82 */ /* 0x000e260000000a00 */
[----:B------:R-:W2:Y:S01]  /*0510*/  LDG.E.64 R8, desc[UR4][R4.64+0x8] ;  /* 0x0000080404087981 */ /* 0x000ea2000c1e1b00 */
[----:B------:R-:W-:Y:S01]  /*0520*/  IMAD.MOV.U32 R10, RZ, RZ, 0x1 ;  /* 0x00000001ff0a7424 */ /* 0x000fe200078e00ff */
[----:B------:R-:W-:Y:S01]  /*0530*/  BSSY.RECONVERGENT B1, `(.L_x_68) ;  /* 0x0000016000017945 */ /* 0x000fe20003800200 */
[----:B0-----:R-:W-:-:S06]  /*0540*/  DADD R6, R6, R6 ;  /* 0x0000000006067229 */ /* 0x001fcc0000000006 */
[----:B------:R-:W0:Y:S02]  /*0550*/  MUFU.RCP64H R11, R7 ;  /* 0x00000007000b7308 */ /* 0x000e240000001800 */
[----:B0-----:R-:W-:-:S08]  /*0560*/  DFMA R12, -R6, R10, 1 ;  /* 0x3ff00000060c742b */ /* 0x001fd0000000010a */
[----:B------:R-:W-:-:S08]  /*0570*/  DFMA R12, R12, R12, R12 ;  /* 0x0000000c0c0c722b */ /* 0x000fd0000000000c */
[----:B------:R-:W-:-:S08]  /*0580*/  DFMA R12, R10, R12, R10 ;  /* 0x0000000c0a0c722b */ /* 0x000fd0000000000a */
[----:B------:R-:W-:-:S08]  /*0590*/  DFMA R10, -R6, R12, 1 ;  /* 0x3ff00000060a742b */ /* 0x000fd0000000010c */
[----:B------:R-:W-:Y:S02]  /*05a0*/  DFMA R10, R12, R10, R12 ;  /* 0x0000000a0c0a722b */ /* 0x000fe4000000000c */
[----:B--2---:R-:W-:-:S08]  /*05b0*/  DADD R8, -R2, R8 ;  /* 0x0000000002087229 */ /* 0x004fd00000000108 */
[----:B------:R-:W-:Y:S02]  /*05c0*/  DMUL R2, R8, R10 ;  /* 0x0000000a08027228 */ /* 0x000fe40000000000 */
[----:B------:R-:W-:-:S06]  /*05d0*/  FSETP.GEU.AND P1, PT, |R9|, 6.5827683646048100446e-37, PT ;  /* 0x036000000900780b */ /* 0x000fcc0003f2e200 */
[----:B------:R-:W-:-:S08]  /*05e0*/  DFMA R12, -R6, R2, R8 ;  /* 0x00000002060c722b */ /* 0x000fd00000000108 */
        /* <DEDUP_REMOVED lines=9> */
[----:B------:R-:W-:Y:S05]  /*0680*/  CALL.REL.NOINC `($__internal_3_$__cuda_sm20_div_rn_f64_full) ;  /* 0x0000000400a07944 */ /* 0x000fea0003c00000 */
.L_x_69:
[----:B------:R-:W-:Y:S05]  /*0690*/  BSYNC.RECONVERGENT B1 ;  /* 0x0000000000017941 */ /* 0x000fea0003800200 */
.L_x_68:
[----:B------:R-:W-:Y:S02]  /*06a0*/  IMAD.MOV.U32 R6, RZ, RZ, R2 ;  /* 0x000000ffff067224 */ /* 0x000fe400078e0002 */
[----:B------:R-:W-:-:S07]  /*06b0*/  IMAD.MOV.U32 R7, RZ, RZ, R3 ;  /* 0x000000ffff077224 */ /* 0x000fce00078e0003 */
.L_x_64:
[----:B------:R-:W-:Y:S05]  /*06c0*/  BSYNC.RECONVERGENT B0 ;  /* 0x0000000000007941 */ /* 0x000fea0003800200 */
.L_x_61:
[----:B------:R-:W0:Y:S01]  /*06d0*/  LDC.64 R8, c[0x3][0x48] ;  /* 0x00c01200ff087b82 */ /* 0x000e220000000a00 */
[----:B------:R-:W1:Y:S01]  /*06e0*/  LDCU.64 UR6, c[0x3][0x68] ;  /* 0x00c00d00ff0677ac */ /* 0x000e620008000a00 */
[----:B------:R-:W1:Y:S01]  /*06f0*/  I2F.F64 R2, R0 ;  /* 0x0000000000027312 */ /* 0x000e620000201c00 */
[----:B------:R-:W-:Y:S01]  /*0700*/  IMAD.MOV.U32 R16, RZ, RZ, 0x1 ;  /* 0x00000001ff107424 */ /* 0x000fe200078e00ff */
[----:B------:R-:W-:Y:S01]  /*0710*/  BSSY.RECONVERGENT B0, `(.L_x_70) ;  /* 0x0000045000007945 */ /* 0x000fe20003800200 */
[----:B-1----:R-:W-:Y:S01]  /*0720*/  DMUL R2, R2, UR6 ;  /* 0x0000000602027c28 */ /* 0x002fe20008000000 */
[----:B------:R-:W-:Y:S01]  /*0730*/  UMOV UR6, 0xfefa39ef ;  /* 0xfefa39ef00067882 */ /* 0x000fe20000000000 */
[----:B------:R-:W-:Y:S01]  /*0740*/  UMOV UR7, 0x3fe62e42 ;  /* 0x3fe62e4200077882 */ /* 0x000fe20000000000 */
[C---:B0-----:R-:W-:Y:S02]  /*0750*/  DMUL R10, R8.reuse, -2 ;  /* 0xc0000000080a7828 */ /* 0x041fe40000000000 */
[----:B------:R-:W-:-:S06]  /*0760*/  DADD R8, R8, R8 ;  /* 0x0000000008087229 */ /* 0x000fcc0000000008 */
[----:B------:R-:W-:Y:S01]  /*0770*/  DMUL R10, R10, R2 ;  /* 0x000000020a0a7228 */ /* 0x000fe20000000000 */
[----:B------:R-:W0:Y:S01]  /*0780*/  MUFU.RCP64H R17, R9 ;  /* 0x0000000900117308 */ /* 0x000e220000001800 */
[----:B------:R-:W-:Y:S01]  /*0790*/  MOV R2, 0x652b82fe ;  /* 0x652b82fe00027802 */ /* 0x000fe20000000f00 */
[----:B------:R-:W-:-:S06]  /*07a0*/  IMAD.MOV.U32 R3, RZ, RZ, 0x3ff71547 ;  /* 0x3ff71547ff037424 */ /* 0x000fcc00078e00ff */
[----:B------:R-:W-:Y:S01]  /*07b0*/  DFMA R2, R10, R2, 6.75539944105574400000e+15 ;  /* 0x433800000a02742b */ /* 0x000fe20000000002 */
[----:B------:R-:W-:-:S07]  /*07c0*/  FSETP.GEU.AND P0, PT, |R11|, 4.1917929649353027344, PT ;  /* 0x4086232b0b00780b */ /* 0x000fce0003f0e200 */
[----:B------:R-:W-:Y:S02]  /*07d0*/  DADD R12, R2, -6.75539944105574400000e+15 ;  /* 0xc3380000020c7429 */ /* 0x000fe40000000000 */
[----:B0-----:R-:W-:-:S06]  /*07e0*/  DFMA R20, -R8, R16, 1 ;  /* 0x3ff000000814742b */ /* 0x001fcc0000000110 */
[----:B------:R-:W-:Y:S01]  /*07f0*/  DFMA R14, R12, -UR6, R10 ;  /* 0x800000060c0e7c2b */ /* 0x000fe2000800000a */
[----:B------:R-:W-:Y:S01]  /*0800*/  UMOV UR6, 0x3b39803f ;  /* 0x3b39803f00067882 */ /* 0x000fe20000000000 */
[----:B------:R-:W-:Y:S01]  /*0810*/  UMOV UR7, 0x3c7abc9e ;  /* 0x3c7abc9e00077882 */ /* 0x000fe20000000000 */
[----:B------:R-:W-:-:S05]  /*0820*/  DFMA R20, R20, R20, R20 ;  /* 0x000000141414722b */ /* 0x000fca0000000014 */
        /* <DEDUP_REMOVED lines=26> */
[C---:B------:R-:W-:Y:S01]  /*09d0*/  DFMA R18, R12.reuse, R14, UR6 ;  /* 0x000000060c127e2b */ /* 0x040fe2000800000e */
[----:B------:R-:W-:Y:S01]  /*09e0*/  UMOV UR6, 0xb ;  /* 0x0000000b00067882 */ /* 0x000fe20000000000 */
[----:B------:R-:W-:Y:S01]  /*09f0*/  UMOV UR7, 0x3fe00000 ;  /* 0x3fe0000000077882 */ /* 0x000fe20000000000 */
[----:B------:R-:W0:Y:S05]  /*0a00*/  LDC.64 R14, c[0x3][0x50] ;  /* 0x00c01400ff0e7b82 */ /* 0x000e2a0000000a00 */
[----:B------:R-:W-:-:S08]  /*0a10*/  DFMA R18, R12, R18, UR6 ;  /* 0x000000060c127e2b */ /* 0x000fd00008000012 */
[----:B------:R-:W-:-:S08]  /*0a20*/  DFMA R18, R12, R18, 1 ;  /* 0x3ff000000c12742b */ /* 0x000fd00000000012 */
[----:B------:R-:W-:Y:S02]  /*0a30*/  DFMA R18, R12, R18, 1 ;  /* 0x3ff000000c12742b */ /* 0x000fe40000000012 */
[----:B------:R-:W-:Y:S02]  /*0a40*/  DFMA R12, R16, R20, R16 ;  /* 0x00000014100c722b */ /* 0x000fe40000000010 */
[----:B0-----:R-:W-:-:S06]  /*0a50*/  DMUL R14, R14, R14 ;  /* 0x0000000e0e0e7228 */ /* 0x001fcc0000000000 */
[----:B------:R-:W-:Y:S01]  /*0a60*/  DFMA R16, -R8, R12, 1 ;  /* 0x3ff000000810742b */ /* 0x000fe2000000010c */
        /* <DEDUP_REMOVED lines=10> */
[----:B------:R-:W-:Y:S02]  /*0b10*/  @!P1 IMAD.IADD R2, R2, 0x1, -R3 ;  /* 0x0000000102029824 */ /* 0x000fe400078e0a03 */
[----:B------:R-:W-:-:S03]  /*0b20*/  @!P1 IMAD R19, R3, 0x100000, R19 ;  /* 0x0010000003139824 */ /* 0x000fc600078e0213 */
[----:B------:R-:W-:Y:S01]  /*0b30*/  @!P1 LEA R3, R2, 0x3ff00000, 0x14 ;  /* 0x3ff0000002039811 */ /* 0x000fe200078ea0ff */
[----:B------:R-:W-:-:S06]  /*0b40*/  @!P1 IMAD.MOV.U32 R2, RZ, RZ, RZ ;  /* 0x000000ffff029224 */ /* 0x000fcc00078e00ff */
[----:B------:R-:W-:-:S11]  /*0b50*/  @!P1 DMUL R20, R18, R2 ;  /* 0x0000000212149228 */ /* 0x000fd60000000000 */
.L_x_71:
[----:B------:R-:W-:Y:S05]  /*0b60*/  BSYNC.RECONVERGENT B0 ;  /* 0x0000000000007941 */ /* 0x000fea0003800200 */
.L_x_70:
[----:B------:R-:W-:Y:S01]  /*0b70*/  DADD R20, -R20, 1 ;  /* 0x3ff0000014147429 */ /* 0x000fe20000000100 */
[----:B------:R-:W-:Y:S01]  /*0b80*/  BSSY.RECONVERGENT B0, `(.L_x_72) ;  /* 0x0000010000007945 */ /* 0x000fe20003800200 */
[----:B------:R-:W-:-:S06]  /*0b90*/  DFMA R16, R12, R16, R12 ;  /* 0x000000100c10722b */ /* 0x000fcc000000000c */
[----:B------:R-:W-:-:S08]  /*0ba0*/  DMUL R14, R20, R14 ;  /* 0x0000000e140e7228 */ /* 0x000fd00000000000 */
        /* <DEDUP_REMOVED lines=10> */
[----:B------:R-:W-:Y:S02]  /*0c50*/  IMAD.MOV.U32 R10, RZ, RZ, R8 ;  /* 0x000000ffff0a7224 */ /* 0x000fe400078e0008 */
[----:B------:R-:W-:-:S07]  /*0c60*/  IMAD.MOV.U32 R11, RZ, RZ, R9 ;  /* 0x000000ffff0b7224 */ /* 0x000fce00078e0009 */
[----:B------:R-:W-:Y:S05]  /*0c70*/  CALL.REL.NOINC `($__internal_3_$__cuda_sm20_div_rn_f64_full) ;  /* 0x0000000000247944 */ /* 0x000fea0003c00000 */
.L_x_73:
[----:B------:R-:W-:Y:S05]  /*0c80*/  BSYNC.RECONVERGENT B0 ;  /* 0x0000000000007941 */ /* 0x000fea0003800200 */
.L_x_72:
[----:B------:R-:W2:Y:S01]  /*0c90*/  LDG.E.64 R4, desc[UR4][R4.64] ;  /* 0x0000000404047981 */ /* 0x000ea2000c1e1b00 */
[----:B------:R-:W2:Y:S01]  /*0ca0*/  LDCU.64 UR6, c[0x3][0x48] ;  /* 0x00c00900ff0677ac */ /* 0x000ea20008000a00 */
[----:B------:R-:W0:Y:S01]  /*0cb0*/  LDC.64 R8, c[0x0][0x388] ;  /* 0x0000e200ff087b82 */ /* 0x000e220000000a00 */
[----:B--2---:R-:W-:-:S08]  /*0cc0*/  DFMA R6, R4, UR6, R6 ;  /* 0x0000000604067c2b */ /* 0x004fd00008000006 */
[----:B------:R-:W-:Y:S01]  /*0cd0*/  DADD R6, R6, R2 ;  /* 0x0000000006067229 */ /* 0x000fe20000000002 */
[----:B0-----:R-:W-:-:S06]  /*0ce0*/  IMAD.WIDE R2, R0, 0x8, R8 ;  /* 0x0000000800027825 */ /* 0x001fcc00078e0208 */
[----:B------:R-:W-:Y:S01]  /*0cf0*/  STG.E.64 desc[UR4][R2.64], R6 ;  /* 0x0000000602007986 */ /* 0x000fe2000c101b04 */
[----:B------:R-:W-:Y:S05]  /*0d00*/  EXIT ;  /* 0x000000000000794d */ /* 0x000fea0003800000 */
        .weak           $__internal_3_$__cuda_sm20_div_rn_f64_full
        .type           $__internal_3_$__cuda_sm20_div_rn_f64_full,@function
        .size           $__internal_3_$__cuda_sm20_div_rn_f64_full,(.L_x_141 - $__internal_3_$__cuda_sm20_div_rn_f64_full)
$__internal_3_$__cuda_sm20_div_rn_f64_full:
[C---:B------:R-:W-:Y:S01]  /*0d10*/  FSETP.GEU.AND P0, PT, |R11|.reuse, 1.469367938527859385e-39, PT ;  /* 0x001000000b00780b */ /* 0x040fe20003f0e200 */
[----:B------:R-:W-:Y:S01]  /*0d20*/  IMAD.MOV.U32 R18, RZ, RZ, 0x1 ;  /* 0x00000001ff127424 */ /* 0x000fe200078e00ff */
[----:B------:R-:W-:Y:S01]  /*0d30*/  LOP3.LUT R8, R11, 0x800fffff, RZ, 0xc0, !PT ;  /* 0x800fffff0b087812 */ /* 0x000fe200078ec0ff */
[----:B------:R-:W-:Y:S01]  /*0d40*/  BSSY.RECONVERGENT B2, `(.L_x_74) ;  /* 0x0000055000027945 */ /* 0x000fe20003800200 */
[C---:B------:R-:W-:Y:S02]  /*0d50*/  FSETP.GEU.AND P2, PT, |R13|.reuse, 1.469367938527859385e-39, PT ;  /* 0x001000000d00780b */ /* 0x040fe40003f4e200 */
[----:B------:R-:W-:Y:S01]  /*0d60*/  LOP3.LUT R9, R8, 0x3ff00000, RZ, 0xfc, !PT ;  /* 0x3ff0000008097812 */ /* 0x000fe200078efcff */
[----:B------:R-:W-:Y:S01]  /*0d70*/  IMAD.MOV.U32 R8, RZ, RZ, R10 ;  /* 0x000000ffff087224 */ /* 0x000fe200078e000a */
[----:B------:R-:W-:Y:S02]  /*0d80*/  LOP3.LUT R16, R13, 0x7ff00000, RZ, 0xc0, !PT ;  /* 0x7ff000000d107812 */ /* 0x000fe400078ec0ff */
[----:B------:R-:W-:-:S03]  /*0d90*/  LOP3.LUT R17, R11, 0x7ff00000, RZ, 0xc0, !PT ;  /* 0x7ff000000b117812 */ /* 0x000fc600078ec0ff */
[----:B------:R-:W-:Y:S01]  /*0da0*/  @!P0 DMUL R8, R10, 8.98846567431157953865e+307 ;  /* 0x7fe000000a088828 */ /* 0x000fe20000000000 */
[CC--:B------:R-:W-:Y:S01]  /*0db0*/  ISETP.GE.U32.AND P1, PT, R16.reuse, R17.reuse, PT ;  /* 0x000000111000720c */ /* 0x0c0fe20003f26070 */
[----:B------:R-:W-:Y:S01]  /*0dc0*/  IMAD.MOV.U32 R24, RZ, RZ, R16 ;  /* 0x000000ffff187224 */ /* 0x000fe200078e0010 */
[----:B------:R-:W-:Y:S02]  /*0dd0*/  MOV R25, R17 ;  /* 0x0000001100197202 */ /* 0x000fe40000000f00 */
[----:B------:R-:W-:Y:S01]  /*0de0*/  @!P2 LOP3.LUT R15, R11, 0x7ff00000, RZ, 0xc0, !PT ;  /* 0x7ff000000b0fa812 */ /* 0x000fe200078ec0ff */
[----:B------:R-:W0:Y:S03]  /*0df0*/  MUFU.RCP64H R19, R9 ;  /* 0x0000000900137308 */ /* 0x000e260000001800 */
[----:B------:R-:W-:Y:S01]  /*0e00*/  @!P2 ISETP.GE.U32.AND P3, PT, R16, R15, PT ;  /* 0x0000000f1000a20c */ /* 0x000fe20003f66070 */
[----:B------:R-:W-:Y:S01]  /*0e10*/  IMAD.MOV.U32 R15, RZ, RZ, 0x1ca00000 ;  /* 0x1ca00000ff0f7424 */ /* 0x000fe200078e00ff */
[----:B------:R-:W-:-:S04]  /*0e20*/  @!P0 LOP3.LUT R25, R9, 0x7ff00000, RZ, 0xc0, !PT ;  /* 0x7ff0000009198812 */ /* 0x000fc800078ec0ff */
[----:B------:R-:W-:-:S04]  /*0e30*/  @!P2 SEL R21, R15, 0x63400000, !P3 ;  /* 0x634000000f15a807 */ /* 0x000fc80005800000 */
[----:B------:R-:W-:Y:S01]  /*0e40*/  @!P2 LOP3.LUT R22, R21, 0x80000000, R13, 0xf8, !PT ;  /* 0x800000001516a812 */ /* 0x000fe200078ef80d */
[----:B0-----:R-:W-:-:S03]  /*0e50*/  DFMA R2, R18, -R8, 1 ;  /* 0x3ff000001202742b */ /* 0x001fc60000000808 */
[----:B------:R-:W-:Y:S01]  /*0e60*/  @!P2 LOP3.LUT R23, R22, 0x100000, RZ, 0xfc, !PT ;  /* 0x001000001617a812 */ /* 0x000fe200078efcff */
[----:B------:R-:W-:-:S04]  /*0e70*/  @!P2 IMAD.MOV.U32 R22, RZ, RZ, RZ ;  /* 0x000000ffff16a224 */ /* 0x000fc800078e00ff */
[----:B------:R-:W-:-:S08]  /*0e80*/  DFMA R2, R2, R2, R2 ;  /* 0x000000020202722b */ /* 0x000fd00000000002 */
[----:B------:R-:W-:Y:S01]  /*0e90*/  DFMA R18, R18, R2, R18 ;  /* 0x000000021212722b */ /* 0x000fe20000000012 */
[----:B------:R-:W-:Y:S01]  /*0ea0*/  SEL R3, R15, 0x63400000, !P1 ;  /* 0x634000000f037807 */ /* 0x000fe20004800000 */
[----:B------:R-:W-:-:S03]  /*0eb0*/  IMAD.MOV.U32 R2, RZ, RZ, R12 ;  /* 0x000000ffff027224 */ /* 0x000fc600078e000c */
[----:B------:R-:W-:-:S03]  /*0ec0*/  LOP3.LUT R3, R3, 0x800fffff, R13, 0xf8, !PT ;  /* 0x800fffff03037812 */ /* 0x000fc600078ef80d */
[----:B------:R-:W-:-:S03]  /*0ed0*/  DFMA R20, R18, -R8, 1 ;  /* 0x3ff000001214742b */ /* 0x000fc60000000808 */
[----:B------:R-:W-:-:S05]  /*0ee0*/  @!P2 DFMA R2, R2, 2, -R22 ;  /* 0x400000000202a82b */ /* 0x000fca0000000816 */
[----:B------:R-:W-:-:S05]  /*0ef0*/  DFMA R18, R18, R20, R18 ;  /* 0x000000141212722b */ /* 0x000fca0000000012 */
[----:B------:R-:W-:-:S03]  /*0f00*/  @!P2 LOP3.LUT R24, R3, 0x7ff00000, RZ, 0xc0, !PT ;  /* 0x7ff000000318a812 */ /* 0x000fc600078ec0ff */
[----:B------:R-:W-:Y:S02]  /*0f10*/  DMUL R20, R18, R2 ;  /* 0x0000000212147228 */ /* 0x000fe40000000000 */
[----:B------:R-:W-:-:S05]  /*0f20*/  VIADD R17, R24, 0xffffffff ;  /* 0xffffffff18117836 */ /* 0x000fca0000000000 */
[----:B------:R-:W-:Y:S01]  /*0f30*/  ISETP.GT.U32.AND P0, PT, R17, 0x7feffffe, PT ;  /* 0x7feffffe1100780c */ /* 0x000fe20003f04070 */
[----:B------:R-:W-:Y:S01]  /*0f40*/  VIADD R17, R25, 0xffffffff ;  /* 0xffffffff19117836 */ /* 0x000fe20000000000 */
[----:B------:R-:W-:-:S04]  /*0f50*/  DFMA R22, R20, -R8, R2 ;  /* 0x800000081416722b */ /* 0x000fc80000000002 */
[----:B------:R-:W-:-:S04]  /*0f60*/  ISETP.GT.U32.OR P0, PT, R17, 0x7feffffe, P0 ;  /* 0x7feffffe1100780c */ /* 0x000fc80000704470 */
[----:B------:R-:W-:-:S09]  /*0f70*/  DFMA R18, R18, R22, R20 ;  /* 0x000000161212722b */ /* 0x000fd20000000014 */
[----:B------:R-:W-:Y:S05]  /*0f80*/  @P0 BRA `(.L_x_75) ;  /* 0x00000000006c0947 */ /* 0x000fea0003800000 */
[----:B------:R-:W-:Y:S01]  /*0f90*/  LOP3.LUT R13, R11, 0x7ff00000, RZ, 0xc0, !PT ;  /* 0x7ff000000b0d7812 */ /* 0x000fe200078ec0ff */
[----:B------:R-:W-:-:S03]  /*0fa0*/  IMAD.MOV.U32 R20, RZ, RZ, RZ ;  /* 0x000000ffff147224 */ /* 0x000fc600078e00ff */
[CC--:B------:R-:W-:Y:S02]  /*0fb0*/  VIADDMNMX R12, R16.reuse, -R13.reuse, 0xb9600000, !PT ;  /* 0xb9600000100c7446 */ /* 0x0c0fe4000780090d */
[----:B------:R-:W-:Y:S02]  /*0fc0*/  ISETP.GE.U32.AND P0, PT, R16, R13, PT ;  /* 0x0000000d1000720c */ /* 0x000fe40003f06070 */
[----:B------:R-:W-:Y:S02]  /*0fd0*/  VIMNMX R12, PT, PT, R12, 0x46a00000, PT ;  /* 0x46a000000c0c7848 */ /* 0x000fe40003fe0100 */
[----:B------:R-:W-:-:S05]  /*0fe0*/  SEL R15, R15, 0x63400000, !P0 ;  /* 0x634000000f0f7807 */ /* 0x000fca0004000000 */
[----:B------:R-:W-:-:S04]  /*0ff0*/  IMAD.IADD R12, R12, 0x1, -R15 ;  /* 0x000000010c0c7824 */ /* 0x000fc800078e0a0f */
[----:B------:R-:W-:-:S06]  /*1000*/  VIADD R21, R12, 0x7fe00000 ;  /* 0x7fe000000c157836 */ /* 0x000fcc0000000000 */
[----:B------:R-:W-:-:S10]  /*1010*/  DMUL R16, R18, R20 ;  /* 0x0000001412107228 */ /* 0x000fd40000000000 */
[----:B------:R-:W-:-:S13]  /*1020*/  FSETP.GTU.AND P0, PT, |R17|, 1.469367938527859385e-39, PT ;  /* 0x001000001100780b */ /* 0x000fda0003f0c200 */
[----:B------:R-:W-:Y:S05]  /*1030*/  @P0 BRA `(.L_x_76) ;  /* 0x0000000000940947 */ /* 0x000fea0003800000 */
[----:B------:R-:W-:Y:S01]  /*1040*/  DFMA R2, R18, -R8, R2 ;  /* 0x800000081202722b */ /* 0x000fe20000000002 */
[----:B------:R-:W-:-:S09]  /*1050*/  IMAD.MOV.U32 R20, RZ, RZ, RZ ;  /* 0x000000ffff147224 */ /* 0x000fd200078e00ff */
[C---:B------:R-:W-:Y:S02]  /*1060*/  FSETP.NEU.AND P0, PT, R3.reuse, RZ, PT ;  /* 0x000000ff0300720b */ /* 0x040fe40003f0d000 */
[----:B------:R-:W-:-:S04]  /*1070*/  LOP3.LUT R11, R3, 0x80000000, R11, 0x48, !PT ;  /* 0x80000000030b7812 */ /* 0x000fc800078e480b */
[----:B------:R-:W-:-:S07]  /*1080*/  LOP3.LUT R21, R11, R21, RZ, 0xfc, !PT ;  /* 0x000000150b157212 */ /* 0x000fce00078efcff */
[----:B------:R-:W-:Y:S05]  /*1090*/  @!P0 BRA `(.L_x_76) ;  /* 0x00000000007c8947 */ /* 0x000fea0003800000 */
[----:B------:R-:W-:Y:S02]  /*10a0*/  IMAD.MOV R3, RZ, RZ, -R12 ;  /* 0x000000ffff037224 */ /* 0x000fe400078e0a0c */
[----:B------:R-:W-:-:S06]  /*10b0*/  IMAD.MOV.U32 R2, RZ, RZ, RZ ;  /* 0x000000ffff027224 */ /* 0x000fcc00078e00ff */
[----:B------:R-:W-:Y:S02]  /*10c0*/  DFMA R2, R16, -R2, R18 ;  /* 0x800000021002722b */ /* 0x000fe40000000012 */
[----:B------:R-:W-:-:S04]  /*10d0*/  DMUL.RP R18, R18, R20 ;  /* 0x0000001412127228 */ /* 0x000fc80000008000 */
[----:B------:R-:W-:-:S04]  /*10e0*/  IADD3 R2, PT, PT, -R12, -0x43300000, RZ ;  /* 0xbcd000000c027810 */ /* 0x000fc80007ffe1ff */
[----:B------:R-:W-:Y:S02]  /*10f0*/  FSETP.NEU.AND P0, PT, |R3|, R2, PT ;  /* 0x000000020300720b */ /* 0x000fe40003f0d200 */
[----:B------:R-:W-:Y:S02]  /*1100*/  LOP3.LUT R11, R19, R11, RZ, 0x3c, !PT ;  /* 0x0000000b130b7212 */ /* 0x000fe400078e3cff */
[----:B------:R-:W-:Y:S02]  /*1110*/  FSEL R16, R18, R16, !P0 ;  /* 0x0000001012107208 */ /* 0x000fe40004000000 */
[----:B------:R-:W-:Y:S01]  /*1120*/  FSEL R17, R11, R17, !P0 ;  /* 0x000000110b117208 */ /* 0x000fe20004000000 */
[----:B------:R-:W-:Y:S06]  /*1130*/  BRA `(.L_x_76) ;  /* 0x0000000000547947 */ /* 0x000fec0003800000 */
.L_x_75:
[----:B------:R-:W-:-:S14]  /*1140*/  DSETP.NAN.AND P0, PT, R12, R12, PT ;  /* 0x0000000c0c00722a */ /* 0x000fdc0003f08000 */
[----:B------:R-:W-:Y:S05]  /*1150*/  @P0 BRA `(.L_x_77) ;  /* 0x0000000000440947 */ /* 0x000fea0003800000 */
[----:B------:R-:W-:-:S14]  /*1160*/  DSETP.NAN.AND P0, PT, R10, R10, PT ;  /* 0x0000000a0a00722a */ /* 0x000fdc0003f08000 */
[----:B------:R-:W-:Y:S05]  /*1170*/  @P0 BRA `(.L_x_78) ;  /* 0x0000000000300947 */ /* 0x000fea0003800000 */
[----:B------:R-:W-:Y:S01]  /*1180*/  ISETP.NE.AND P0, PT, R24, R25, PT ;  /* 0x000000191800720c */ /* 0x000fe20003f05270 */
[----:B------:R-:W-:Y:S01]  /*1190*/  IMAD.MOV.U32 R16, RZ, RZ, 0x0 ;  /* 0x00000000ff107424 */ /* 0x000fe200078e00ff */
[----:B------:R-:W-:-:S11]  /*11a0*/  MOV R17, 0xfff80000 ;  /* 0xfff8000000117802 */ /* 0x000fd60000000f00 */
[----:B------:R-:W-:Y:S05]  /*11b0*/  @!P0 BRA `(.L_x_76) ;  /* 0x0000000000348947 */ /* 0x000fea0003800000 */
[----:B------:R-:W-:Y:S02]  /*11c0*/  ISETP.NE.AND P0, PT, R24, 0x7ff00000, PT ;  /* 0x7ff000001800780c */ /* 0x000fe40003f05270 */
[----:B------:R-:W-:Y:S02]  /*11d0*/  LOP3.LUT R17, R13, 0x80000000, R11, 0x48, !PT ;  /* 0x800000000d117812 */ /* 0x000fe400078e480b */
[----:B------:R-:W-:-:S13]  /*11e0*/  ISETP.EQ.OR P0, PT, R25, RZ, !P0 ;  /* 0x000000ff1900720c */ /* 0x000fda0004702670 */
[----:B------:R-:W-:Y:S01]  /*11f0*/  @P0 LOP3.LUT R2, R17, 0x7ff00000, RZ, 0xfc, !PT ;  /* 0x7ff0000011020812 */ /* 0x000fe200078efcff */
[----:B------:R-:W-:Y:S02]  /*1200*/  @!P0 IMAD.MOV.U32 R16, RZ, RZ, RZ ;  /* 0x000000ffff108224 */ /* 0x000fe400078e00ff */
[----:B------:R-:W-:Y:S02]  /*1210*/  @P0 IMAD.MOV.U32 R16, RZ, RZ, RZ ;  /* 0x000000ffff100224 */ /* 0x000fe400078e00ff */
[----:B------:R-:W-:Y:S01]  /*1220*/  @P0 IMAD.MOV.U32 R17, RZ, RZ, R2 ;  /* 0x000000ffff110224 */ /* 0x000fe200078e0002 */
[----:B------:R-:W-:Y:S06]  /*1230*/  BRA `(.L_x_76) ;  /* 0x0000000000147947 */ /* 0x000fec0003800000 */
.L_x_78:
[----:B------:R-:W-:Y:S01]  /*1240*/  LOP3.LUT R17, R11, 0x80000, RZ, 0xfc, !PT ;  /* 0x000800000b117812 */ /* 0x000fe200078efcff */
[----:B------:R-:W-:Y:S01]  /*1250*/  IMAD.MOV.U32 R16, RZ, RZ, R10 ;  /* 0x000000ffff107224 */ /* 0x000fe200078e000a */
[----:B------:R-:W-:Y:S06]  /*1260*/  BRA `(.L_x_76) ;  /* 0x0000000000087947 */ /* 0x000fec0003800000 */
.L_x_77:
[----:B------:R-:W-:Y:S01]  /*1270*/  LOP3.LUT R17, R13, 0x80000, RZ, 0xfc, !PT ;  /* 0x000800000d117812 */ /* 0x000fe200078efcff */
[----:B------:R-:W-:-:S07]  /*1280*/  IMAD.MOV.U32 R16, RZ, RZ, R12 ;  /* 0x000000ffff107224 */ /* 0x000fce00078e000c */
.L_x_76:
[----:B------:R-:W-:Y:S05]  /*1290*/  BSYNC.RECONVERGENT B2 ;  /* 0x0000000000027941 */ /* 0x000fea0003800200 */
.L_x_74:
[----:B------:R-:W-:Y:S02]  /*12a0*/  IMAD.MOV.U32 R15, RZ, RZ, 0x0 ;  /* 0x00000000ff0f7424 */ /* 0x000fe400078e00ff */
[----:B------:R-:W-:Y:S02]  /*12b0*/  IMAD.MOV.U32 R2, RZ, RZ, R16 ;  /* 0x000000ffff027224 */ /* 0x000fe400078e0010 */
[----:B------:R-:W-:Y:S01]  /*12c0*/  IMAD.MOV.U32 R3, RZ, RZ, R17 ;  /* 0x000000ffff037224 */ /* 0x000fe200078e0011 */
[----:B------:R-:W-:Y:S06]  /*12d0*/  RET.REL.NODEC R14 `(_Z25theta_from_forward_kernelPKdPdi) ;  /* 0xffffffec0e487950 */ /* 0x000fec0003c3ffff */
.L_x_79:
        /* <DEDUP_REMOVED lines=10> */
.L_x_141:


//--------------------- .text._Z19forward_rate_kernelPKdPdi --------------------------
	.section	.text._Z19forward_rate_kernelPKdPdi,"ax",@progbits
	.align	128
        .global         _Z19forward_rate_kernelPKdPdi
        .type           _Z19forward_rate_kernelPKdPdi,@function
        .size           _Z19forward_rate_kernelPKdPdi,(.L_x_142 - _Z19forward_rate_kernelPKdPdi)
        .other          _Z19forward_rate_kernelPKdPdi,@"STO_CUDA_ENTRY STV_DEFAULT"
_Z19forward_rate_kernelPKdPdi:
.text._Z19forward_rate_kernelPKdPdi:
        /* <DEDUP_REMOVED lines=8> */
[----:B------:R-:W-:Y:S01]  /*0080*/  ISETP.NE.AND P0, PT, R0, RZ, PT ;  /* 0x000000ff0000720c */ /* 0x000fe20003f05270 */
[----:B------:R-:W0:-:S12]  /*0090*/  LDCU.64 UR8, c[0x0][0x358] ;  /* 0x00006b00ff0877ac */ /* 0x000e180008000a00 */
[----:B------:R-:W-:Y:S05]  /*00a0*/  @P0 BRA `(.L_x_80) ;  /* 0x0000000c00580947 */ /* 0x000fea0003800000 */
[----:B------:R-:W0:Y:S02]  /*00b0*/  LDC.64 R2, c[0x0][0x380] ;  /* 0x0000e000ff027b82 */ /* 0x000e240000000a00 */
[----:B0-----:R-:W2:Y:S01]  /*00c0*/  LDG.E.64 R4, desc[UR8][R2.64] ;  /* 0x0000000802047981 */ /* 0x001ea2000c1e1b00 */
[----:B------:R-:W-:Y:S01]  /*00d0*/  UMOV UR4, 0x86a12b9b ;  /* 0x86a12b9b00047882 */ /* 0x000fe20000000000 */
[----:B------:R-:W-:Y:S02]  /*00e0*/  UMOV UR5, 0x3d06849b ;  /* 0x3d06849b00057882 */ /* 0x000fe40000000000 */
[----:B------:R-:W-:Y:S02]  /*00f0*/  UMOV UR6, UR5 ;  /* 0x0000000500067c82 */ /* 0x000fe40008000000 */
[----:B------:R-:W-:Y:S01]  /*0100*/  IMAD.U32 R6, RZ, RZ, UR6 ;  /* 0x00000006ff067e24 */ /* 0x000fe2000f8e00ff */
[----:B--2---:R-:W-:Y:S01]  /*0110*/  DSETP.MAX.AND P0, P1, R4, UR4, PT ;  /* 0x0000000404007e2a */ /* 0x004fe2000b90f000 */
[----:B------:R-:W-:-:S05]  /*0120*/  IMAD.MOV.U32 R0, RZ, RZ, R5 ;  /* 0x000000ffff007224 */ /* 0x000fca00078e0005 */
[----:B------:R-:W-:Y:S01]  /*0130*/  FSEL R7, R0, UR6, P0 ;  /* 0x0000000600077c08 */ /* 0x000fe20008000000 */
[----:B------:R-:W-:Y:S02]  /*0140*/  UMOV UR6, UR4 ;  /* 0x0000000400067c82 */ /* 0x000fe40008000000 */
[----:B------:R-:W-:-:S05]  /*0150*/  SEL R4, R4, UR6, P0 ;  /* 0x0000000604047c07 */ /* 0x000fca0008000000 */
[----:B------:R-:W-:Y:S01]  /*0160*/  @P1 LOP3.LUT R7, R6, 0x80000, RZ, 0xfc, !PT ;  /* 0x0008000006071812 */ /* 0x000fe200078efcff */
[----:B------:R-:W-:-:S04]  /*0170*/  IMAD.MOV.U32 R6, RZ, RZ, R4 ;  /* 0x000000ffff067224 */ /* 0x000fc800078e0004 */
[----:B------:R-:W-:-:S04]  /*0180*/  IMAD.MOV.U32 R5, RZ, RZ, R7 ;  /* 0x000000ffff057224 */ /* 0x000fc800078e0007 */
[----:B------:R-:W-:Y:S01]  /*0190*/  IMAD.MOV.U32 R7, RZ, RZ, R5 ;  /* 0x000000ffff077224 */ /* 0x000fe200078e0005 */
[----:B------:R-:W-:-:S13]  /*01a0*/  ISETP.GT.AND P0, PT, R5, 0xfffff, PT ;  /* 0x000fffff0500780c */ /* 0x000fda0003f04270 */
[----:B------:R-:W-:-:S10]  /*01b0*/  @!P0 DMUL R6, R6, 1.80143985094819840000e+16 ;  /* 0x4350000006068828 */ /* 0x000fd40000000000 */
[----:B------:R-:W-:Y:S02]  /*01c0*/  @!P0 IMAD.MOV.U32 R5, RZ, RZ, R7 ;  /* 0x000000ffff058224 */ /* 0x000fe400078e0007 */
[----:B------:R-:W-:Y:S02]  /*01d0*/  @!P0 IMAD.MOV.U32 R4, RZ, RZ, R6 ;  /* 0x000000ffff048224 */ /* 0x000fe400078e0006 */
[----:B------:R-:W-:-:S05]  /*01e0*/  VIADD R0, R5, 0xffffffff ;  /* 0xffffffff05007836 */ /* 0x000fca0000000000 */
[----:B------:R-:W-:Y:S02]  /*01f0*/  ISETP.GT.U32.AND P1, PT, R0, 0x7feffffe, PT ;  /* 0x7feffffe0000780c */ /* 0x000fe40003f24070 */
[----:B------:R-:W-:Y:S01]  /*0200*/  MOV R0, 0xfffffc01 ;  /* 0xfffffc0100007802 */ /* 0x000fe20000000f00 */
[----:B------:R-:W-:-:S10]  /*0210*/  @!P0 IMAD.MOV.U32 R0, RZ, RZ, -0x435 ;  /* 0xfffffbcbff008424 */ /* 0x000fd400078e00ff */
[----:B------:R-:W-:Y:S05]  /*0220*/  @P1 BRA `(.L_x_81) ;  /* 0x0000000400041947 */ /* 0x000fea0003800000 */
[----:B------:R-:W-:Y:S01]  /*0230*/  LOP3.LUT R6, R5, 0xfffff, RZ, 0xc0, !PT ;  /* 0x000fffff05067812 */ /* 0x000fe200078ec0ff */
[----:B------:R-:W-:Y:S01]  /*0240*/  IMAD.MOV.U32 R8, RZ, RZ, RZ ;  /* 0x000000ffff087224 */ /* 0x000fe200078e00ff */
[----:B------:R-:W-:Y:S01]  /*0250*/  MOV R17, 0x3ed0ee25 ;  /* 0x3ed0ee2500117802 */ /* 0x000fe20000000f00 */
[----:B------:R-:W-:Y:S01]  /*0260*/  IMAD.MOV.U32 R16, RZ, RZ, -0x748574fc ;  /* 0x8b7a8b04ff107424 */ /* 0x000fe200078e00ff */
[----:B------:R-:W-:Y:S01]  /*0270*/  LOP3.LUT R7, R6, 0x3ff00000, RZ, 0xfc, !PT ;  /* 0x3ff0000006077812 */ /* 0x000fe200078efcff */
[----:B------:R-:W-:Y:S01]  /*0280*/  IMAD.MOV.U32 R6, RZ, RZ, R4 ;  /* 0x000000ffff067224 */ /* 0x000fe200078e0004 */
[----:B------:R-:W-:Y:S01]  /*0290*/  UMOV UR6, 0x3ae80f1e ;  /* 0x3ae80f1e00067882 */ /* 0x000fe20000000000 */
[----:B------:R-:W-:Y:S01]  /*02a0*/  UMOV UR7, 0x3eb1380b ;  /* 0x3eb1380b00077882 */ /* 0x000fe20000000000 */
[----:B------:R-:W-:Y:S01]  /*02b0*/  ISETP.GE.U32.AND P0, PT, R7, 0x3ff6a09f, PT ;  /* 0x3ff6a09f0700780c */ /* 0x000fe20003f06070 */
[----:B------:R-:W-:Y:S01]  /*02c0*/  IMAD.MOV.U32 R19, RZ, RZ, 0x43300000 ;  /* 0x43300000ff137424 */ /* 0x000fe200078e00ff */
[----:B------:R-:W-:Y:S01]  /*02d0*/  LEA.HI R0, R5, R0, RZ, 0xc ;  /* 0x0000000005007211 */ /* 0x000fe200078f60ff */
[----:B------:R-:W-:Y:S01]  /*02e0*/  UMOV UR10, 0x80000000 ;  /* 0x80000000000a7882 */ /* 0x000fe20000000000 */
[----:B------:R-:W-:-:S09]  /*02f0*/  UMOV UR11, 0x43300000 ;  /* 0x43300000000b7882 */ /* 0x000fd20000000000 */
[----:B------:R-:W-:Y:S02]  /*0300*/  @P0 VIADD R9, R7, 0xfff00000 ;  /* 0xfff0000007090836 */ /* 0x000fe40000000000 */
[----:B------:R-:W-:Y:S02]  /*0310*/  @P0 VIADD R0, R0, 0x1 ;  /* 0x0000000100000836 */ /* 0x000fe40000000000 */
[----:B------:R-:W-:-:S03]  /*0320*/  @P0 IMAD.MOV.U32 R7, RZ, RZ, R9 ;  /* 0x000000ffff070224 */ /* 0x000fc600078e0009 */
[----:B------:R-:W-:-:S03]  /*0330*/  LOP3.LUT R18, R0, 0x80000000, RZ, 0x3c, !PT ;  /* 0x8000000000127812 */ /* 0x000fc600078e3cff */
        /* <DEDUP_REMOVED lines=13> */
[----:B------:R-:W-:Y:S02]  /*0410*/  DADD R16, R4, R4 ;  /* 0x0000000004107229 */ /* 0x000fe40000000004 */
[----:B------:R-:W-:Y:S01]  /*0420*/  DADD R4, R18, -UR10 ;  /* 0x8000000a12047e29 */ /* 0x000fe20008000000 */
[----:B------:R-:W-:Y:S01]  /*0430*/  UMOV UR10, 0xfefa39ef ;  /* 0xfefa39ef000a7882 */ /* 0x000fe20000000000 */
[----:B------:R-:W-:Y:S01]  /*0440*/  UMOV UR11, 0x3fe62e42 ;  /* 0x3fe62e42000b7882 */ /* 0x000fe20000000000 */
[----:B------:R-:W-:Y:S01]  /*0450*/  DFMA R14, R12, R14, UR6 ;  /* 0x000000060c0e7e2b */ /* 0x000fe2000800000e */
[----:B------:R-:W-:Y:S01]  /*0460*/  UMOV UR6, 0xa9ab0956 ;  /* 0xa9ab095600067882 */ /* 0x000fe20000000000 */
[----:B------:R-:W-:Y:S01]  /*0470*/  UMOV UR7, 0x3f1745cb ;  /* 0x3f1745cb00077882 */ /* 0x000fe20000000000 */
[----:B------:R-:W-:-:S02]  /*0480*/  DFMA R16, R6, -R10, R16 ;  /* 0x8000000a0610722b */ /* 0x000fc40000000010 */
        /* <DEDUP_REMOVED lines=27> */
.L_x_81:
[----:B------:R-:W-:Y:S01]  /*0640*/  IMAD.MOV.U32 R4, RZ, RZ, 0x0 ;  /* 0x00000000ff047424 */ /* 0x000fe200078e00ff */
[----:B------:R-:W-:Y:S01]  /*0650*/  LOP3.LUT P0, RZ, R7, 0x7fffffff, RZ, 0xc0, !PT ;  /* 0x7fffffff07ff7812 */ /* 0x000fe2000780c0ff */
[----:B------:R-:W-:-:S06]  /*0660*/  IMAD.MOV.U32 R5, RZ, RZ, 0x7ff00000 ;  /* 0x7ff00000ff057424 */ /* 0x000fcc00078e00ff */
[----:B------:R-:W-:-:S10]  /*0670*/  DFMA R4, R6, R4, +INF ;  /* 0x7ff000000604742b */ /* 0x000fd40000000004 */
[----:B------:R-:W-:Y:S02]  /*0680*/  FSEL R6, R4, RZ, P0 ;  /* 0x000000ff04067208 */ /* 0x000fe40000000000 */
[----:B------:R-:W-:-:S07]  /*0690*/  FSEL R7, R5, -QNAN , P0 ;  /* 0xfff0000005077808 */ /* 0x000fce0000000000 */
.L_x_82:
[----:B------:R-:W2:Y:S01]  /*06a0*/  LDG.E.64 R2, desc[UR8][R2.64+0x8] ;  /* 0x0000080802027981 */ /* 0x000ea2000c1e1b00 */
[----:B------:R-:W-:Y:S02]  /*06b0*/  UMOV UR6, UR5 ;  /* 0x0000000500067c82 */ /* 0x000fe40008000000 */
[----:B------:R-:W-:Y:S01]  /*06c0*/  IMAD.U32 R4, RZ, RZ, UR6 ;  /* 0x00000006ff047e24 */ /* 0x000fe2000f8e00ff */
[----:B--2---:R-:W-:Y:S01]  /*06d0*/  DSETP.MAX.AND P0, P1, R2, UR4, PT ;  /* 0x0000000402007e2a */ /* 0x004fe2000b90f000 */
[----:B------:R-:W-:-:S05]  /*06e0*/  IMAD.MOV.U32 R0, RZ, RZ, R3 ;  /* 0x000000ffff007224 */ /* 0x000fca00078e0003 */
[----:B------:R-:W-:Y:S02]  /*06f0*/  FSEL R5, R0, UR6, P0 ;  /* 0x0000000600057c08 */ /* 0x000fe40008000000 */
[----:B------:R-:W-:-:S06]  /*0700*/  SEL R2, R2, UR4, P0 ;  /* 0x0000000402027c07 */ /* 0x000fcc0008000000 */
[----:B------:R-:W-:Y:S02]  /*0710*/  @P1 LOP3.LUT R5, R4, 0x80000, RZ, 0xfc, !PT ;  /* 0x0008000004051812 */ /* 0x000fe400078efcff */
[----:B------:R-:W-:-:S03]  /*0720*/  MOV R4, R2 ;  /* 0x0000000200047202 */ /* 0x000fc60000000f00 */
[----:B------:R-:W-:-:S04]  /*0730*/  IMAD.MOV.U32 R3, RZ, RZ, R5 ;  /* 0x000000ffff037224 */ /* 0x000fc800078e0005 */
[----:B------:R-:W-:Y:S01]  /*0740*/  IMAD.MOV.U32 R5, RZ, RZ, R3 ;  /* 0x000000ffff057224 */ /* 0x000fe200078e0003 */
[----:B------:R-:W-:-:S13]  /*0750*/  ISETP.GT.AND P0, PT, R3, 0xfffff, PT ;  /* 0x000fffff0300780c */ /* 0x000fda0003f04270 */
[----:B------:R-:W-:-:S10]  /*0760*/  @!P0 DMUL R4, R4, 1.80143985094819840000e+16 ;  /* 0x4350000004048828 */ /* 0x000fd40000000000 */
[----:B------:R-:W-:Y:S02]  /*0770*/  @!P0 IMAD.MOV.U32 R3, RZ, RZ, R5 ;  /* 0x000000ffff038224 */ /* 0x000fe400078e0005 */
[----:B------:R-:W-:Y:S02]  /*0780*/  @!P0 IMAD.MOV.U32 R2, RZ, RZ, R4 ;  /* 0x000000ffff028224 */ /* 0x000fe400078e0004 */
[----:B------:R-:W-:-:S05]  /*0790*/  VIADD R0, R3, 0xffffffff ;  /* 0xffffffff03007836 */ /* 0x000fca0000000000 */
[----:B------:R-:W-:Y:S01]  /*07a0*/  ISETP.GT.U32.AND P1, PT, R0, 0x7feffffe, PT ;  /* 0x7feffffe0000780c */ /* 0x000fe20003f24070 */
[----:B------:R-:W-:Y:S02]  /*07b0*/  IMAD.MOV.U32 R0, RZ, RZ, -0x3ff ;  /* 0xfffffc01ff007424 */ /* 0x000fe400078e00ff */
[----:B------:R-:W-:-:S10]  /*07c0*/  @!P0 IMAD.MOV.U32 R0, RZ, RZ, -0x435 ;  /* 0xfffffbcbff008424 */ /* 0x000fd400078e00ff */
[----:B------:R-:W-:Y:S05]  /*07d0*/  @P1 BRA `(.L_x_83) ;  /* 0x0000000400041947 */ /* 0x000fea0003800000 */
[----:B------:R-:W-:Y:S01]  /*07e0*/  LOP3.LUT R4, R3, 0xfffff, RZ, 0xc0, !PT ;  /* 0x000fffff03047812 */ /* 0x000fe200078ec0ff */
[----:B------:R-:W-:Y:S01]  /*07f0*/  IMAD.MOV.U32 R8, RZ, RZ, RZ ;  /* 0x000000ffff087224 */ /* 0x000fe200078e00ff */
[----:B------:R-:W-:Y:S01]  /*0800*/  UMOV UR4, 0x3ae80f1e ;  /* 0x3ae80f1e00047882 */ /* 0x000fe20000000000 */
[----:B------:R-:W-:Y:S01]  /*0810*/  IMAD.MOV.U32 R16, RZ, RZ, -0x748574fc ;  /* 0x8b7a8b04ff107424 */ /* 0x000fe200078e00ff */
[----:B------:R-:W-:Y:S01]  /*0820*/  LOP3.LUT R5, R4, 0x3ff00000, RZ, 0xfc, !PT ;  /* 0x3ff0000004057812 */ /* 0x000fe200078efcff */
[----:B------:R-:W-:Y:S01]  /*0830*/  IMAD.MOV.U32 R4, RZ, RZ, R2 ;  /* 0x000000ffff047224 */ /* 0x000fe200078e0002 */
[----:B------:R-:W-:Y:S01]  /*0840*/  UMOV UR5, 0x3eb1380b ;  /* 0x3eb1380b00057882 */ /* 0x000fe20000000000 */
[----:B------:R-:W-:Y:S01]  /*0850*/  IMAD.MOV.U32 R17, RZ, RZ, 0x3ed0ee25 ;  /* 0x3ed0ee25ff117424 */ /* 0x000fe200078e00ff */
[----:B------:R-:W-:Y:S01]  /*0860*/  ISETP.GE.U32.AND P0, PT, R5, 0x3ff6a09f, PT ;  /* 0x3ff6a09f0500780c */ /* 0x000fe20003f06070 */
[----:B------:R-:W-:Y:S01]  /*0870*/  IMAD.MOV.U32 R19, RZ, RZ, 0x43300000 ;  /* 0x43300000ff137424 */ /* 0x000fe200078e00ff */
[----:B------:R-:W-:Y:S01]  /*0880*/  LEA.HI R0, R3, R0, RZ, 0xc ;  /* 0x0000000003007211 */ /* 0x000fe200078f60ff */
[----:B------:R-:W-:Y:S01]  /*0890*/  UMOV UR6, 0x80000000 ;  /* 0x8000000000067882 */ /* 0x000fe20000000000 */
[----:B------:R-:W-:-:S09]  /*08a0*/  UMOV UR7, 0x43300000 ;  /* 0x4330000000077882 */ /* 0x000fd20000000000 */
[----:B------:R-:W-:Y:S01]  /*08b0*/  @P0 IADD3 R9, PT, PT, R5, -0x100000, RZ ;  /* 0xfff0000005090810 */ /* 0x000fe20007ffe0ff */
[----:B------:R-:W-:-:S04]  /*08c0*/  @P0 VIADD R0, R0, 0x1 ;  /* 0x0000000100000836 */ /* 0x000fc80000000000 */
[----:B------:R-:W-:Y:S01]  /*08d0*/  @P0 IMAD.MOV.U32 R5, RZ, RZ, R9 ;  /* 0x000000ffff050224 */ /* 0x000fe200078e0009 */
[----:B------:R-:W-:-:S05]  /*08e0*/  LOP3.LUT R18, R0, 0x80000000, RZ, 0x3c, !PT ;  /* 0x8000000000127812 */ /* 0x000fca00078e3cff */
        /* <DEDUP_REMOVED lines=48> */
.L_x_83:
[----:B------:R-:W-:Y:S01]  /*0bf0*/  IMAD.MOV.U32 R2, RZ, RZ, 0x0 ;  /* 0x00000000ff027424 */ /* 0x000fe200078e00ff */
[----:B------:R-:W-:Y:S02]  /*0c00*/  MOV R3, 0x7ff00000 ;  /* 0x7ff0000000037802 */ /* 0x000fe40000000f00 */
[----:B------:R-:W-:-:S04]  /*0c10*/  LOP3.LUT P0, RZ, R5, 0x7fffffff, RZ, 0xc0, !PT ;  /* 0x7fffffff05ff7812 */ /* 0x000fc8000780c0ff */
[----:B------:R-:W-:-:S10]  /*0c20*/  DFMA R2, R4, R2, +INF ;  /* 0x7ff000000402742b */ /* 0x000fd40000000002 */
[----:B------:R-:W-:Y:S02]  /*0c30*/  FSEL R4, R2, RZ, P0 ;  /* 0x000000ff02047208 */ /* 0x000fe40000000000 */
[----:B------:R-:W-:-:S07]  /*0c40*/  FSEL R5, R3, -QNAN , P0 ;  /* 0xfff0000003057808 */ /* 0x000fce0000000000 */
.L_x_84:
[----:B------:R-:W0:Y:S01]  /*0c50*/  LDCU UR4, c[0x3][0x6c] ;  /* 0x00c00d80ff0477ac */ /* 0x000e220008000800 */
[----:B------:R-:W1:Y:S01]  /*0c60*/  LDC.64 R10, c[0x3][0x68] ;  /* 0x00c01a00ff0a7b82 */ /* 0x000e620000000a00 */
[----:B------:R-:W-:Y:S01]  /*0c70*/  IMAD.MOV.U32 R2, RZ, RZ, 0x1 ;  /* 0x00000001ff027424 */ /* 0x000fe200078e00ff */
[----:B------:R-:W-:Y:S01]  /*0c80*/  DADD R12, R4, -R6 ;  /* 0x00000000040c7229 */ /* 0x000fe20000000806 */
[----:B0-----:R-:W1:Y:S04]  /*0c90*/  MUFU.RCP64H R3, UR4 ;  /* 0x0000000400037d08 */ /* 0x001e680008001800 */
[----:B-1----:R-:W-:-:S08]  /*0ca0*/  DFMA R8, R2, -R10, 1 ;  /* 0x3ff000000208742b */ /* 0x002fd0000000080a */
[----:B------:R-:W-:-:S08]  /*0cb0*/  DFMA R8, R8, R8, R8 ;  /* 0x000000080808722b */ /* 0x000fd00000000008 */
[----:B------:R-:W-:-:S08]  /*0cc0*/  DFMA R8, R2, R8, R2 ;  /* 0x000000080208722b */ /* 0x000fd00000000002 */
[----:B------:R-:W-:-:S08]  /*0cd0*/  DFMA R2, R8, -R10, 1 ;  /* 0x3ff000000802742b */ /* 0x000fd0000000080a */
[----:B------:R-:W-:-:S08]  /*0ce0*/  DFMA R2, R8, R2, R8 ;  /* 0x000000020802722b */ /* 0x000fd00000000008 */
[----:B------:R-:W-:-:S08]  /*0cf0*/  DMUL R4, R12, -R2 ;  /* 0x800000020c047228 */ /* 0x000fd00000000000 */
[----:B------:R-:W-:-:S08]  /*0d00*/  DFMA R6, R4, -R10, -R12 ;  /* 0x8000000a0406722b */ /* 0x000fd0000000080c */
[----:B------:R-:W-:Y:S02]  /*0d10*/  DFMA R2, R2, R6, R4 ;  /* 0x000000060202722b */ /* 0x000fe40000000004 */
[----:B------:R-:W-:-:S08]  /*0d20*/  DADD R4, -RZ, -R12 ;  /* 0x00000000ff047229 */ /* 0x000fd0000000090c */
[----:B------:R-:W-:Y:S02]  /*0d30*/  FFMA R0, RZ, UR4, R3 ;  /* 0x00000004ff007c23 */ /* 0x000fe40008000003 */
[----:B------:R-:W-:-:S03]  /*0d40*/  FSETP.GEU.AND P1, PT, |R5|, 6.5827683646048100446e-37, PT ;  /* 0x036000000500780b */ /* 0x000fc60003f2e200 */
        /* <DEDUP_REMOVED lines=8> */
[----:B------:R-:W-:Y:S05]  /*0dd0*/  CALL.REL.NOINC `($__internal_4_$__cuda_sm20_div_rn_f64_full) ;  /* 0x0000001800e47944 */ /* 0x000fea0003c00000 */
.L_x_85:
[----:B------:R-:W0:Y:S02]  /*0de0*/  LDC.64 R4, c[0x0][0x388] ;  /* 0x0000e200ff047b82 */ /* 0x000e240000000a00 */
[----:B0-----:R-:W-:Y:S01]  /*0df0*/  STG.E.64 desc[UR8][R4.64], R2 ;  /* 0x0000000204007986 */ /* 0x001fe2000c101b08 */
[----:B------:R-:W-:Y:S05]  /*0e00*/  EXIT ;  /* 0x000000000000794d */ /* 0x000fea0003800000 */
.L_x_80:
[----:B------:R-:W-:-:S05]  /*0e10*/  VIADD R3, R5, 0xffffffff ;  /* 0xffffffff05037836 */ /* 0x000fca0000000000 */
[----:B------:R-:W-:-:S13]  /*0e20*/  ISETP.NE.AND P0, PT, R0, R3, PT ;  /* 0x000000030000720c */ /* 0x000fda0003f05270 */
[----:B------:R-:W-:Y:S05]  /*0e30*/  @P0 BRA `(.L_x_86) ;  /* 0x0000000c006c0947 */ /* 0x000fea0003800000 */
[----:B------:R-:W1:Y:S02]  /*0e40*/  LDC.64 R2, c[0x0][0x380] ;  /* 0x0000e000ff027b82 */ /* 0x000e640000000a00 */
[----:B-1----:R-:W-:-:S06]  /*0e50*/  IMAD.WIDE R4, R5, 0x8, R2 ;  /* 0x0000000805047825 */ /* 0x002fcc00078e0202 */
[----:B0-----:R-:W2:Y:S01]  /*0e60*/  LDG.E.64 R4, desc[UR8][R4.64+-0x10] ;  /* 0xfffff00804047981 */ /* 0x001ea2000c1e1b00 */
[----:B------:R-:W-:Y:S01]  /*0e70*/  UMOV UR4, 0x86a12b9b ;  /* 0x86a12b9b00047882 */ /* 0x000fe20000000000 */
[----:B------:R-:W-:Y:S02]  /*0e80*/  UMOV UR5, 0x3d06849b ;  /* 0x3d06849b00057882 */ /* 0x000fe40000000000 */
[----:B------:R-:W-:Y:S02]  /*0e90*/  UMOV UR6, UR5 ;  /* 0x0000000500067c82 */ /* 0x000fe40008000000 */
[----:B------:R-:W-:Y:S01]  /*0ea0*/  IMAD.U32 R8, RZ, RZ, UR6 ;  /* 0x00000006ff087e24 */ /* 0x000fe2000f8e00ff */
[----:B--2---:R-:W-:Y:S01]  /*0eb0*/  DSETP.MAX.AND P0, P1, R4, UR4, PT ;  /* 0x0000000404007e2a */ /* 0x004fe2000b90f000 */
[----:B------:R-:W-:-:S05]  /*0ec0*/  MOV R6, R5 ;  /* 0x0000000500067202 */ /* 0x000fca0000000f00 */
[----:B------:R-:W-:Y:S01]  /*0ed0*/  FSEL R7, R6, UR6, P0 ;  /* 0x0000000606077c08 */ /* 0x000fe20008000000 */
[----:B------:R-:W-:Y:S02]  /*0ee0*/  UMOV UR6, UR4 ;  /* 0x0000000400067c82 */ /* 0x000fe40008000000 */
[----:B------:R-:W-:-:S05]  /*0ef0*/  SEL R6, R4, UR6, P0 ;  /* 0x0000000604067c07 */ /* 0x000fca0008000000 */
[----:B------:R-:W-:Y:S01]  /*0f00*/  @P1 LOP3.LUT R7, R8, 0x80000, RZ, 0xfc, !PT ;  /* 0x0008000008071812 */ /* 0x000fe200078efcff */
[----:B------:R-:W-:-:S03]  /*0f10*/  IMAD.MOV.U32 R8, RZ, RZ, R6 ;  /* 0x000000ffff087224 */ /* 0x000fc600078e0006 */
[----:B------:R-:W-:Y:S01]  /*0f20*/  ISETP.GT.AND P0, PT, R7, 0xfffff, PT ;  /* 0x000fffff0700780c */ /* 0x000fe20003f04270 */
[--C-:B------:R-:W-:Y:S02]  /*0f30*/  IMAD.MOV.U32 R9, RZ, RZ, R7.reuse ;  /* 0x000000ffff097224 */ /* 0x100fe400078e0007 */
[----:B------:R-:W-:-:S10]  /*0f40*/  IMAD.MOV.U32 R5, RZ, RZ, R7 ;  /* 0x000000ffff057224 */ /* 0x000fd400078e0007 */
[----:B------:R-:W-:-:S10]  /*0f50*/  @!P0 DMUL R8, R8, 1.80143985094819840000e+16 ;  /* 0x4350000008088828 */ /* 0x000fd40000000000 */
[----:B------:R-:W-:Y:S01]  /*0f60*/  @!P0 IMAD.MOV.U32 R5, RZ, RZ, R9 ;  /* 0x000000ffff058224 */ /* 0x000fe200078e0009 */
[----:B------:R-:W-:-:S03]  /*0f70*/  @!P0 MOV R6, R8 ;  /* 0x0000000800068202 */ /* 0x000fc60000000f00 */
        /* <DEDUP_REMOVED lines=10> */
[----:B------:R-:W-:Y:S01]  /*1020*/  IMAD.MOV.U32 R17, RZ, RZ, 0x3ed0ee25 ;  /* 0x3ed0ee25ff117424 */ /* 0x000fe200078e00ff */
[----:B------:R-:W-:Y:S01]  /*1030*/  UMOV UR7, 0x3eb1380b ;  /* 0x3eb1380b00077882 */ /* 0x000fe20000000000 */
[----:B------:R-:W-:Y:S01]  /*1040*/  LEA.HI R18, R5, R4, RZ, 0xc ;  /* 0x0000000405127211 */ /* 0x000fe200078f60ff */
[----:B------:R-:W-:Y:S01]  /*1050*/  UMOV UR10, 0x80000000 ;  /* 0x80000000000a7882 */ /* 0x000fe20000000000 */
[----:B------:R-:W-:Y:S01]  /*1060*/  ISETP.GE.U32.AND P0, PT, R7, 0x3ff6a09f, PT ;  /* 0x3ff6a09f0700780c */ /* 0x000fe20003f06070 */
[----:B------:R-:W-:Y:S01]  /*1070*/  UMOV UR11, 0x43300000 ;  /* 0x43300000000b7882 */ /* 0x000fe20000000000 */
[----:B------:R-:W-:-:S11]  /*1080*/  MOV R19, 0x43300000 ;  /* 0x4330000000137802 */ /* 0x000fd60000000f00 */
        /* <DEDUP_REMOVED lines=52> */
.L_x_87:
[----:B------:R-:W-:Y:S01]  /*13d0*/  IMAD.MOV.U32 R4, RZ, RZ, 0x0 ;  /* 0x00000000ff047424 */ /* 0x000fe200078e00ff */
[----:B------:R-:W-:Y:S01]  /*13e0*/  LOP3.LUT P0, RZ, R9, 0x7fffffff, RZ, 0xc0, !PT ;  /* 0x7fffffff09ff7812 */ /* 0x000fe2000780c0ff */
[----:B------:R-:W-:-:S06]  /*13f0*/  IMAD.MOV.U32 R5, RZ, RZ, 0x7ff00000 ;  /* 0x7ff00000ff057424 */ /* 0x000fcc00078e00ff */
[----:B------:R-:W-:-:S10]  /*1400*/  DFMA R4, R8, R4, +INF ;  /* 0x7ff000000804742b */ /* 0x000fd40000000004 */
[----:B------:R-:W-:Y:S02]  /*1410*/  FSEL R6, R4, RZ, P0 ;  /* 0x000000ff04067208 */ /* 0x000fe40000000000 */
[----:B------:R-:W-:-:S07]  /*1420*/  FSEL R7, R5, -QNAN , P0 ;  /* 0xfff0000005077808 */ /* 0x000fce0000000000 */
.L_x_88:
[----:B------:R-:W-:-:S06]  /*1430*/  IMAD.WIDE R2, R0, 0x8, R2 ;  /* 0x0000000800027825 */ /* 0x000fcc00078e0202 */
[----:B------:R-:W2:Y:S01]  /*1440*/  LDG.E.64 R2, desc[UR8][R2.64] ;  /* 0x0000000802027981 */ /* 0x000ea2000c1e1b00 */
[----:B------:R-:W-:Y:S01]  /*1450*/  UMOV UR6, UR5 ;  /* 0x0000000500067c82 */ /* 0x000fe20008000000 */
[----:B------:R-:W-:Y:S01]  /*1460*/  BSSY.RECONVERGENT B0, `(.L_x_89) ;  /* 0x0000059000007945 */ /* 0x000fe20003800200 */
[----:B------:R-:W-:Y:S01]  /*1470*/  IMAD.U32 R8, RZ, RZ, UR6 ;  /* 0x00000006ff087e24 */ /* 0x000fe2000f8e00ff */
[----:B--2---:R-:W-:Y:S01]  /*1480*/  DSETP.MAX.AND P0, P1, R2, UR4, PT ;  /* 0x0000000402007e2a */ /* 0x004fe2000b90f000 */
[----:B------:R-:W-:-:S05]  /*1490*/  IMAD.MOV.U32 R4, RZ, RZ, R3 ;  /* 0x000000ffff047224 */ /* 0x000fca00078e0003 */
[----:B------:R-:W-:Y:S02]  /*14a0*/  FSEL R5, R4, UR6, P0 ;  /* 0x0000000604057c08 */ /* 0x000fe40008000000 */
[----:B------:R-:W-:-:S06]  /*14b0*/  SEL R4, R2, UR4, P0 ;  /* 0x0000000402047c07 */ /* 0x000fcc0008000000 */
[----:B------:R-:W-:Y:S01]  /*14c0*/  @P1 LOP3.LUT R5, R8, 0x80000, RZ, 0xfc, !PT ;  /* 0x0008000008051812 */ /* 0x000fe200078efcff */
[----:B------:R-:W-:-:S03]  /*14d0*/  IMAD.MOV.U32 R8, RZ, RZ, R4 ;  /* 0x000000ffff087224 */ /* 0x000fc600078e0004 */
[----:B------:R-:W-:Y:S01]  /*14e0*/  ISETP.GT.AND P0, PT, R5, 0xfffff, PT ;  /* 0x000fffff0500780c */ /* 0x000fe20003f04270 */
[----:B------:R-:W-:Y:S01]  /*14f0*/  IMAD.MOV.U32 R9, RZ, RZ, R5 ;  /* 0x000000ffff097224 */ /* 0x000fe200078e0005 */
[----:B------:R-:W-:-:S11]  /*1500*/  MOV R3, R5 ;  /* 0x0000000500037202 */ /* 0x000fd60000000f00 */
        /* <DEDUP_REMOVED lines=16> */
[----:B------:R-:W-:Y:S01]  /*1610*/  IMAD.MOV.U32 R19, RZ, RZ, 0x43300000 ;  /* 0x43300000ff137424 */ /* 0x000fe200078e00ff */
[----:B------:R-:W-:Y:S01]  /*1620*/  ISETP.GE.U32.AND P0, PT, R5, 0x3ff6a09f, PT ;  /* 0x3ff6a09f0500780c */ /* 0x000fe20003f06070 */
[----:B------:R-:W-:Y:S01]  /*1630*/  UMOV UR6, 0x80000000 ;  /* 0x8000000000067882 */ /* 0x000fe20000000000 */
[----:B------:R-:W-:-:S11]  /*1640*/  UMOV UR7, 0x43300000 ;  /* 0x4330000000077882 */ /* 0x000fd60000000000 */
[----:B------:R-:W-:Y:S02]  /*1650*/  @P0 VIADD R9, R5, 0xfff00000 ;  /* 0xfff0000005090836 */ /* 0x000fe40000000000 */
[----:B------:R-:W-:-:S03]  /*1660*/  @P0 VIADD R18, R18, 0x1 ;  /* 0x0000000112120836 */ /* 0x000fc60000000000 */
[----:B------:R-:W-:Y:S02]  /*1670*/  @P0 MOV R5, R9 ;  /* 0x0000000900050202 */ /* 0x000fe40000000f00 */
[----:B------:R-:W-:-:S04]  /*1680*/  LOP3.LUT R18, R18, 0x80000000, RZ, 0x3c, !PT ;  /* 0x8000000012127812 */ /* 0x000fc800078e3cff */
        /* <DEDUP_REMOVED lines=48> */
.L_x_90:
[----:B------:R-:W-:Y:S01]  /*1990*/  IMAD.MOV.U32 R2, RZ, RZ, 0x0 ;  /* 0x00000000ff027424 */ /* 0x000fe200078e00ff */
[----:B------:R-:W-:Y:S02]  /*19a0*/  MOV R3, 0x7ff00000 ;  /* 0x7ff0000000037802 */ /* 0x000fe40000000f00 */
[----:B------:R-:W-:-:S04]  /*19b0*/  LOP3.LUT P0, RZ, R9, 0x7fffffff, RZ, 0xc0, !PT ;  /* 0x7fffffff09ff7812 */ /* 0x000fc8000780c0ff */
[----:B------:R-:W-:-:S10]  /*19c0*/  DFMA R2, R8, R2, +INF ;  /* 0x7ff000000802742b */ /* 0x000fd40000000002 */
[----:B------:R-:W-:Y:S02]  /*19d0*/  FSEL R4, R2, RZ, P0 ;  /* 0x000000ff02047208 */ /* 0x000fe40000000000 */
[----:B------:R-:W-:-:S07]  /*19e0*/  FSEL R5, R3, -QNAN , P0 ;  /* 0xfff0000003057808 */ /* 0x000fce0000000000 */
.L_x_91:
[----:B------:R-:W-:Y:S05]  /*19f0*/  BSYNC.RECONVERGENT B0 ;  /* 0x0000000000007941 */ /* 0x000fea0003800200 */
.L_x_89:
[----:B------:R-:W0:Y:S01]  /*1a00*/  LDCU UR4, c[0x3][0x6c] ;  /* 0x00c00d80ff0477ac */ /* 0x000e220008000800 */
[----:B------:R-:W1:Y:S01]  /*1a10*/  LDC.64 R8, c[0x3][0x68] ;  /* 0x00c01a00ff087b82 */ /* 0x000e620000000a00 */
[----:B------:R-:W-:Y:S01]  /*1a20*/  IMAD.MOV.U32 R2, RZ, RZ, 0x1 ;  /* 0x00000001ff027424 */ /* 0x000fe200078e00ff */
[----:B------:R-:W-:Y:S01]  /*1a30*/  DADD R6, R4, -R6 ;  /* 0x0000000004067229 */ /* 0x000fe20000000806 */
[----:B------:R-:W-:Y:S01]  /*1a40*/  BSSY.RECONVERGENT B0, `(.L_x_92) ;  /* 0x0000016000007945 */ /* 0x000fe20003800200 */
[----:B0-----:R-:W1:Y:S03]  /*1a50*/  MUFU.RCP64H R3, UR4 ;  /* 0x0000000400037d08 */ /* 0x001e660008001800 */
        /* <DEDUP_REMOVED lines=20> */
.L_x_93:
[----:B------:R-:W-:Y:S05]  /*1ba0*/  BSYNC.RECONVERGENT B0 ;  /* 0x0000000000007941 */ /* 0x000fea0003800200 */
.L_x_92:
[----:B------:R-:W0:Y:S02]  /*1bb0*/  LDC.64 R4, c[0x0][0x388] ;  /* 0x0000e200ff047b82 */ /* 0x000e240000000a00 */
[----:B0-----:R-:W-:-:S05]  /*1bc0*/  IMAD.WIDE R4, R0, 0x8, R4 ;  /* 0x0000000800047825 */ /* 0x001fca00078e0204 */
[----:B------:R-:W-:Y:S01]  /*1bd0*/  STG.E.64 desc[UR8][R4.64], R2 ;  /* 0x0000000204007986 */ /* 0x000fe2000c101b08 */
[----:B------:R-:W-:Y:S05]  /*1be0*/  EXIT ;  /* 0x000000000000794d */ /* 0x000fea0003800000 */
.L_x_86:
[----:B------:R-:W1:Y:S02]  /*1bf0*/  LDC.64 R4, c[0x0][0x380] ;  /* 0x0000e000ff047b82 */ /* 0x000e640000000a00 */
[----:B-1----:R-:W-:-:S05]  /*1c00*/  IMAD.WIDE R4, R0, 0x8, R4 ;  /* 0x0000000800047825 */ /* 0x002fca00078e0204 */
[----:B0-----:R-:W2:Y:S01]  /*1c10*/  LDG.E.64 R6, desc[UR8][R4.64+-0x8] ;  /* 0xfffff80804067981 */ /* 0x001ea2000c1e1b00 */
[----:B------:R-:W-:Y:S01]  /*1c20*/  IMAD.MOV.U32 R2, RZ, RZ, -0x795ed465 ;  /* 0x86a12b9bff027424 */ /* 0x000fe200078e00ff */
[----:B------:R-:W-:Y:S01]  /*1c30*/  MOV R3, 0x3d06849b ;  /* 0x3d06849b00037802 */ /* 0x000fe20000000f00 */
[----:B------:R-:W-:Y:S02]  /*1c40*/  BSSY.RECONVERGENT B0, `(.L_x_94) ;  /* 0x000005b000007945 */ /* 0x000fe40003800200 */
[----:B------:R-:W-:Y:S02]  /*1c50*/  IMAD.MOV.U32 R9, RZ, RZ, R2 ;  /* 0x000000ffff097224 */ /* 0x000fe400078e0002 */
[----:B------:R-:W-:Y:S01]  /*1c60*/  IMAD.MOV.U32 R11, RZ, RZ, R3 ;  /* 0x000000ffff0b7224 */ /* 0x000fe200078e0003 */
[----:B--2---:R-:W-:Y:S01]  /*1c70*/  DSETP.MAX.AND P0, P1, R6, R2, PT ;  /* 0x000000020600722a */ /* 0x004fe2000390f000 */
[----:B------:R-:W-:-:S05]  /*1c80*/  IMAD.MOV.U32 R8, RZ, RZ, R7 ;  /* 0x000000ffff087224 */ /* 0x000fca00078e0007 */
[----:B------:R-:W-:Y:S02]  /*1c90*/  FSEL R13, R8, R11, P0 ;  /* 0x0000000b080d7208 */ /* 0x000fe40000000000 */
[----:B------:R-:W-:-:S05]  /*1ca0*/  SEL R8, R6, R9, P0 ;  /* 0x0000000906087207 */ /* 0x000fca0000000000 */
[----:B------:R-:W-:Y:S01]  /*1cb0*/  IMAD.MOV.U32 R10, RZ, RZ, R8 ;  /* 0x000000ffff0a7224 */ /* 0x000fe200078e0008 */
[----:B------:R-:W-:-:S05]  /*1cc0*/  @P1 LOP3.LUT R13, R11, 0x80000, RZ, 0xfc, !PT ;  /* 0x000800000b0d1812 */ /* 0x000fca00078efcff */
[----:B------:R-:W-:-:S04]  /*1cd0*/  IMAD.MOV.U32 R9, RZ, RZ, R13 ;  /* 0x000000ffff097224 */ /* 0x000fc800078e000d */
[----:B------:R-:W-:Y:S01]  /*1ce0*/  IMAD.MOV.U32 R11, RZ, RZ, R9 ;  /* 0x000000ffff0b7224 */ /* 0x000fe200078e0009 */
[----:B------:R-:W-:Y:S02]  /*1cf0*/  ISETP.GT.AND P0, PT, R9, 0xfffff, PT ;  /* 0x000fffff0900780c */ /* 0x000fe40003f04270 */
        /* <DEDUP_REMOVED lines=73> */
.L_x_95:
[----:B------:R-:W-:Y:S01]  /*2190*/  IMAD.MOV.U32 R6, RZ, RZ, 0x0 ;  /* 0x00000000ff067424 */ /* 0x000fe200078e00ff */
[----:B------:R-:W-:Y:S02]  /*21a0*/  MOV R7, 0x7ff00000 ;  /* 0x7ff0000000077802 */ /* 0x000fe40000000f00 */
[----:B------:R-:W-:-:S04]  /*21b0*/  LOP3.LUT P0, RZ, R11, 0x7fffffff, RZ, 0xc0, !PT ;  /* 0x7fffffff0bff7812 */ /* 0x000fc8000780c0ff */
[----:B------:R-:W-:-:S10]  /*21c0*/  DFMA R6, R10, R6, +INF ;  /* 0x7ff000000a06742b */ /* 0x000fd40000000006 */
[----:B------:R-:W-:Y:S02]  /*21d0*/  FSEL R8, R6, RZ, P0 ;  /* 0x000000ff06087208 */ /* 0x000fe40000000000 */
[----:B------:R-:W-:-:S07]  /*21e0*/  FSEL R9, R7, -QNAN , P0 ;  /* 0xfff0000007097808 */ /* 0x000fce0000000000 */
.L_x_96:
[----:B------:R-:W-:Y:S05]  /*21f0*/  BSYNC.RECONVERGENT B0 ;  /* 0x0000000000007941 */ /* 0x000fea0003800200 */
.L_x_94:
[----:B------:R-:W2:Y:S01]  /*2200*/  LDG.E.64 R4, desc[UR8][R4.64+0x8] ;  /* 0x0000080804047981 */ /* 0x000ea2000c1e1b00 */
[----:B------:R-:W-:Y:S01]  /*2210*/  IMAD.MOV.U32 R7, RZ, RZ, R3 ;  /* 0x000000ffff077224 */ /* 0x000fe200078e0003 */
[----:B------:R-:W-:Y:S01]  /*2220*/  BSSY.RECONVERGENT B0, `(.L_x_97) ;  /* 0x000005a000007945 */ /* 0x000fe20003800200 */
[----:B--2---:R-:W-:Y:S01]  /*2230*/  DSETP.MAX.AND P0, P1, R4, R2, PT ;  /* 0x000000020400722a */ /* 0x004fe2000390f000 */
[----:B------:R-:W-:-:S05]  /*2240*/  IMAD.MOV.U32 R6, RZ, RZ, R5 ;  /* 0x000000ffff067224 */ /* 0x000fca00078e0005 */
[----:B------:R-:W-:Y:S02]  /*2250*/  FSEL R11, R6, R7, P0 ;  /* 0x00000007060b7208 */ /* 0x000fe40000000000 */
[----:B------:R-:W-:-:S05]  /*2260*/  SEL R6, R4, R2, P0 ;  /* 0x0000000204067207 */ /* 0x000fca0000000000 */
[----:B------:R-:W-:Y:S01]  /*2270*/  IMAD.MOV.U32 R4, RZ, RZ, R6 ;  /* 0x000000ffff047224 */ /* 0x000fe200078e0006 */
[----:B------:R-:W-:-:S05]  /*2280*/  @P1 LOP3.LUT R11, R7, 0x80000, RZ, 0xfc, !PT ;  /* 0x00080000070b1812 */ /* 0x000fca00078efcff */
[----:B------:R-:W-:-:S04]  /*2290*/  IMAD.MOV.U32 R7, RZ, RZ, R11 ;  /* 0x000000ffff077224 */ /* 0x000fc800078e000b */
[--C-:B------:R-:W-:Y:S01]  /*22a0*/  IMAD.MOV.U32 R5, RZ, RZ, R7.reuse ;  /* 0x000000ffff057224 */ /* 0x100fe200078e0007 */
[----:B------:R-:W-:Y:S01]  /*22b0*/  ISETP.GT.AND P0, PT, R7, 0xfffff, PT ;  /* 0x000fffff0700780c */ /* 0x000fe20003f04270 */
[----:B------:R-:W-:-:S12]  /*22c0*/  IMAD.MOV.U32 R3, RZ, RZ, R7 ;  /* 0x000000ffff037224 */ /* 0x000fd800078e0007 */
[----:B------:R-:W-:-:S10]  /*22d0*/  @!P0 DMUL R4, R4, 1.80143985094819840000e+16 ;  /* 0x4350000004048828 */ /* 0x000fd40000000000 */
[----:B------:R-:W-:Y:S01]  /*22e0*/  @!P0 MOV R3, R5 ;  /* 0x0000000500038202 */ /* 0x000fe20000000f00 */
[----:B------:R-:W-:-:S04]  /*22f0*/  @!P0 IMAD.MOV.U32 R6, RZ, RZ, R4 ;  /* 0x000000ffff068224 */ /* 0x000fc800078e0004 */
[----:B------:R-:W-:-:S05]  /*2300*/  VIADD R2, R3, 0xffffffff ;  /* 0xffffffff03027836 */ /* 0x000fca0000000000 */
[----:B------:R-:W-:Y:S01]  /*2310*/  ISETP.GT.U32.AND P1, PT, R2, 0x7feffffe, PT ;  /* 0x7feffffe0200780c */ /* 0x000fe20003f24070 */
[----:B------:R-:W-:Y:S02]  /*2320*/  IMAD.MOV.U32 R2, RZ, RZ, -0x3ff ;  /* 0xfffffc01ff027424 */ /* 0x000fe400078e00ff */
[----:B------:R-:W-:-:S10]  /*2330*/  @!P0 IMAD.MOV.U32 R2, RZ, RZ, -0x435 ;  /* 0xfffffbcbff028424 */ /* 0x000fd400078e00ff */
[----:B------:R-:W-:Y:S05]  /*2340*/  @P1 BRA `(.L_x_98) ;  /* 0x0000000400041947 */ /* 0x000fea0003800000 */
[----:B------:R-:W-:Y:S01]  /*2350*/  LOP3.LUT R4, R3, 0xfffff, RZ, 0xc0, !PT ;  /* 0x000fffff03047812 */ /* 0x000fe200078ec0ff */
[----:B------:R-:W-:Y:S01]  /*2360*/  IMAD.MOV.U32 R16, RZ, RZ, -0x748574fc ;  /* 0x8b7a8b04ff107424 */ /* 0x000fe200078e00ff */
[----:B------:R-:W-:Y:S01]  /*2370*/  UMOV UR4, 0x3ae80f1e ;  /* 0x3ae80f1e00047882 */ /* 0x000fe20000000000 */
[----:B------:R-:W-:Y:S01]  /*2380*/  IMAD.MOV.U32 R17, RZ, RZ, 0x3ed0ee25 ;  /* 0x3ed0ee25ff117424 */ /* 0x000fe200078e00ff */
[----:B------:R-:W-:Y:S01]  /*2390*/  LOP3.LUT R5, R4, 0x3ff00000, RZ, 0xfc, !PT ;  /* 0x3ff0000004057812 */ /* 0x000fe200078efcff */
[----:B------:R-:W-:Y:S01]  /*23a0*/  IMAD.MOV.U32 R4, RZ, RZ, R6 ;  /* 0x000000ffff047224 */ /* 0x000fe200078e0006 */
[----:B------:R-:W-:Y:S01]  /*23b0*/  UMOV UR5, 0x3eb1380b ;  /* 0x3eb1380b00057882 */ /* 0x000fe20000000000 */
[----:B------:R-:W-:Y:S01]  /*23c0*/  IMAD.MOV.U32 R6, RZ, RZ, RZ ;  /* 0x000000ffff067224 */ /* 0x000fe200078e00ff */
[----:B------:R-:W-:Y:S01]  /*23d0*/  ISETP.GE.U32.AND P0, PT, R5, 0x3ff6a09f, PT ;  /* 0x3ff6a09f0500780c */ /* 0x000fe20003f06070 */
[----:B------:R-:W-:Y:S01]  /*23e0*/  IMAD.MOV.U32 R19, RZ, RZ, 0x43300000 ;  /* 0x43300000ff137424 */ /* 0x000fe200078e00ff */
[----:B------:R-:W-:Y:S01]  /*23f0*/  LEA.HI R18, R3, R2, RZ, 0xc ;  /* 0x0000000203127211 */ /* 0x000fe200078f60ff */
[----:B------:R-:W-:Y:S01]  /*2400*/  UMOV UR6, 0x80000000 ;  /* 0x8000000000067882 */ /* 0x000fe20000000000 */
[----:B------:R-:W-:-:S09]  /*2410*/  UMOV UR7, 0x43300000 ;  /* 0x4330000000077882 */ /* 0x000fd20000000000 */
        /* <DEDUP_REMOVED lines=52> */
.L_x_98:
[----:B------:R-:W-:Y:S01]  /*2760*/  IMAD.MOV.U32 R2, RZ, RZ, 0x0 ;  /* 0x00000000ff027424 */ /* 0x000fe200078e00ff */
[----:B------:R-:W-:Y:S02]  /*2770*/  MOV R3, 0x7ff00000 ;  /* 0x7ff0000000037802 */ /* 0x000fe40000000f00 */
[----:B------:R-:W-:-:S04]  /*2780*/  LOP3.LUT P0, RZ, R5, 0x7fffffff, RZ, 0xc0, !PT ;  /* 0x7fffffff05ff7812 */ /* 0x000fc8000780c0ff */
[----:B------:R-:W-:-:S10]  /*2790*/  DFMA R2, R4, R2, +INF ;  /* 0x7ff000000402742b */ /* 0x000fd40000000002 */
[----:B------:R-:W-:Y:S02]  /*27a0*/  FSEL R14, R2, RZ, P0 ;  /* 0x000000ff020e7208 */ /* 0x000fe40000000000 */
[----:B------:R-:W-:-:S07]  /*27b0*/  FSEL R15, R3, -QNAN , P0 ;  /* 0xfff00000030f7808 */ /* 0x000fce0000000000 */
.L_x_99:
[----:B------:R-:W-:Y:S05]  /*27c0*/  BSYNC.RECONVERGENT B0 ;  /* 0x0000000000007941 */ /* 0x000fea0003800200 */
.L_x_97:
[----:B------:R-:W0:Y:S01]  /*27d0*/  LDC.64 R4, c[0x3][0x68] ;  /* 0x00c01a00ff047b82 */ /* 0x000e220000000a00 */
[----:B------:R-:W-:Y:S01]  /*27e0*/  IMAD.MOV.U32 R2, RZ, RZ, 0x1 ;  /* 0x00000001ff027424 */ /* 0x000fe200078e00ff */
[----:B------:R-:W-:Y:S01]  /*27f0*/  DADD R14, R14, -R8 ;  /* 0x000000000e0e7229 */ /* 0x000fe20000000808 */
[----:B------:R-:W-:Y:S01]  /*2800*/  BSSY.RECONVERGENT B0, `(.L_x_100) ;  /* 0x0000012000007945 */ /* 0x000fe20003800200 */
[----:B0-----:R-:W-:-:S06]  /*2810*/  DADD R4, R4, R4 ;  /* 0x0000000004047229 */ /* 0x001fcc0000000004 */
[----:B------:R-:W0:Y:S02]  /*2820*/  MUFU.RCP64H R3, R5 ;  /* 0x0000000500037308 */ /* 0x000e240000001800 */
[----:B0-----:R-:W-:-:S08]  /*2830*/  DFMA R6, -R4, R2, 1 ;  /* 0x3ff000000406742b */ /* 0x001fd00000000102 */
[----:B------:R-:W-:-:S08]  /*2840*/  DFMA R6, R6, R6, R6 ;  /* 0x000000060606722b */ /* 0x000fd00000000006 */
[----:B------:R-:W-:-:S08]  /*2850*/  DFMA R6, R2, R6, R2 ;  /* 0x000000060206722b */ /* 0x000fd00000000002 */
[----:B------:R-:W-:-:S08]  /*2860*/  DFMA R2, -R4, R6, 1 ;  /* 0x3ff000000402742b */ /* 0x000fd00000000106 */
[----:B------:R-:W-:-:S08]  /*2870*/  DFMA R2, R6, R2, R6 ;  /* 0x000000020602722b */ /* 0x000fd00000000006 */
[----:B------:R-:W-:-:S08]  /*2880*/  DMUL R6, R14, -R2 ;  /* 0x800000020e067228 */ /* 0x000fd00000000000 */
[----:B------:R-:W-:-:S08]  /*2890*/  DFMA R8, -R4, R6, -R14 ;  /* 0x000000060408722b */ /* 0x000fd0000000090e */
[----:B------:R-:W-:Y:S02]  /*28a0*/  DFMA R2, R2, R8, R6 ;  /* 0x000000080202722b */ /* 0x000fe40000000006 */
[----:B------:R-:W-:-:S08]  /*28b0*/  DADD R6, -RZ, -R14 ;  /* 0x00000000ff067229 */ /* 0x000fd0000000090e */
[----:B------:R-:W-:Y:S02]  /*28c0*/  FFMA R8, RZ, R5, R3 ;  /* 0x00000005ff087223 */ /* 0x000fe40000000003 */
[----:B------:R-:W-:-:S03]  /*28d0*/  FSETP.GEU.AND P1, PT, |R7|, 6.5827683646048100446e-37, PT ;  /* 0x036000000700780b */ /* 0x000fc60003f2e200 */
[----:B------:R-:W-:-:S13]  /*28e0*/  FSETP.GT.AND P0, PT, |R8|, 1.469367938527859385e-39, PT ;  /* 0x001000000800780b */ /* 0x000fda0003f04200 */
[----:B------:R-:W-:Y:S05]  /*28f0*/  @P0 BRA P1, `(.L_x_101) ;  /* 0x0000000000080947 */ /* 0x000fea0000800000 */
[----:B------:R-:W-:-:S07]  /*2900*/  MOV R10, 0x2920 ;  /* 0x00002920000a7802 */ /* 0x000fce0000000f00 */
[----:B------:R-:W-:Y:S05]  /*2910*/  CALL.REL.NOINC `($__internal_4_$__cuda_sm20_div_rn_f64_full) ;  /* 0x0000000000147944 */ /* 0x000fea0003c00000 */
.L_x_101:
[----:B------:R-:W-:Y:S05]  /*2920*/  BSYNC.RECONVERGENT B0 ;  /* 0x0000000000007941 */ /* 0x000fea0003800200 */
.L_x_100:
[----:B------:R-:W0:Y:S02]  /*2930*/  LDC.64 R4, c[0x0][0x388] ;  /* 0x0000e200ff047b82 */ /* 0x000e240000000a00 */
[----:B0-----:R-:W-:-:S05]  /*2940*/  IMAD.WIDE R4, R0, 0x8, R4 ;  /* 0x0000000800047825 */ /* 0x001fca00078e0204 */
[----:B------:R-:W-:Y:S01]  /*2950*/  STG.E.64 desc[UR8][R4.64], R2 ;  /* 0x0000000204007986 */ /* 0x000fe2000c101b08 */
[----:B------:R-:W-:Y:S05]  /*2960*/  EXIT ;  /* 0x000000000000794d */ /* 0x000fea0003800000 */
        .weak           $__internal_4_$__cuda_sm20_div_rn_f64_full
        .type           $__internal_4_$__cuda_sm20_div_rn_f64_full,@function
        .size           $__internal_4_$__cuda_sm20_div_rn_f64_full,(.L_x_142 - $__internal_4_$__cuda_sm20_div_rn_f64_full)
$__internal_4_$__cuda_sm20_div_rn_f64_full:
        /* <DEDUP_REMOVED lines=10> */
[----:B------:R-:W-:-:S03]  /*2a10*/  ISETP.GE.U32.AND P1, PT, R11, R14, PT ;  /* 0x0000000e0b00720c */ /* 0x000fc60003f26070 */
[----:B------:R-:W-:Y:S01]  /*2a20*/  @!P2 LOP3.LUT R12, R5, 0x7ff00000, RZ, 0xc0, !PT ;  /* 0x7ff00000050ca812 */ /* 0x000fe200078ec0ff */
[----:B------:R-:W-:Y:S01]  /*2a30*/  @!P2 IMAD.MOV.U32 R18, RZ, RZ, RZ ;  /* 0x000000ffff12a224 */ /* 0x000fe200078e00ff */
[----:B------:R-:W0:Y:S02]  /*2a40*/  MUFU.RCP64H R17, R3 ;  /* 0x0000000300117308 */ /* 0x000e240000001800 */
[----:B------:R-:W-:Y:S01]  /*2a50*/  @!P2 ISETP.GE.U32.AND P3, PT, R11, R12, PT ;  /* 0x0000000c0b00a20c */ /* 0x000fe20003f66070 */
[----:B------:R-:W-:-:S05]  /*2a60*/  IMAD.MOV.U32 R12, RZ, RZ, 0x1ca00000 ;  /* 0x1ca00000ff0c7424 */ /* 0x000fca00078e00ff */
[----:B------:R-:W-:-:S04]  /*2a70*/  @!P2 SEL R13, R12, 0x63400000, !P3 ;  /* 0x634000000c0da807 */ /* 0x000fc80005800000 */
[----:B------:R-:W-:-:S04]  /*2a80*/  @!P2 LOP3.LUT R13, R13, 0x80000000, R7, 0xf8, !PT ;  /* 0x800000000d0da812 */ /* 0x000fc800078ef807 */
[----:B------:R-:W-:Y:S01]  /*2a90*/  @!P2 LOP3.LUT R19, R13, 0x100000, RZ, 0xfc, !PT ;  /* 0x001000000d13a812 */ /* 0x000fe200078efcff */
[----:B0-----:R-:W-:-:S08]  /*2aa0*/  DFMA R8, R16, -R2, 1 ;  /* 0x3ff000001008742b */ /* 0x001fd00000000802 */
[----:B------:R-:W-:-:S08]  /*2ab0*/  DFMA R8, R8, R8, R8 ;  /* 0x000000080808722b */ /* 0x000fd00000000008 */
[----:B------:R-:W-:Y:S01]  /*2ac0*/  DFMA R16, R16, R8, R16 ;  /* 0x000000081010722b */ /* 0x000fe20000000010 */
[----:B------:R-:W-:Y:S01]  /*2ad0*/  SEL R9, R12, 0x63400000, !P1 ;  /* 0x634000000c097807 */ /* 0x000fe20004800000 */
[----:B------:R-:W-:-:S03]  /*2ae0*/  IMAD.MOV.U32 R8, RZ, RZ, R6 ;  /* 0x000000ffff087224 */ /* 0x000fc600078e0006 */
[----:B------:R-:W-:-:S03]  /*2af0*/  LOP3.LUT R9, R9, 0x800fffff, R7, 0xf8, !PT ;  /* 0x800fffff09097812 */ /* 0x000fc600078ef807 */
[----:B------:R-:W-:-:S03]  /*2b00*/  DFMA R20, R16, -R2, 1 ;  /* 0x3ff000001014742b */ /* 0x000fc60000000802 */
[----:B------:R-:W-:-:S05]  /*2b10*/  @!P2 DFMA R8, R8, 2, -R18 ;  /* 0x400000000808a82b */ /* 0x000fca0000000812 */
[----:B------:R-:W-:Y:S01]  /*2b20*/  DFMA R16, R16, R20, R16 ;  /* 0x000000141010722b */ /* 0x000fe20000000010 */
[----:B------:R-:W-:Y:S01]  /*2b30*/  MOV R21, R11 ;  /* 0x0000000b00157202 */ /* 0x000fe20000000f00 */
[----:B------:R-:W-:Y:S01]  /*2b40*/  IMAD.MOV.U32 R20, RZ, RZ, R14 ;  /* 0x000000ffff147224 */ /* 0x000fe200078e000e */
[----:B------:R-:W-:Y:S02]  /*2b50*/  @!P0 LOP3.LUT R20, R3, 0x7ff00000, RZ, 0xc0, !PT ;  /* 0x7ff0000003148812 */ /* 0x000fe400078ec0ff */
[----:B------:R-:W-:-:S03]  /*2b60*/  @!P2 LOP3.LUT R21, R9, 0x7ff00000, RZ, 0xc0, !PT ;  /* 0x7ff000000915a812 */ /* 0x000fc600078ec0ff */
[----:B------:R-:W-:Y:S01]  /*2b70*/  DMUL R18, R16, R8 ;  /* 0x0000000810127228 */ /* 0x000fe20000000000 */
[----:B------:R-:W-:Y:S02]  /*2b80*/  VIADD R22, R20, 0xffffffff ;  /* 0xffffffff14167836 */ /* 0x000fe40000000000 */
[----:B------:R-:W-:-:S05]  /*2b90*/  VIADD R13, R21, 0xffffffff ;  /* 0xffffffff150d7836 */ /* 0x000fca0000000000 */
[----:B------:R-:W-:Y:S01]  /*2ba0*/  ISETP.GT.U32.AND P0, PT, R13, 0x7feffffe, PT ;  /* 0x7feffffe0d00780c */ /* 0x000fe20003f04070 */
[----:B------:R-:W-:-:S03]  /*2bb0*/  DFMA R14, R18, -R2, R8 ;  /* 0x80000002120e722b */ /* 0x000fc60000000008 */
[----:B------:R-:W-:-:S05]  /*2bc0*/  ISETP.GT.U32.OR P0, PT, R22, 0x7feffffe, P0 ;  /* 0x7feffffe1600780c */ /* 0x000fca0000704470 */
[----:B------:R-:W-:-:S08]  /*2bd0*/  DFMA R14, R16, R14, R18 ;  /* 0x0000000e100e722b */ /* 0x000fd00000000012 */
[----:B------:R-:W-:Y:S05]  /*2be0*/  @P0 BRA `(.L_x_103) ;  /* 0x00000000006c0947 */ /* 0x000fea0003800000 */
[----:B------:R-:W-:-:S04]  /*2bf0*/  LOP3.LUT R16, R5, 0x7ff00000, RZ, 0xc0, !PT ;  /* 0x7ff0000005107812 */ /* 0x000fc800078ec0ff */
[CC--:B------:R-:W-:Y:S02]  /*2c00*/  VIADDMNMX R6, R11.reuse, -R16.reuse, 0xb9600000, !PT ;  /* 0xb96000000b067446 */ /* 0x0c0fe40007800910 */
[----:B------:R-:W-:Y:S02]  /*2c10*/  ISETP.GE.U32.AND P0, PT, R11, R16, PT ;  /* 0x000000100b00720c */ /* 0x000fe40003f06070 */
[----:B------:R-:W-:Y:S02]  /*2c20*/  VIMNMX R6, PT, PT, R6, 0x46a00000, PT ;  /* 0x46a0000006067848 */ /* 0x000fe40003fe0100 */
[----:B------:R-:W-:-:S05]  /*2c30*/  SEL R11, R12, 0x63400000, !P0 ;  /* 0x634000000c0b7807 */ /* 0x000fca0004000000 */
[----:B------:R-:W-:Y:S02]  /*2c40*/  IMAD.IADD R11, R6, 0x1, -R11 ;  /* 0x00000001060b7824 */ /* 0x000fe400078e0a0b */
[----:B------:R-:W-:Y:S02]  /*2c50*/  IMAD.MOV.U32 R6, RZ, RZ, RZ ;  /* 0x000000ffff067224 */ /* 0x000fe400078e00ff */
[----:B------:R-:W-:-:S06]  /*2c60*/  VIADD R7, R11, 0x7fe00000 ;  /* 0x7fe000000b077836 */ /* 0x000fcc0000000000 */
[----:B------:R-:W-:-:S10]  /*2c70*/  DMUL R12, R14, R6 ;  /* 0x000000060e0c7228 */ /* 0x000fd40000000000 */
[----:B------:R-:W-:-:S13]  /*2c80*/  FSETP.GTU.AND P0, PT, |R13|, 1.469367938527859385e-39, PT ;  /* 0x001000000d00780b */ /* 0x000fda0003f0c200 */
[----:B------:R-:W-:Y:S05]  /*2c90*/  @P0 BRA `(.L_x_104) ;  /* 0x0000000000940947 */ /* 0x000fea0003800000 */
[----:B------:R-:W-:Y:S01]  /*2ca0*/  DFMA R2, R14, -R2, R8 ;  /* 0x800000020e02722b */ /* 0x000fe20000000008 */
[----:B------:R-:W-:-:S09]  /*2cb0*/  MOV R6, RZ ;  /* 0x000000ff00067202 */ /* 0x000fd20000000f00 */
[C---:B------:R-:W-:Y:S02]  /*2cc0*/  FSETP.NEU.AND P0, PT, R3.reuse, RZ, PT ;  /* 0x000000ff0300720b */ /* 0x040fe40003f0d000 */
[----:B------:R-:W-:-:S04]  /*2cd0*/  LOP3.LUT R5, R3, 0x80000000, R5, 0x48, !PT ;  /* 0x8000000003057812 */ /* 0x000fc800078e4805 */
[----:B------:R-:W-:-:S07]  /*2ce0*/  LOP3.LUT R7, R5, R7, RZ, 0xfc, !PT ;  /* 0x0000000705077212 */ /* 0x000fce00078efcff */
[----:B------:R-:W-:Y:S05]  /*2cf0*/  @!P0 BRA `(.L_x_104) ;  /* 0x00000000007c8947 */ /* 0x000fea0003800000 */
[----:B------:R-:W-:Y:S01]  /*2d00*/  IMAD.MOV R3, RZ, RZ, -R11 ;  /* 0x000000ffff037224 */ /* 0x000fe200078e0a0b */
[----:B------:R-:W-:Y:S01]  /*2d10*/  DMUL.RP R6, R14, R6 ;  /* 0x000000060e067228 */ /* 0x000fe20000008000 */
[----:B------:R-:W-:-:S06]  /*2d20*/  IMAD.MOV.U32 R2, RZ, RZ, RZ ;  /* 0x000000ffff027224 */ /* 0x000fcc00078e00ff */
[----:B------:R-:W-:-:S03]  /*2d30*/  DFMA R2, R12, -R2, R14 ;  /* 0x800000020c02722b */ /* 0x000fc6000000000e */
[----:B------:R-:W-:-:S03]  /*2d40*/  LOP3.LUT R5, R7, R5, RZ, 0x3c, !PT ;  /* 0x0000000507057212 */ /* 0x000fc600078e3cff */
[----:B------:R-:W-:-:S04]  /*2d50*/  IADD3 R2, PT, PT, -R11, -0x43300000, RZ ;  /* 0xbcd000000b027810 */ /* 0x000fc80007ffe1ff */
[----:B------:R-:W-:-:S04]  /*2d60*/  FSETP.NEU.AND P0, PT, |R3|, R2, PT ;  /* 0x000000020300720b */ /* 0x000fc80003f0d200 */
[----:B------:R-:W-:Y:S02]  /*2d70*/  FSEL R12, R6, R12, !P0 ;  /* 0x0000000c060c7208 */ /* 0x000fe40004000000 */
[----:B------:R-:W-:Y:S01]  /*2d80*/  FSEL R13, R5, R13, !P0 ;  /* 0x0000000d050d7208 */ /* 0x000fe20004000000 */
[----:B------:R-:W-:Y:S06]  /*2d90*/  BRA `(.L_x_104) ;  /* 0x0000000000547947 */ /* 0x000fec0003800000 */
.L_x_103:
        /* <DEDUP_REMOVED lines=16> */
.L_x_106:
[----:B------:R-:W-:Y:S01]  /*2ea0*/  LOP3.LUT R13, R5, 0x80000, RZ, 0xfc, !PT ;  /* 0x00080000050d7812 */ /* 0x000fe200078efcff */
[----:B------:R-:W-:Y:S01]  /*2eb0*/  IMAD.MOV.U32 R12, RZ, RZ, R4 ;  /* 0x000000ffff0c7224 */ /* 0x000fe200078e0004 */
[----:B------:R-:W-:Y:S06]  /*2ec0*/  BRA `(.L_x_104) ;  /* 0x0000000000087947 */ /* 0x000fec0003800000 */
.L_x_105:
[----:B------:R-:W-:Y:S01]  /*2ed0*/  LOP3.LUT R13, R7, 0x80000, RZ, 0xfc, !PT ;  /* 0x00080000070d7812 */ /* 0x000fe200078efcff */
[----:B------:R-:W-:-:S07]  /*2ee0*/  IMAD.MOV.U32 R12, RZ, RZ, R6 ;  /* 0x000000ffff0c7224 */ /* 0x000fce00078e0006 */
.L_x_104:
[----:B------:R-:W-:Y:S05]  /*2ef0*/  BSYNC.RECONVERGENT B1 ;  /* 0x0000000000017941 */ /* 0x000fea0003800200 */
.L_x_102:
[----:B------:R-:W-:Y:S02]  /*2f00*/  IMAD.MOV.U32 R11, RZ, RZ, 0x0 ;  /* 0x00000000ff0b7424 */ /* 0x000fe400078e00ff */
[----:B------:R-:W-:Y:S02]  /*2f10*/  IMAD.MOV.U32 R2, RZ, RZ, R12 ;  /* 0x000000ffff027224 */ /* 0x000fe400078e000c */
[----:B------:R-:W-:Y:S01]  /*2f20*/  IMAD.MOV.U32 R3, RZ, RZ, R13 ;  /* 0x000000ffff037224 */ /* 0x000fe200078e000d */
[----:B------:R-:W-:Y:S06]  /*2f30*/  RET.REL.NODEC R10 `(_Z19forward_rate_kernelPKdPdi) ;  /* 0xffffffd00a307950 */ /* 0x000fec0003c3ffff */
.L_x_107:
        /* <DEDUP_REMOVED lines=12> */
.L_x_142:


//--------------------- .text._Z21average_prices_kernelPKdPdii --------------------------
	.section	.text._Z21average_prices_kernelPKdPdii,"ax",@progbits
	.align	128
        .global         _Z21average_prices_kernelPKdPdii
        .type           _Z21average_prices_kernelPKdPdii,@function
        .size           _Z21average_prices_kernelPKdPdii,(.L_x_143 - _Z21average_prices_kernelPKdPdii)
        .other          _Z21average_prices_kernelPKdPdii,@"STO_CUDA_ENTRY STV_DEFAULT"
_Z21average_prices_kernelPKdPdii:
.text._Z21average_prices_kernelPKdPdii:
        /* <DEDUP_REMOVED lines=8> */
[----:B------:R-:W-:Y:S01]  /*0080*/  ISETP.NE.AND P0, PT, R0, RZ, PT ;  /* 0x000000ff0000720c */ /* 0x000fe20003f05270 */
[----:B------:R-:W0:-:S12]  /*0090*/  LDCU.64 UR4, c[0x0][0x358] ;  /* 0x00006b00ff0477ac */ /* 0x000e180008000a00 */
[----:B------:R-:W0:Y:S01]  /*00a0*/  @!P0 LDC.64 R2, c[0x0][0x388] ;  /* 0x0000e200ff028b82 */ /* 0x000e220000000a00 */
[----:B------:R-:W-:Y:S02]  /*00b0*/  @!P0 IMAD.MOV.U32 R4, RZ, RZ, 0x0 ;  /* 0x00000000ff048424 */ /* 0x000fe400078e00ff */
[----:B------:R-:W-:-:S05]  /*00c0*/  @!P0 IMAD.MOV.U32 R5, RZ, RZ, 0x3ff00000 ;  /* 0x3ff00000ff058424 */ /* 0x000fca00078e00ff */
[----:B0-----:R0:W-:Y:S01]  /*00d0*/  @!P0 STG.E.64 desc[UR4][R2.64], R4 ;  /* 0x0000000402008986 */ /* 0x0011e2000c101b04 */
[----:B------:R-:W-:Y:S05]  /*00e0*/  @!P0 EXIT ;  /* 0x000000000000894d */ /* 0x000fea0003800000 */
[----:B------:R-:W1:Y:S01]  /*00f0*/  LDC.64 R6, c[0x0][0x380] ;  /* 0x0000e000ff067b82 */ /* 0x000e620000000a00 */
[----:B------:R-:W0:Y:S01]  /*0100*/  LDCU UR6, c[0x0][0x394] ;  /* 0x00007280ff0677ac */ /* 0x000e220008000800 */
[----:B-1----:R-:W-:-:S06]  /*0110*/  IMAD.WIDE R6, R0, 0x8, R6 ;  /* 0x0000000800067825 */ /* 0x002fcc00078e0206 */
[----:B------:R-:W2:Y:S01]  /*0120*/  LDG.E.64 R6, desc[UR4][R6.64] ;  /* 0x0000000406067981 */ /* 0x000ea2000c1e1b00 */
[----:B0-----:R-:W0:Y:S01]  /*0130*/  I2F.F64 R4, UR6 ;  /* 0x0000000600047d12 */ /* 0x001e220008201c00 */
[----:B------:R-:W-:Y:S01]  /*0140*/  IMAD.MOV.U32 R2, RZ, RZ, 0x1 ;  /* 0x00000001ff027424 */ /* 0x000fe200078e00ff */
[----:B------:R-:W-:Y:S06]  /*0150*/  BSSY.RECONVERGENT B0, `(.L_x_108) ;  /* 0x0000010000007945 */ /* 0x000fec0003800200 */
[----:B0-----:R-:W0:Y:S02]  /*0160*/  MUFU.RCP64H R3, R5 ;  /* 0x0000000500037308 */ /* 0x001e240000001800 */
[----:B0-----:R-:W-:-:S08]  /*0170*/  DFMA R8, -R4, R2, 1 ;  /* 0x3ff000000408742b */ /* 0x001fd00000000102 */
[----:B------:R-:W-:-:S08]  /*0180*/  DFMA R8, R8, R8, R8 ;  /* 0x000000080808722b */ /* 0x000fd00000000008 */
[----:B------:R-:W-:-:S08]  /*0190*/  DFMA R8, R2, R8, R2 ;  /* 0x000000080208722b */ /* 0x000fd00000000002 */
[----:B------:R-:W-:-:S08]  /*01a0*/  DFMA R2, -R4, R8, 1 ;  /* 0x3ff000000402742b */ /* 0x000fd00000000108 */
[----:B------:R-:W-:-:S08]  /*01b0*/  DFMA R2, R8, R2, R8 ;  /* 0x000000020802722b */ /* 0x000fd00000000008 */
[----:B--2---:R-:W-:Y:S01]  /*01c0*/  DMUL R8, R6, R2 ;  /* 0x0000000206087228 */ /* 0x004fe20000000000 */
[----:B------:R-:W-:-:S07]  /*01d0*/  FSETP.GEU.AND P1, PT, |R7|, 6.5827683646048100446e-37, PT ;  /* 0x036000000700780b */ /* 0x000fce0003f2e200 */
[----:B------:R-:W-:-:S08]  /*01e0*/  DFMA R10, -R4, R8, R6 ;  /* 0x00000008040a722b */ /* 0x000fd00000000106 */
[----:B------:R-:W-:-:S10]  /*01f0*/  DFMA R2, R2, R10, R8 ;  /* 0x0000000a0202722b */ /* 0x000fd40000000008 */
[----:B------:R-:W-:-:S05]  /*0200*/  FFMA R8, RZ, R5, R3 ;  /* 0x00000005ff087223 */ /* 0x000fca0000000003 */
[----:B------:R-:W-:-:S13]  /*0210*/  FSETP.GT.AND P0, PT, |R8|, 1.469367938527859385e-39, PT ;  /* 0x001000000800780b */ /* 0x000fda0003f04200 */
[----:B------:R-:W-:Y:S05]  /*0220*/  @P0 BRA P1, `(.L_x_109) ;  /* 0x0000000000080947 */ /* 0x000fea0000800000 */
[----:B------:R-:W-:-:S07]  /*0230*/  MOV R10, 0x250 ;  /* 0x00000250000a7802 */ /* 0x000fce0000000f00 */
[----:B------:R-:W-:Y:S05]  /*0240*/  CALL.REL.NOINC `($__internal_5_$__cuda_sm20_div_rn_f64_full) ;  /* 0x0000000000147944 */ /* 0x000fea0003c00000 */
.L_x_109:
[----:B------:R-:W-:Y:S05]  /*0250*/  BSYNC.RECONVERGENT B0 ;  /* 0x0000000000007941 */ /* 0x000fea0003800200 */
.L_x_108:
[----:B------:R-:W0:Y:S02]  /*0260*/  LDC.64 R4, c[0x0][0x388] ;  /* 0x0000e200ff047b82 */ /* 0x000e240000000a00 */
[----:B0-----:R-:W-:-:S05]  /*0270*/  IMAD.WIDE R4, R0, 0x8, R4 ;  /* 0x0000000800047825 */ /* 0x001fca00078e0204 */
[----:B------:R-:W-:Y:S01]  /*0280*/  STG.E.64 desc[UR4][R4.64], R2 ;  /* 0x0000000204007986 */ /* 0x000fe2000c101b04 */
[----:B------:R-:W-:Y:S05]  /*0290*/  EXIT ;  /* 0x000000000000794d */ /* 0x000fea0003800000 */
        .weak           $__internal_5_$__cuda_sm20_div_rn_f64_full
        .type           $__internal_5_$__cuda_sm20_div_rn_f64_full,@function
        .size           $__internal_5_$__cuda_sm20_div_rn_f64_full,(.L_x_143 - $__internal_5_$__cuda_sm20_div_rn_f64_full)
$__internal_5_$__cuda_sm20_div_rn_f64_full:
        /* <DEDUP_REMOVED lines=28> */
[----:B------:R-:W-:Y:S02]  /*0460*/  IMAD.MOV.U32 R21, RZ, RZ, R11 ;  /* 0x000000ffff157224 */ /* 0x000fe400078e000b */
[----:B------:R-:W-:Y:S01]  /*0470*/  IMAD.MOV.U32 R20, RZ, RZ, R14 ;  /* 0x000000ffff147224 */ /* 0x000fe200078e000e */
[----:B------:R-:W-:Y:S02]  /*0480*/  @!P0 LOP3.LUT R20, R3, 0x7ff00000, RZ, 0xc0, !PT ;  /* 0x7ff0000003148812 */ /* 0x000fe400078ec0ff */
[----:B------:R-:W-:Y:S02]  /*0490*/  @!P2 LOP3.LUT R21, R9, 0x7ff00000, RZ, 0xc0, !PT ;  /* 0x7ff000000915a812 */ /* 0x000fe400078ec0ff */
[----:B------:R-:W-:Y:S01]  /*04a0*/  DMUL R18, R16, R8 ;  /* 0x0000000810127228 */ /* 0x000fe20000000000 */
[----:B------:R-:W-:Y:S02]  /*04b0*/  VIADD R22, R20, 0xffffffff ;  /* 0xffffffff14167836 */ /* 0x000fe40000000000 */
[----:B------:R-:W-:-:S05]  /*04c0*/  VIADD R13, R21, 0xffffffff ;  /* 0xffffffff150d7836 */ /* 0x000fca0000000000 */
[----:B------:R-:W-:Y:S01]  /*04d0*/  DFMA R14, R18, -R2, R8 ;  /* 0x80000002120e722b */ /* 0x000fe20000000008 */
[----:B------:R-:W-:-:S04]  /*04e0*/  ISETP.GT.U32.AND P0, PT, R13, 0x7feffffe, PT ;  /* 0x7feffffe0d00780c */ /* 0x000fc80003f04070 */
[----:B------:R-:W-:-:S03]  /*04f0*/  ISETP.GT.U32.OR P0, PT, R22, 0x7feffffe, P0 ;  /* 0x7feffffe1600780c */ /* 0x000fc60000704470 */
[----:B------:R-:W-:-:S10]  /*0500*/  DFMA R14, R16, R14, R18 ;  /* 0x0000000e100e722b */ /* 0x000fd40000000012 */
        /* <DEDUP_REMOVED lines=18> */
[----:B------:R-:W-:Y:S01]  /*0630*/  IMAD.MOV R3, RZ, RZ, -R11 ;  /* 0x000000ffff037224 */ /* 0x000fe200078e0a0b */
[----:B------:R-:W-:Y:S01]  /*0640*/  DMUL.RP R6, R14, R6 ;  /* 0x000000060e067228 */ /* 0x000fe20000008000 */
[----:B------:R-:W-:Y:S01]  /*0650*/  IMAD.MOV.U32 R2, RZ, RZ, RZ ;  /* 0x000000ffff027224 */ /* 0x000fe200078e00ff */
[----:B------:R-:W-:-:S05]  /*0660*/  IADD3 R11, PT, PT, -R11, -0x43300000, RZ ;  /* 0xbcd000000b0b7810 */ /* 0x000fca0007ffe1ff */
[----:B------:R-:W-:-:S03]  /*0670*/  DFMA R2, R12, -R2, R14 ;  /* 0x800000020c02722b */ /* 0x000fc6000000000e */
[----:B------:R-:W-:-:S07]  /*0680*/  LOP3.LUT R5, R7, R5, RZ, 0x3c, !PT ;  /* 0x0000000507057212 */ /* 0x000fce00078e3cff */
[----:B------:R-:W-:-:S04]  /*0690*/  FSETP.NEU.AND P0, PT, |R3|, R11, PT ;  /* 0x0000000b0300720b */ /* 0x000fc80003f0d200 */
[----:B------:R-:W-:Y:S02]  /*06a0*/  FSEL R12, R6, R12, !P0 ;  /* 0x0000000c060c7208 */ /* 0x000fe40004000000 */
[----:B------:R-:W-:Y:S01]  /*06b0*/  FSEL R13, R5, R13, !P0 ;  /* 0x0000000d050d7208 */ /* 0x000fe20004000000 */
[----:B------:R-:W-:Y:S06]  /*06c0*/  BRA `(.L_x_112) ;  /* 0x0000000000547947 */ /* 0x000fec0003800000 */
.L_x_111:
        /* <DEDUP_REMOVED lines=16> */
.L_x_114:
[----:B------:R-:W-:Y:S01]  /*07d0*/  LOP3.LUT R13, R5, 0x80000, RZ, 0xfc, !PT ;  /* 0x00080000050d7812 */ /* 0x000fe200078efcff */
[----:B------:R-:W-:Y:S01]  /*07e0*/  IMAD.MOV.U32 R12, RZ, RZ, R4 ;  /* 0x000000ffff0c7224 */ /* 0x000fe200078e0004 */
[----:B------:R-:W-:Y:S06]  /*07f0*/  BRA `(.L_x_112) ;  /* 0x0000000000087947 */ /* 0x000fec0003800000 */
.L_x_113:
[----:B------:R-:W-:Y:S01]  /*0800*/  LOP3.LUT R13, R7, 0x80000, RZ, 0xfc, !PT ;  /* 0x00080000070d7812 */ /* 0x000fe200078efcff */
[----:B------:R-:W-:-:S07]  /*0810*/  IMAD.MOV.U32 R12, RZ, RZ, R6 ;  /* 0x000000ffff0c7224 */ /* 0x000fce00078e0006 */
.L_x_112:
[----:B------:R-:W-:Y:S05]  /*0820*/  BSYNC.RECONVERGENT B1 ;  /* 0x0000000000017941 */ /* 0x000fea0003800200 */
.L_x_110:
[----:B------:R-:W-:Y:S02]  /*0830*/  IMAD.MOV.U32 R11, RZ, RZ, 0x0 ;  /* 0x00000000ff0b7424 */ /* 0x000fe400078e00ff */
[----:B------:R-:W-:Y:S02]  /*0840*/  IMAD.MOV.U32 R2, RZ, RZ, R12 ;  /* 0x000000ffff027224 */ /* 0x000fe400078e000c */
[----:B------:R-:W-:Y:S01]  /*0850*/  IMAD.MOV.U32 R3, RZ, RZ, R13 ;  /* 0x000000ffff037224 */ /* 0x000fe200078e000d */
[----:B------:R-:W-:Y:S06]  /*0860*/  RET.REL.NODEC R10 `(_Z21average_prices_kernelPKdPdii) ;  /* 0xfffffff40ae47950 */ /* 0x000fec0003c3ffff */
.L_x_115:
        /* <DEDUP_REMOVED lines=9> */
.L_x_143:


//--------------------- .text._Z14mc_zero_couponP24curandStatePhilox4_32_10Pdii --------------------------
	.section	.text._Z14mc_zero_couponP24curandStatePhilox4_32_10Pdii,"ax",@progbits
	.align	128
        .global         _Z14mc_zero_couponP24curandStatePhilox4_32_10Pdii
        .type           _Z14mc_zero_couponP24curandStatePhilox4_32_10Pdii,@function
        .size           _Z14mc_zero_couponP24curandStatePhilox4_32_10Pdii,(.L_x_144 - _Z14mc_zero_couponP24curandStatePhilox4_32_10Pdii)
        .other          _Z14mc_zero_couponP24curandStatePhilox4_32_10Pdii,@"STO_CUDA_ENTRY STV_DEFAULT"
_Z14mc_zero_couponP24curandStatePhilox4_32_10Pdii:
.text._Z14mc_zero_couponP24curandStatePhilox4_32_10Pdii:
        /* <DEDUP_REMOVED lines=17> */
[----:B--2---:R-:W-:-:S09]  /*0110*/  UISETP.GE.AND UP0, UPT, UR6, 0x2, UPT ;  /* 0x000000020600788c */ /* 0x004fd2000bf06270 */
[----:B0-----:R-:W-:Y:S05]  /*0120*/  BRA.U !UP0, `(.L_x_116) ;  /* 0x0000001d08207547 */ /* 0x001fea000b800000 */
[----:B------:R-:W0:Y:S01]  /*0130*/  LDC.64 R2, c[0x3][0x48] ;  /* 0x00c01200ff027b82 */ /* 0x000e220000000a00 */
[----:B------:R-:W0:Y:S01]  /*0140*/  LDCU.64 UR4, c[0x3][0x68] ;  /* 0x00c00d00ff0477ac */ /* 0x000e220008000a00 */
[----:B------:R-:W-:Y:S01]  /*0150*/  IMAD.MOV.U32 R4, RZ, RZ, 0x652b82fe ;  /* 0x652b82feff047424 */ /* 0x000fe200078e00ff */
[----:B-----5:R-:W-:Y:S01]  /*0160*/  IADD3 R53, PT, PT, R16, -0x700cb87f, RZ ;  /* 0x8ff3478110357810 */ /* 0x020fe20007ffe0ff */
[----:B------:R-:W-:Y:S01]  /*0170*/  IMAD.MOV.U32 R5, RZ, RZ, 0x3ff71547 ;  /* 0x3ff71547ff057424 */ /* 0x000fe200078e00ff */
[----:B------:R-:W-:Y:S01]  /*0180*/  CS2R R30, SRZ ;  /* 0x00000000001e7805 */ /* 0x000fe2000001ff00 */
[C---:B------:R-:W-:Y:S01]  /*0190*/  VIADD R52, R17.reuse, 0xdb3d7428 ;  /* 0xdb3d742811347836 */ /* 0x040fe20000000000 */
[----:B------:R-:W-:Y:S01]  /*01a0*/  UIADD3 UR6, UPT, UPT, -UR6, URZ, URZ ;  /* 0x000000ff06067290 */ /* 0x000fe2000fffe1ff */
[----:B------:R-:W-:Y:S01]  /*01b0*/  VIADD R54, R17, 0x96a522ad ;  /* 0x96a522ad11367836 */ /* 0x000fe20000000000 */
[----:B------:R-:W1:Y:S01]  /*01c0*/  LDCU.64 UR10, c[0x3][0x68] ;  /* 0x00c00d00ff0a77ac */ /* 0x000e620008000a00 */
[----:B------:R-:W2:Y:S01]  /*01d0*/  LDCU.64 UR12, c[0x3][0x78] ;  /* 0x00c00f00ff0c77ac */ /* 0x000ea20008000a00 */
[----:B------:R-:W3:Y:S01]  /*01e0*/  LDCU.64 UR14, c[0x0][0x388] ;  /* 0x00007100ff0e77ac */ /* 0x000ee20008000a00 */
[----:B0-----:R-:W-:Y:S01]  /*01f0*/  DMUL R2, R2, -UR4 ;  /* 0x8000000402027c28 */ /* 0x001fe20008000000 */
[----:B------:R-:W-:Y:S01]  /*0200*/  UMOV UR4, 0xfefa39ef ;  /* 0xfefa39ef00047882 */ /* 0x000fe20000000000 */
[----:B------:R-:W-:-:S06]  /*0210*/  UMOV UR5, 0x3fe62e42 ;  /* 0x3fe62e4200057882 */ /* 0x000fcc0000000000 */
[C---:B------:R-:W-:Y:S02]  /*0220*/  DFMA R4, R2.reuse, R4, 6.75539944105574400000e+15 ;  /* 0x433800000204742b */ /* 0x040fe40000000004 */
[----:B------:R-:W-:Y:S01]  /*0230*/  DSETP.GEU.AND P2, PT, R2, RZ, PT ;  /* 0x000000ff0200722a */ /* 0x000fe20003f4e000 */
[C---:B------:R-:W-:Y:S02]  /*0240*/  FSETP.GEU.AND P1, PT, |R3|.reuse, 4.1917929649353027344, PT ;  /* 0x4086232b0300780b */ /* 0x040fe40003f2e200 */
[----:B------:R-:W-:-:S03]  /*0250*/  FSETP.GEU.AND P0, PT, |R3|, 4.2275390625, PT ;  /* 0x408748000300780b */ /* 0x000fc60003f0e200 */
[----:B------:R-:W-:Y:S02]  /*0260*/  DADD R6, R4, -6.75539944105574400000e+15 ;  /* 0xc338000004067429 */ /* 0x000fe40000000000 */
[----:B------:R-:W-:-:S04]  /*0270*/  LEA.HI R0, R4, R4, RZ, 0x1 ;  /* 0x0000000404007211 */ /* 0x000fc800078f08ff */
[----:B------:R-:W-:Y:S01]  /*0280*/  SHF.R.S32.HI R11, RZ, 0x1, R0 ;  /* 0x00000001ff0b7819 */ /* 0x000fe20000011400 */
[----:B------:R-:W-:Y:S01]  /*0290*/  VIADD R0, R16, 0x9e3779b9 ;  /* 0x9e3779b910007836 */ /* 0x000fe20000000000 */
[----:B------:R-:W-:Y:S01]  /*02a0*/  DFMA R8, R6, -UR4, R2 ;  /* 0x8000000406087c2b */ /* 0x000fe20008000002 */
[----:B------:R-:W-:Y:S01]  /*02b0*/  UMOV UR4, 0x3b39803f ;  /* 0x3b39803f00047882 */ /* 0x000fe20000000000 */
[----:B------:R-:W-:Y:S01]  /*02c0*/  UMOV UR5, 0x3c7abc9e ;  /* 0x3c7abc9e00057882 */ /* 0x000fe20000000000 */
[----:B------:R-:W-:-:S05]  /*02d0*/  IMAD.IADD R12, R4, 0x1, -R11 ;  /* 0x00000001040c7824 */ /* 0x000fca00078e0a0b */
[----:B------:R-:W-:Y:S01]  /*02e0*/  DFMA R8, R6, -UR4, R8 ;  /* 0x8000000406087c2b */ /* 0x000fe20008000008 */
[----:B------:R-:W-:Y:S01]  /*02f0*/  UMOV UR4, 0x69ce2bdf ;  /* 0x69ce2bdf00047882 */ /* 0x000fe20000000000 */
[----:B------:R-:W-:Y:S01]  /*0300*/  IMAD.MOV.U32 R6, RZ, RZ, -0x35dec16 ;  /* 0xfca213eaff067424 */ /* 0x000fe200078e00ff */
[----:B------:R-:W-:Y:S01]  /*0310*/  MOV R7, 0x3e928af3 ;  /* 0x3e928af300077802 */ /* 0x000fe20000000f00 */
[----:B------:R-:W-:Y:S01]  /*0320*/  UMOV UR5, 0x3e5ade15 ;  /* 0x3e5ade1500057882 */ /* 0x000fe20000000000 */
[----:B------:R-:W-:Y:S01]  /*0330*/  LEA R13, R12, 0x3ff00000, 0x14 ;  /* 0x3ff000000c0d7811 */ /* 0x000fe200078ea0ff */
[----:B------:R-:W-:-:S03]  /*0340*/  IMAD.MOV.U32 R12, RZ, RZ, RZ ;  /* 0x000000ffff0c7224 */ /* 0x000fc600078e00ff */
        /* <DEDUP_REMOVED lines=25> */
[----:B------:R-:W0:Y:S07]  /*04e0*/  LDCU.64 UR4, c[0x3][0x58] ;  /* 0x00c00b00ff0477ac */ /* 0x000e2e0008000a00 */
[----:B------:R-:W-:-:S08]  /*04f0*/  DFMA R6, R8, R6, 1 ;  /* 0x3ff000000806742b */ /* 0x000fd00000000006 */
[----:B------:R-:W-:Y:S02]  /*0500*/  DFMA R6, R8, R6, 1 ;  /* 0x3ff000000806742b */ /* 0x000fe40000000006 */
[----:B------:R-:W-:Y:S01]  /*0510*/  DADD R8, R2, +INF ;  /* 0x7ff0000002087429 */ /* 0x000fe20000000000 */
[----:B0-----:R-:W-:Y:S01]  /*0520*/  IMAD.U32 R28, RZ, RZ, UR4 ;  /* 0x00000004ff1c7e24 */ /* 0x001fe2000f8e00ff */
[----:B------:R-:W-:Y:S01]  /*0530*/  UMOV UR4, URZ ;  /* 0x000000ff00047c82 */ /* 0x000fe20008000000 */
[----:B------:R-:W-:Y:S01]  /*0540*/  IMAD.U32 R29, RZ, RZ, UR5 ;  /* 0x00000005ff1d7e24 */ /* 0x000fe2000f8e00ff */
[----:B------:R-:W-:-:S04]  /*0550*/  UMOV UR5, URZ ;  /* 0x000000ff00057c82 */ /* 0x000fc80008000000 */
[--C-:B------:R-:W-:Y:S01]  /*0560*/  IMAD R11, R11, 0x100000, R7.reuse ;  /* 0x001000000b0b7824 */ /* 0x100fe200078e0207 */
[----:B------:R-:W-:Y:S01]  /*0570*/  MOV R10, R6 ;  /* 0x00000006000a7202 */ /* 0x000fe20000000f00 */
[----:B------:R-:W-:Y:S01]  /*0580*/  IMAD R3, R4, 0x100000, R7 ;  /* 0x0010000004037824 */ /* 0x000fe200078e0207 */
[----:B------:R-:W-:Y:S01]  /*0590*/  FSEL R5, R8, RZ, P2 ;  /* 0x000000ff08057208 */ /* 0x000fe20001000000 */
[----:B------:R-:W-:Y:S01]  /*05a0*/  VIADD R4, R17, 0x76cf5d0a ;  /* 0x76cf5d0a11047836 */ /* 0x000fe20000000000 */
[----:B------:R-:W-:Y:S01]  /*05b0*/  FSEL R9, R9, RZ, P2 ;  /* 0x000000ff09097208 */ /* 0x000fe20001000000 */
[----:B------:R-:W-:Y:S01]  /*05c0*/  VIADD R7, R16, 0x78dde6e4 ;  /* 0x78dde6e410077836 */ /* 0x000fe20000000000 */
[----:B------:R-:W-:Y:S01]  /*05d0*/  DMUL R10, R10, R12 ;  /* 0x0000000c0a0a7228 */ /* 0x000fe20000000000 */
[----:B------:R-:W-:-:S09]  /*05e0*/  VIADD R8, R17, 0x646e171e ;  /* 0x646e171e11087836 */ /* 0x000fd20000000000 */
[----:B------:R-:W-:Y:S01]  /*05f0*/  FSEL R5, R5, R10, P0 ;  /* 0x0000000a05057208 */ /* 0x000fe20000000000 */
[----:B------:R-:W-:Y:S01]  /*0600*/  VIADD R10, R17, 0x1fd5c5a3 ;  /* 0x1fd5c5a3110a7836 */ /* 0x000fe20000000000 */
[----:B------:R-:W-:Y:S01]  /*0610*/  @P1 FSEL R3, R9, R11, P0 ;  /* 0x0000000b09031208 */ /* 0x000fe20000000000 */
[----:B------:R-:W-:Y:S01]  /*0620*/  VIADD R11, R16, 0xf1bbcdc8 ;  /* 0xf1bbcdc8100b7836 */ /* 0x000fe20000000000 */
[----:B------:R-:W-:Y:S01]  /*0630*/  FSEL R2, R6, R5, !P1 ;  /* 0x0000000506027208 */ /* 0x000fe20004800000 */
[----:B------:R-:W-:Y:S01]  /*0640*/  VIADD R6, R17, 0x32370b8f ;  /* 0x32370b8f11067836 */ /* 0x000fe20000000000 */
[C---:B------:R-:W-:Y:S02]  /*0650*/  IADD3 R5, PT, PT, R16.reuse, -0x255992d5, RZ ;  /* 0xdaa66d2b10057810 */ /* 0x040fe40007ffe0ff */
[----:B-123--:R-:W-:-:S07]  /*0660*/  IADD3 R9, PT, PT, R16, 0x5384540f, RZ ;  /* 0x5384540f10097810 */ /* 0x00efce0007ffe0ff */
.L_x_131:
[----:B0-----:R-:W0:Y:S02]  /*0670*/  LDC.64 R12, c[0x4][0x48] ;  /* 0x01001200ff0c7b82 */ /* 0x001e240000000a00 */
[----:B0-----:R-:W2:Y:S02]  /*0680*/  LDG.E.64 R12, desc[UR8][R12.64] ;  /* 0x000000080c0c7981 */ /* 0x001ea4000c1e1b00 */
[----:B--2---:R-:W-:-:S04]  /*0690*/  IADD3 R36, P0, PT, R12, UR4, RZ ;  /* 0x000000040c247c10 */ /* 0x004fc8000ff1e0ff */
[----:B------:R-:W-:-:S05]  /*06a0*/  IADD3.X R37, PT, PT, R13, UR5, RZ, P0, !PT ;  /* 0x000000050d257c10 */ /* 0x000fca00087fe4ff */
[----:B------:R-:W2:Y:S01]  /*06b0*/  LD.E.64 R14, desc[UR8][R36.64] ;  /* 0x00000008240e7980 */ /* 0x000ea2000c101b00 */
[----:B------:R-:W-:Y:S01]  /*06c0*/  ISETP.NE.AND P0, PT, R32, 0x1, PT ;  /* 0x000000012000780c */ /* 0x000fe20003f05270 */
[----:B------:R-:W-:Y:S01]  /*06d0*/  UIADD3 UR6, UPT, UPT, UR6, 0x1, URZ ;  /* 0x0000000106067890 */ /* 0x000fe2000fffe0ff */
[----:B------:R-:W-:Y:S01]  /*06e0*/  BSSY.RECONVERGENT B0, `(.L_x_117) ;  /* 0x0000122000007945 */ /* 0x000fe20003800200 */
[----:B------:R-:W-:Y:S01]  /*06f0*/  MOV R38, R50 ;  /* 0x0000003200267202 */ /* 0x000fe20000000f00 */
[----:B------:R-:W-:Y:S01]  /*0700*/  IMAD.MOV.U32 R39, RZ, RZ, R51 ;  /* 0x000000ffff277224 */ /* 0x000fe200078e0033 */
[----:B------:R-:W-:Y:S01]  /*0710*/  UISETP.NE.AND UP0, UPT, UR6, -0x1, UPT ;  /* 0xffffffff0600788c */ /* 0x000fe2000bf05270 */
[----:B------:R-:W-:Y:S01]  /*0720*/  IMAD.MOV.U32 R32, RZ, RZ, RZ ;  /* 0x000000ffff207224 */ /* 0x000fe200078e00ff */
[----:B--2---:R-:W-:-:S06]  /*0730*/  DFMA R14, R28, R2, R14 ;  /* 0x000000021c0e722b */ /* 0x004fcc000000000e */
[----:B------:R-:W-:Y:S05]  /*0740*/  @!P0 BRA `(.L_x_118) ;  /* 0x00000010006c8947 */ /* 0x000fea0003800000 */
[----:B------:R-:W-:Y:S01]  /*0750*/  VIADD R24, R24, 0x1 ;  /* 0x0000000118187836 */ /* 0x000fe20000000000 */
[----:B------:R-:W-:Y:S03]  /*0760*/  BSSY.RECONVERGENT B1, `(.L_x_119) ;  /* 0x000000c000017945 */ /* 0x000fe60003800200 */
[C---:B------:R-:W-:Y:S01]  /*0770*/  IMAD.WIDE.U32 R40, R24.reuse, -0x2daee0ad, RZ ;  /* 0xd2511f5318287825 */ /* 0x040fe200078e00ff */
[----:B------:R-:W-:-:S13]  /*0780*/  ISETP.NE.AND P0, PT, R24, RZ, PT ;  /* 0x000000ff1800720c */ /* 0x000fda0003f05270 */
[----:B------:R-:W-:Y:S05]  /*0790*/  @P0 BRA `(.L_x_120) ;  /* 0x0000000000200947 */ /* 0x000fea0003800000 */
[----:B------:R-:W-:-:S04]  /*07a0*/  IADD3 R25, PT, PT, R25, 0x1, RZ ;  /* 0x0000000119197810 */ /* 0x000fc80007ffe0ff */
[----:B------:R-:W-:-:S13]  /*07b0*/  ISETP.NE.AND P0, PT, R25, RZ, PT ;  /* 0x000000ff1900720c */ /* 0x000fda0003f05270 */
[----:B------:R-:W-:Y:S01]  /*07c0*/  @!P0 VIADD R26, R26, 0x1 ;  /* 0x000000011a1a8836 */ /* 0x000fe20000000000 */
[----:B------:R-:W-:Y:S01]  /*07d0*/  @!P0 MOV R25, RZ ;  /* 0x000000ff00198202 */ /* 0x000fe20000000f00 */
[----:B------:R-:W-:-:S03]  /*07e0*/  @!P0 VIADD R12, R27, 0x1 ;  /* 0x000000011b0c8836 */ /* 0x000fc60000000000 */
[----:B------:R-:W-:-:S13]  /*07f0*/  ISETP.NE.AND P1, PT, R26, RZ, !P0 ;  /* 0x000000ff1a00720c */ /* 0x000fda0004725270 */
[----:B------:R-:W-:-:S04]  /*0800*/  @P1 IMAD.MOV R12, RZ, RZ, R27 ;  /* 0x000000ffff0c1224 */ /* 0x000fc800078e021b */
[----:B------:R-:W-:-:S07]  /*0810*/  @!P0 IMAD.MOV.U32 R27, RZ, RZ, R12 ;  /* 0x000000ffff1b8224 */ /* 0x000fce00078e000c */
.L_x_120:
[----:B------:R-:W-:Y:S05]  /*0820*/  BSYNC.RECONVERGENT B1 ;  /* 0x0000000000017941 */ /* 0x000fea0003800200 */
.L_x_119:
[----:B------:R-:W-:Y:S01]  /*0830*/  IMAD.WIDE.U32 R36, R26, -0x326172a9, RZ ;  /* 0xcd9e8d571a247825 */ /* 0x000fe200078e00ff */
[----:B------:R-:W-:Y:S01]  /*0840*/  LOP3.LUT R12, R27, R41, R17, 0x96, !PT ;  /* 0x000000291b0c7212 */ /* 0x000fe200078e9611 */
[----:B------:R-:W-:Y:S01]  /*0850*/  BSSY.RECONVERGENT B1, `(.L_x_121) ;  /* 0x0000043000017945 */ /* 0x000fe20003800200 */
[----:B------:R-:W-:Y:S02]  /*0860*/  ISETP.NE.AND P0, PT, R18, 0x1, PT ;  /* 0x000000011200780c */ /* 0x000fe40003f05270 */
[----:B------:R-:W-:Y:S01]  /*0870*/  LOP3.LUT R38, R25, R16, R37, 0x96, !PT ;  /* 0x0000001019267212 */ /* 0x000fe200078e9625 */
[----:B------:R-:W-:-:S04]  /*0880*/  IMAD.WIDE.U32 R12, R12, -0x326172a9, RZ ;  /* 0xcd9e8d570c0c7825 */ /* 0x000fc800078e00ff */
[----:B------:R-:W-:Y:S01]  /*0890*/  IMAD.WIDE.U32 R38, R38, -0x2daee0ad, RZ ;  /* 0xd2511f5326267825 */ /* 0x000fe200078e00ff */
[----:B------:R-:W-:-:S03]  /*08a0*/  LOP3.LUT R36, R13, R36, R0, 0x96, !PT ;  /* 0x000000240d247212 */ /* 0x000fc600078e9600 */
[----:B------:R-:W-:Y:S02]  /*08b0*/  VIADD R37, R17, 0xbb67ae85 ;  /* 0xbb67ae8511257836 */ /* 0x000fe40000000000 */
[----:B------:R-:W-:-:S03]  /*08c0*/  VIADD R13, R16, 0x3c6ef372 ;  /* 0x3c6ef372100d7836 */ /* 0x000fc60000000000 */
[----:B------:R-:W-:Y:S01]  /*08d0*/  LOP3.LUT R40, R39, R40, R37, 0x96, !PT ;  /* 0x0000002827287212 */ /* 0x000fe200078e9625 */
[----:B------:R-:W-:-:S04]  /*08e0*/  IMAD.WIDE.U32 R36, R36, -0x2daee0ad, RZ ;  /* 0xd2511f5324247825 */ /* 0x000fc800078e00ff */
[----:B------:R-:W-:Y:S01]  /*08f0*/  IMAD.WIDE.U32 R40, R40, -0x326172a9, RZ ;  /* 0xcd9e8d5728287825 */ /* 0x000fe200078e00ff */
[----:B------:R-:W-:-:S04]  /*0900*/  LOP3.LUT R39, R37, R38, R4, 0x96, !PT ;  /* 0x0000002625277212 */ /* 0x000fc800078e9604 */
[----:B------:R-:W-:Y:S01]  /*0910*/  LOP3.LUT R38, R41, R12, R13, 0x96, !PT ;  /* 0x0000000c29267212 */ /* 0x000fe200078e960d */
[----:B------:R-:W-:-:S04]  /*0920*/  IMAD.WIDE.U32 R12, R39, -0x326172a9, RZ ;  /* 0xcd9e8d57270c7825 */ /* 0x000fc800078e00ff */
[----:B------:R-:W-:Y:S01]  /*0930*/  IMAD.WIDE.U32 R38, R38, -0x2daee0ad, RZ ;  /* 0xd2511f5326267825 */ /* 0x000fe200078e00ff */
[----:B------:R-:W-:Y:S02]  /*0940*/  LOP3.LUT R37, R13, R40, R5, 0x96, !PT ;  /* 0x000000280d257212 */ /* 0x000fe400078e9605 */
[----:B------:R-:W-:Y:S02]  /*0950*/  IADD3 R13, PT, PT, R17, -0x126145ec, RZ ;  /* 0xed9eba14110d7810 */ /* 0x000fe40007ffe0ff */
[----:B------:R-:W-:Y:S01]  /*0960*/  LOP3.LUT R40, R39, R36, R6, 0x96, !PT ;  /* 0x0000002427287212 */ /* 0x000fe200078e9606 */
        /* <DEDUP_REMOVED lines=40> */
[----:B------:R-:W-:Y:S01]  /*0bf0*/  MOV R39, R22 ;  /* 0x0000001600277202 */ /* 0x000fe20000000f00 */
[----:B------:R-:W-:Y:S02]  /*0c00*/  IMAD.MOV.U32 R32, RZ, RZ, R23 ;  /* 0x000000ffff207224 */ /* 0x000fe400078e0017 */
[----:B------:R-:W-:Y:S02]  /*0c10*/  IMAD.MOV.U32 R41, RZ, RZ, R56 ;  /* 0x000000ffff297224 */ /* 0x000fe400078e0038 */
[----:B------:R-:W-:Y:S01]  /*0c20*/  IMAD.MOV.U32 R40, RZ, RZ, R12 ;  /* 0x000000ffff287224 */ /* 0x000fe200078e000c */
[----:B------:R-:W-:Y:S06]  /*0c30*/  BRA `(.L_x_123) ;  /* 0x0000000000107947 */ /* 0x000fec0003800000 */
.L_x_122:
[----:B------:R-:W-:Y:S01]  /*0c40*/  MOV R39, R21 ;  /* 0x0000001500277202 */ /* 0x000fe20000000f00 */
[----:B------:R-:W-:Y:S02]  /*0c50*/  IMAD.MOV.U32 R32, RZ, RZ, R22 ;  /* 0x000000ffff207224 */ /* 0x000fe400078e0016 */
[----:B------:R-:W-:Y:S02]  /*0c60*/  IMAD.MOV.U32 R41, RZ, RZ, R23 ;  /* 0x000000ffff297224 */ /* 0x000fe400078e0017 */
[----:B------:R-:W-:-:S07]  /*0c70*/  IMAD.MOV.U32 R40, RZ, RZ, R56 ;  /* 0x000000ffff287224 */ /* 0x000fce00078e0038 */
.L_x_123:
[----:B------:R-:W-:Y:S05]  /*0c80*/  BSYNC.RECONVERGENT B1 ;  /* 0x0000000000017941 */ /* 0x000fea0003800200 */
.L_x_121:
[----:B------:R-:W-:Y:S01]  /*0c90*/  IMAD.WIDE.U32 R20, R32, 0x200000, RZ ;  /* 0x0020000020147825 */ /* 0x000fe200078e00ff */
[----:B------:R-:W-:Y:S03]  /*0ca0*/  BSSY.RECONVERGENT B1, `(.L_x_124) ;  /* 0x000005d000017945 */ /* 0x000fe60003800200 */
[----:B------:R-:W-:Y:S01]  /*0cb0*/  IMAD.MOV.U32 R48, RZ, RZ, 0x0 ;  /* 0x00000000ff307424 */ /* 0x000fe200078e00ff */
[----:B------:R-:W-:Y:S01]  /*0cc0*/  LOP3.LUT R38, R20, R39, RZ, 0x3c, !PT ;  /* 0x0000002714267212 */ /* 0x000fe200078e3cff */
[----:B------:R-:W-:Y:S01]  /*0cd0*/  IMAD.MOV.U32 R49, RZ, RZ, 0x3ca00000 ;  /* 0x3ca00000ff317424 */ /* 0x000fe200078e00ff */
[----:B------:R-:W-:Y:S01]  /*0ce0*/  MOV R39, R21 ;  /* 0x0000001500277202 */ /* 0x000fe20000000f00 */
[----:B------:R-:W-:-:S03]  /*0cf0*/  IMAD.WIDE.U32 R22, R40, 0x200000, RZ ;  /* 0x0020000028167825 */ /* 0x000fc600078e00ff */
[----:B------:R-:W0:Y:S01]  /*0d00*/  I2F.F64.U64 R36, R38 ;  /* 0x0000002600247312 */ /* 0x000e220000301800 */
[----:B------:R-:W-:Y:S01]  /*0d10*/  IMAD.MOV.U32 R32, RZ, RZ, -0x3ff ;  /* 0xfffffc01ff207424 */ /* 0x000fe200078e00ff */
[----:B------:R-:W-:-:S06]  /*0d20*/  LOP3.LUT R22, R22, R41, RZ, 0x3c, !PT ;  /* 0x0000002916167212 */ /* 0x000fcc00078e3cff */
[----:B------:R-:W1:Y:S01]  /*0d30*/  I2F.F64.U64 R22, R22 ;  /* 0x0000001600167312 */ /* 0x000e620000301800 */
[----:B0-----:R-:W-:Y:S02]  /*0d40*/  DFMA R36, R36, R48, 5.5511151231257827021e-17 ;  /* 0x3c9000002424742b */ /* 0x001fe40000000030 */
[----:B-1----:R-:W-:-:S08]  /*0d50*/  DFMA R48, R22, 2.2204460492503130808e-16, R48 ;  /* 0x3cb000001630782b */ /* 0x002fd00000000030 */
[----:B------:R-:W-:Y:S01]  /*0d60*/  ISETP.GT.AND P0, PT, R37, 0xfffff, PT ;  /* 0x000fffff2500780c */ /* 0x000fe20003f04270 */
[----:B------:R-:W-:Y:S01]  /*0d70*/  IMAD.MOV.U32 R20, RZ, RZ, R36 ;  /* 0x000000ffff147224 */ /* 0x000fe200078e0024 */
[----:B------:R-:W-:-:S11]  /*0d80*/  MOV R21, R37 ;  /* 0x0000002500157202 */ /* 0x000fd60000000f00 */
[----:B------:R-:W-:Y:S01]  /*0d90*/  @!P0 DMUL R20, R20, 1.80143985094819840000e+16 ;  /* 0x4350000014148828 */ /* 0x000fe20000000000 */
[----:B------:R-:W-:-:S09]  /*0da0*/  @!P0 MOV R32, 0xfffffbcb ;  /* 0xfffffbcb00208802 */ /* 0x000fd20000000f00 */
[----:B------:R-:W-:Y:S02]  /*0db0*/  @!P0 IMAD.MOV.U32 R37, RZ, RZ, R21 ;  /* 0x000000ffff258224 */ /* 0x000fe400078e0015 */
[----:B------:R-:W-:Y:S02]  /*0dc0*/  @!P0 IMAD.MOV.U32 R36, RZ, RZ, R20 ;  /* 0x000000ffff248224 */ /* 0x000fe400078e0014 */
[----:B------:R-:W-:-:S05]  /*0dd0*/  VIADD R38, R37, 0xffffffff ;  /* 0xffffffff25267836 */ /* 0x000fca0000000000 */
[----:B------:R-:W-:-:S13]  /*0de0*/  ISETP.GT.U32.AND P1, PT, R38, 0x7feffffe, PT ;  /* 0x7feffffe2600780c */ /* 0x000fda0003f24070 */
[----:B------:R-:W-:Y:S05]  /*0df0*/  @P1 BRA `(.L_x_125) ;  /* 0x0000000400041947 */ /* 0x000fea0003800000 */
[C---:B------:R-:W-:Y:S01]  /*0e00*/  LOP3.LUT R20, R37.reuse, 0xfffff, RZ, 0xc0, !PT ;  /* 0x000fffff25147812 */ /* 0x040fe200078ec0ff */
[----:B------:R-:W-:Y:S01]  /*0e10*/  IMAD.MOV.U32 R22, RZ, RZ, RZ ;  /* 0x000000ffff167224 */ /* 0x000fe200078e00ff */
[----:B------:R-:W-:Y:S01]  /*0e20*/  UMOV UR16, 0x3ae80f1e ;  /* 0x3ae80f1e00107882 */ /* 0x000fe20000000000 */
[----:B------:R-:W-:Y:S01]  /*0e30*/  UMOV UR17, 0x3eb1380b ;  /* 0x3eb1380b00117882 */ /* 0x000fe20000000000 */
[----:B------:R-:W-:Y:S01]  /*0e40*/  LOP3.LUT R21, R20, 0x3ff00000, RZ, 0xfc, !PT ;  /* 0x3ff0000014157812 */ /* 0x000fe200078efcff */
[----:B------:R-:W-:Y:S01]  /*0e50*/  IMAD.MOV.U32 R20, RZ, RZ, R36 ;  /* 0x000000ffff147224 */ /* 0x000fe200078e0024 */
[----:B------:R-:W-:Y:S01]  /*0e60*/  LEA.HI R37, R37, R32, RZ, 0xc ;  /* 0x0000002025257211 */ /* 0x000fe200078f60ff */
[----:B------:R-:W-:Y:S01]  /*0e70*/  UMOV UR18, 0x80000000 ;  /* 0x8000000000127882 */ /* 0x000fe20000000000 */
[----:B------:R-:W-:Y:S01]  /*0e80*/  ISETP.GE.U32.AND P0, PT, R21, 0x3ff6a09f, PT ;  /* 0x3ff6a09f1500780c */ /* 0x000fe20003f06070 */
[----:B------:R-:W-:-:S12]  /*0e90*/  UMOV UR19, 0x43300000 ;  /* 0x4330000000137882 */ /* 0x000fd80000000000 */
[----:B------:R-:W-:Y:S01]  /*0ea0*/  @P0 VIADD R23, R21, 0xfff00000 ;  /* 0xfff0000015170836 */ /* 0x000fe20000000000 */
[----:B------:R-:W-:-:S04]  /*0eb0*/  @P0 IADD3 R37, PT, PT, R37, 0x1, RZ ;  /* 0x0000000125250810 */ /* 0x000fc80007ffe0ff */
[----:B------:R-:W-:Y:S02]  /*0ec0*/  @P0 MOV R21, R23 ;  /* 0x0000001700150202 */ /* 0x000fe40000000f00 */
[----:B------:R-:W-:Y:S01]  /*0ed0*/  LOP3.LUT R36, R37, 0x80000000, RZ, 0x3c, !PT ;  /* 0x8000000025247812 */ /* 0x000fe200078e3cff */
[----:B------:R-:W-:-:S03]  /*0ee0*/  IMAD.MOV.U32 R37, RZ, RZ, 0x43300000 ;  /* 0x43300000ff257424 */ /* 0x000fc600078e00ff */
        /* <DEDUP_REMOVED lines=8> */
[----:B------:R-:W-:Y:S01]  /*0f70*/  DFMA R46, R22, R46, R22 ;  /* 0x0000002e162e722b */ /* 0x000fe20000000016 */
[----:B------:R-:W-:Y:S02]  /*0f80*/  IMAD.MOV.U32 R22, RZ, RZ, -0x748574fc ;  /* 0x8b7a8b04ff167424 */ /* 0x000fe400078e00ff */
[----:B------:R-:W-:-:S05]  /*0f90*/  IMAD.MOV.U32 R23, RZ, RZ, 0x3ed0ee25 ;  /* 0x3ed0ee25ff177424 */ /* 0x000fca00078e00ff */
        /* <DEDUP_REMOVED lines=39> */
.L_x_125:
[----:B------:R-:W-:Y:S01]  /*1210*/  IMAD.MOV.U32 R22, RZ, RZ, 0x0 ;  /* 0x00000000ff167424 */ /* 0x000fe200078e00ff */
[----:B------:R-:W-:Y:S01]  /*1220*/  LOP3.LUT P0, RZ, R21, 0x7fffffff, RZ, 0xc0, !PT ;  /* 0x7fffffff15ff7812 */ /* 0x000fe2000780c0ff */
[----:B------:R-:W-:-:S06]  /*1230*/  IMAD.MOV.U32 R23, RZ, RZ, 0x7ff00000 ;  /* 0x7ff00000ff177424 */ /* 0x000fcc00078e00ff */
[----:B------:R-:W-:-:S10]  /*1240*/  DFMA R22, R20, R22, +INF ;  /* 0x7ff000001416742b */ /* 0x000fd40000000016 */
[----:B------:R-:W-:Y:S02]  /*1250*/  FSEL R20, R22, RZ, P0 ;  /* 0x000000ff16147208 */ /* 0x000fe40000000000 */
[----:B------:R-:W-:-:S07]  /*1260*/  FSEL R21, R23, -QNAN , P0 ;  /* 0xfff0000017157808 */ /* 0x000fce0000000000 */
.L_x_126:
[----:B------:R-:W-:Y:S05]  /*1270*/  BSYNC.RECONVERGENT B1 ;  /* 0x0000000000017941 */ /* 0x000fea0003800200 */
.L_x_124:
[----:B------:R-:W-:Y:S01]  /*1280*/  DMUL R22, RZ, R48 ;  /* 0x00000030ff167228 */ /* 0x000fe20000000000 */
[----:B------:R-:W-:Y:S01]  /*1290*/  SHF.L.U32 R32, R49, 0x1, RZ ;  /* 0x0000000131207819 */ /* 0x000fe200000006ff */
[----:B------:R-:W-:Y:S01]  /*12a0*/  DMUL R20, R20, -2 ;  /* 0xc000000014147828 */ /* 0x000fe20000000000 */
[----:B------:R-:W-:Y:S01]  /*12b0*/  UMOV UR16, 0x33145c07 ;  /* 0x33145c0700107882 */ /* 0x000fe20000000000 */
[----:B------:R-:W-:Y:S01]  /*12c0*/  UMOV UR17, 0x3ca1a626 ;  /* 0x3ca1a62600117882 */ /* 0x000fe20000000000 */
[----:B------:R-:W-:Y:S01]  /*12d0*/  ISETP.GT.U32.AND P0, PT, R32, -0x79800000, PT ;  /* 0x868000002000780c */ /* 0x000fe20003f04070 */
[----:B------:R-:W-:Y:S01]  /*12e0*/  IMAD.MOV.U32 R41, RZ, RZ, 0x3fd80000 ;  /* 0x3fd80000ff297424 */ /* 0x000fe200078e00ff */
[----:B------:R-:W-:Y:S01]  /*12f0*/  MOV R40, 0x0 ;  /* 0x0000000000287802 */ /* 0x000fe20000000f00 */
[----:B------:R-:W0:Y:S01]  /*1300*/  MUFU.RSQ64H R39, R21 ;  /* 0x0000001500277308 */ /* 0x000e220000001c00 */
[----:B------:R-:W-:Y:S01]  /*1310*/  MOV R50, 0x2cb0d246 ;  /* 0x2cb0d24600327802 */ /* 0x000fe20000000f00 */
[----:B------:R-:W-:Y:S01]  /*1320*/  IMAD.MOV.U32 R51, RZ, RZ, 0x3e5ae5f1 ;  /* 0x3e5ae5f1ff337424 */ /* 0x000fe200078e00ff */
[----:B------:R-:W-:Y:S01]  /*1330*/  FSEL R37, R23, R49, P0 ;  /* 0x0000003117257208 */ /* 0x000fe20000000000 */
[----:B------:R-:W-:Y:S01]  /*1340*/  VIADD R38, R21, 0xfcb00000 ;  /* 0xfcb0000015267836 */ /* 0x000fe20000000000 */
[----:B------:R-:W-:Y:S01]  /*1350*/  FSEL R48, R22, R48, P0 ;  /* 0x0000003016307208 */ /* 0x000fe20000000000 */
[----:B------:R-:W-:Y:S01]  /*1360*/  UMOV UR18, 0xf9785eba ;  /* 0xf9785eba00127882 */ /* 0x000fe20000000000 */
[----:B------:R-:W-:Y:S01]  /*1370*/  UMOV UR19, 0x3de5db65 ;  /* 0x3de5db6500137882 */ /* 0x000fe20000000000 */
[----:B------:R-:W-:Y:S01]  /*1380*/  VIADD R49, R37, 0x100000 ;  /* 0x0010000025317836 */ /* 0x000fe20000000000 */
[----:B------:R-:W-:Y:S01]  /*1390*/  BSSY.RECONVERGENT B1, `(.L_x_127) ;  /* 0x0000049000017945 */ /* 0x000fe20003800200 */
[----:B------:R-:W-:-:S02]  /*13a0*/  IMAD.MOV.U32 R36, RZ, RZ, R48 ;  /* 0x000000ffff247224 */ /* 0x000fc400078e0030 */
[----:B------:R-:W1:Y:S01]  /*13b0*/  FRND.F64 R44, R48 ;  /* 0x00000030002c7313 */ /* 0x000e620000301800 */
[----:B0-----:R-:W-:-:S08]  /*13c0*/  DMUL R22, R38, R38 ;  /* 0x0000002626167228 */ /* 0x001fd00000000000 */
[----:B------:R-:W-:Y:S02]  /*13d0*/  DFMA R22, R20, -R22, 1 ;  /* 0x3ff000001416742b */ /* 0x000fe40000000816 */
[----:B-1----:R-:W-:-:S06]  /*13e0*/  DFMA R44, R44, -0.5, R36 ;  /* 0xbfe000002c2c782b */ /* 0x002fcc0000000024 */
[----:B------:R-:W-:Y:S02]  /*13f0*/  DFMA R40, R22, R40, 0.5 ;  /* 0x3fe000001628742b */ /* 0x000fe40000000028 */
[----:B------:R-:W-:Y:S01]  /*1400*/  DMUL R42, R44, UR16 ;  /* 0x000000102c2a7c28 */ /* 0x000fe20008000000 */
[----:B------:R-:W-:Y:S01]  /*1410*/  UMOV UR16, 0x54442d18 ;  /* 0x54442d1800107882 */ /* 0x000fe20000000000 */
[----:B------:R-:W-:Y:S01]  /*1420*/  UMOV UR17, 0x400921fb ;  /* 0x400921fb00117882 */ /* 0x000fe20000000000 */
[----:B------:R-:W-:-:S05]  /*1430*/  DMUL R22, R38, R22 ;  /* 0x0000001626167228 */ /* 0x000fca0000000000 */
[----:B------:R-:W-:Y:S01]  /*1440*/  DFMA R42, R44, UR16, R42 ;  /* 0x000000102c2a7c2b */ /* 0x000fe2000800002a */
[----:B------:R-:W-:Y:S01]  /*1450*/  UMOV UR16, 0x20fd8164 ;  /* 0x20fd816400107882 */ /* 0x000fe20000000000 */
[----:B------:R-:W-:Y:S01]  /*1460*/  UMOV UR17, 0x3da8ff83 ;  /* 0x3da8ff8300117882 */ /* 0x000fe20000000000 */
[----:B------:R-:W-:Y:S01]  /*1470*/  DFMA R40, R40, R22, R38 ;  /* 0x000000162828722b */ /* 0x000fe20000000026 */
[----:B------:R-:W0:Y:S01]  /*1480*/  F2I.S64.F64 R44, R48 ;  /* 0x00000030002c7311 */ /* 0x000e220000301900 */
[----:B------:R-:W-:Y:S02]  /*1490*/  IMAD.MOV.U32 R22, RZ, RZ, -0x3e107ad8 ;  /* 0xc1ef8528ff167424 */ /* 0x000fe400078e00ff */
[----:B------:R-:W-:Y:S01]  /*14a0*/  IMAD.MOV.U32 R23, RZ, RZ, 0x3e21eea7 ;  /* 0x3e21eea7ff177424 */ /* 0x000fe200078e00ff */
[----:B------:R-:W-:-:S08]  /*14b0*/  DMUL R46, R42, R42 ;  /* 0x0000002a2a2e7228 */ /* 0x000fd00000000000 */
[C---:B------:R-:W-:Y:S01]  /*14c0*/  DFMA R50, R46.reuse, UR18, -R50 ;  /* 0x000000122e327c2b */ /* 0x040fe20008000832 */
[----:B------:R-:W-:Y:S01]  /*14d0*/  UMOV UR18, 0x69ace392 ;  /* 0x69ace39200127882 */ /* 0x000fe20000000000 */
[C---:B------:R-:W-:Y:S01]  /*14e0*/  DFMA R22, R46.reuse, -UR16, R22 ;  /* 0x800000102e167c2b */ /* 0x040fe20008000016 */
[----:B------:R-:W-:Y:S01]  /*14f0*/  UMOV UR19, 0x3ec71de3 ;  /* 0x3ec71de300137882 */ /* 0x000fe20000000000 */
[----:B------:R-:W-:Y:S01]  /*1500*/  UMOV UR16, 0x8e06e6d9 ;  /* 0x8e06e6d900107882 */ /* 0x000fe20000000000 */
[----:B------:R-:W-:Y:S01]  /*1510*/  UMOV UR17, 0x3e927e4f ;  /* 0x3e927e4f00117882 */ /* 0x000fe20000000000 */
[----:B0-----:R-:W-:Y:S01]  /*1520*/  LOP3.LUT R32, R44, 0x1, RZ, 0xc0, !PT ;  /* 0x000000012c207812 */ /* 0x001fe200078ec0ff */
[----:B------:R-:W-:Y:S01]  /*1530*/  VIADD R45, R41, 0xfff00000 ;  /* 0xfff00000292d7836 */ /* 0x000fe20000000000 */
[C---:B------:R-:W-:Y:S01]  /*1540*/  DFMA R50, R46.reuse, R50, UR18 ;  /* 0x000000122e327e2b */ /* 0x040fe20008000032 */
[----:B------:R-:W-:Y:S01]  /*1550*/  UMOV UR18, 0x19db62a1 ;  /* 0x19db62a100127882 */ /* 0x000fe20000000000 */
[----:B------:R-:W-:Y:S01]  /*1560*/  DFMA R22, R46, R22, -UR16 ;  /* 0x800000102e167e2b */ /* 0x000fe20008000016 */
[----:B------:R-:W-:Y:S01]  /*1570*/  UMOV UR19, 0x3f2a01a0 ;  /* 0x3f2a01a000137882 */ /* 0x000fe20000000000 */
[----:B------:R-:W-:Y:S01]  /*1580*/  UMOV UR16, 0x19ddbce9 ;  /* 0x19ddbce900107882 */ /* 0x000fe20000000000 */
[----:B------:R-:W-:Y:S01]  /*1590*/  UMOV UR17, 0x3efa01a0 ;  /* 0x3efa01a000117882 */ /* 0x000fe20000000000 */
[----:B------:R-:W-:-:S02]  /*15a0*/  ISETP.NE.U32.AND P0, PT, R32, 0x1, PT ;  /* 0x000000012000780c */ /* 0x000fc40003f05070 */
[C---:B------:R-:W-:Y:S01]  /*15b0*/  DFMA R50, R46.reuse, R50, -UR18 ;  /* 0x800000122e327e2b */ /* 0x040fe20008000032 */
[----:B------:R-:W-:Y:S01]  /*15c0*/  UMOV UR18, 0x11110818 ;  /* 0x1111081800127882 */ /* 0x000fe20000000000 */
[C---:B------:R-:W-:Y:S01]  /*15d0*/  DFMA R22, R46.reuse, R22, UR16 ;  /* 0x000000102e167e2b */ /* 0x040fe20008000016 */
[----:B------:R-:W-:Y:S01]  /*15e0*/  UMOV UR19, 0x3f811111 ;  /* 0x3f81111100137882 */ /* 0x000fe20000000000 */
[----:B------:R-:W-:Y:S01]  /*15f0*/  UMOV UR16, 0x16c15d47 ;  /* 0x16c15d4700107882 */ /* 0x000fe20000000000 */
[----:B------:R-:W-:Y:S01]  /*1600*/  UMOV UR17, 0x3f56c16c ;  /* 0x3f56c16c00117882 */ /* 0x000fe20000000000 */
[----:B------:R-:W-:Y:S02]  /*1610*/  ISETP.NE.U32.AND.EX P0, PT, RZ, RZ, PT, P0 ;  /* 0x000000ffff00720c */ /* 0x000fe40003f05100 */
[C---:B------:R-:W-:Y:S01]  /*1620*/  DFMA R50, R46.reuse, R50, UR18 ;  /* 0x000000122e327e2b */ /* 0x040fe20008000032 */
[----:B------:R-:W-:Y:S01]  /*1630*/  UMOV UR18, 0x55555554 ;  /* 0x5555555400127882 */ /* 0x000fe20000000000 */
[C---:B------:R-:W-:Y:S01]  /*1640*/  DFMA R22, R46.reuse, R22, -UR16 ;  /* 0x800000102e167e2b */ /* 0x040fe20008000016 */
[----:B------:R-:W-:Y:S01]  /*1650*/  UMOV UR19, 0x3fc55555 ;  /* 0x3fc5555500137882 */ /* 0x000fe20000000000 */
[----:B------:R-:W-:Y:S01]  /*1660*/  UMOV UR16, 0x55555551 ;  /* 0x5555555100107882 */ /* 0x000fe20000000000 */
[----:B------:R-:W-:Y:S01]  /*1670*/  UMOV UR17, 0x3fa55555 ;  /* 0x3fa5555500117882 */ /* 0x000fe20000000000 */
[----:B------:R-:W-:Y:S01]  /*1680*/  LOP3.LUT P1, RZ, R44, 0x2, RZ, 0xc0, !PT ;  /* 0x000000022cff7812 */ /* 0x000fe2000782c0ff */
[----:B------:R-:W-:Y:S01]  /*1690*/  IMAD.MOV.U32 R44, RZ, RZ, R40 ;  /* 0x000000ffff2c7224 */ /* 0x000fe200078e0028 */
[----:B------:R-:W-:-:S02]  /*16a0*/  DFMA R50, R46, R50, -UR18 ;  /* 0x800000122e327e2b */ /* 0x000fc40008000032 */
[----:B------:R-:W-:-:S06]  /*16b0*/  DFMA R22, R46, R22, UR16 ;  /* 0x000000102e167e2b */ /* 0x000fcc0008000016 */
[C---:B------:R-:W-:Y:S02]  /*16c0*/  DFMA R50, R46.reuse, R50, RZ ;  /* 0x000000322e32722b */ /* 0x040fe400000000ff */
[----:B------:R-:W-:-:S06]  /*16d0*/  DFMA R22, R46, R22, -0.5 ;  /* 0xbfe000002e16742b */ /* 0x000fcc0000000016 */
[----:B------:R-:W-:Y:S02]  /*16e0*/  DFMA R50, R42, R50, R42 ;  /* 0x000000322a32722b */ /* 0x000fe4000000002a */
[----:B------:R-:W-:Y:S02]  /*16f0*/  DFMA R22, R46, R22, 1 ;  /* 0x3ff000002e16742b */ /* 0x000fe40000000016 */
[----:B------:R-:W-:-:S06]  /*1700*/  DMUL R42, R20, R40 ;  /* 0x00000028142a7228 */ /* 0x000fcc0000000000 */
[----:B------:R-:W-:Y:S02]  /*1710*/  LOP3.LUT R59, R51, 0x80000000, RZ, 0x3c, !PT ;  /* 0x80000000333b7812 */ /* 0x000fe400078e3cff */
[----:B------:R-:W-:Y:S01]  /*1720*/  FSEL R48, R22, R50, !P0 ;  /* 0x0000003216307208 */ /* 0x000fe20004000000 */
[----:B------:R-:W-:Y:S01]  /*1730*/  DFMA R46, R42, -R42, R20 ;  /* 0x8000002a2a2e722b */ /* 0x000fe20000000014 */
[----:B------:R-:W-:Y:S02]  /*1740*/  FSEL R49, R23, R51, !P0 ;  /* 0x0000003317317208 */ /* 0x000fe40004000000 */
[----:B------:R-:W-:Y:S02]  /*1750*/  FSEL R50, R50, R22, !P0 ;  /* 0x0000001632327208 */ /* 0x000fe40004000000 */
[----:B------:R-:W-:Y:S02]  /*1760*/  FSEL R51, R59, R23, !P0 ;  /* 0x000000173b337208 */ /* 0x000fe40004000000 */
[----:B------:R-:W-:Y:S01]  /*1770*/  ISETP.GE.U32.AND P0, PT, R38, 0x7ca00000, PT ;  /* 0x7ca000002600780c */ /* 0x000fe20003f06070 */
[----:B------:R-:W-:Y:S01]  /*1780*/  DFMA R22, R46, R44, R42 ;  /* 0x0000002c2e16722b */ /* 0x000fe2000000002a */
[----:B------:R-:W-:-:S02]  /*1790*/  @P1 LOP3.LUT R61, R51, 0x80000000, RZ, 0x3c, !PT ;  /* 0x80000000333d1812 */ /* 0x000fc400078e3cff */
[----:B------:R-:W-:-:S03]  /*17a0*/  @P1 LOP3.LUT R59, R49, 0x80000000, RZ, 0x3c, !PT ;  /* 0x80000000313b1812 */ /* 0x000fc600078e3cff */
[----:B------:R-:W-:Y:S01]  /*17b0*/  @P1 IMAD.MOV.U32 R51, RZ, RZ, R61 ;  /* 0x000000ffff331224 */ /* 0x000fe200078e003d */
[----:B------:R-:W-:-:S05]  /*17c0*/  @P1 MOV R49, R59 ;  /* 0x0000003b00311202 */ /* 0x000fca0000000f00 */
[----:B------:R-:W-:Y:S05]  /*17d0*/  @!P0 BRA `(.L_x_128) ;  /* 0x0000000000108947 */ /* 0x000fea0003800000 */
[----:B------:R-:W-:-:S07]  /*17e0*/  MOV R22, 0x1800 ;  /* 0x0000180000167802 */ /* 0x000fce0000000f00 */
[----:B------:R-:W-:Y:S05]  /*17f0*/  CALL.REL.NOINC `($__internal_6_$__cuda_sm20_dsqrt_rn_f64_mediumpath_v1) ;  /* 0x0000000400847944 */ /* 0x000fea0003c00000 */
[----:B------:R-:W-:Y:S02]  /*1800*/  IMAD.MOV.U32 R22, RZ, RZ, R38 ;  /* 0x000000ffff167224 */ /* 0x000fe400078e0026 */
[----:B------:R-:W-:-:S07]  /*1810*/  IMAD.MOV.U32 R23, RZ, RZ, R39 ;  /* 0x000000ffff177224 */ /* 0x000fce00078e0027 */
.L_x_128:
[----:B------:R-:W-:Y:S05]  /*1820*/  BSYNC.RECONVERGENT B1 ;  /* 0x0000000000017941 */ /* 0x000fea0003800200 */
.L_x_127:
[----:B------:R-:W0:Y:S01]  /*1830*/  FRND.F64.TRUNC R38, R36 ;  /* 0x0000002400267313 */ /* 0x000e22000030d800 */
[----:B------:R-:W-:Y:S01]  /*1840*/  DMUL R20, RZ, R36 ;  /* 0x00000024ff147228 */ /* 0x000fe20000000000 */
[----:B------:R-:W-:Y:S01]  /*1850*/  IMAD.MOV.U32 R32, RZ, RZ, 0x1 ;  /* 0x00000001ff207424 */ /* 0x000fe200078e00ff */
[----:B------:R-:W-:-:S08]  /*1860*/  DADD R50, RZ, R50 ;  /* 0x00000000ff327229 */ /* 0x000fd00000000032 */
[----:B------:R-:W-:Y:S02]  /*1870*/  DMUL R50, R50, R22 ;  /* 0x0000001632327228 */ /* 0x000fe40000000000 */
[----:B0-----:R-:W-:-:S06]  /*1880*/  DSETP.NEU.AND P0, PT, R36, R38, PT ;  /* 0x000000262400722a */ /* 0x001fcc0003f0d000 */
[----:B------:R-:W-:Y:S01]  /*1890*/  FSEL R38, R20, R48, !P0 ;  /* 0x0000003014267208 */ /* 0x000fe20004000000 */
[----:B------:R-:W-:Y:S01]  /*18a0*/  IMAD.MOV.U32 R20, RZ, RZ, R56 ;  /* 0x000000ffff147224 */ /* 0x000fe200078e0038 */
[----:B------:R-:W-:Y:S02]  /*18b0*/  FSEL R39, R21, R49, !P0 ;  /* 0x0000003115277208 */ /* 0x000fe40004000000 */
[----:B------:R-:W-:-:S04]  /*18c0*/  MOV R21, R12 ;  /* 0x0000000c00157202 */ /* 0x000fc80000000f00 */
[----:B------:R-:W-:Y:S01]  /*18d0*/  DMUL R38, R22, R38 ;  /* 0x0000002616267228 */ /* 0x000fe20000000000 */
[----:B------:R-:W-:Y:S02]  /*18e0*/  IMAD R23, R55, -0x2daee0ad, RZ ;  /* 0xd2511f5337177824 */ /* 0x000fe400078e02ff */
[----:B------:R-:W-:-:S08]  /*18f0*/  IMAD.MOV.U32 R22, RZ, RZ, R57 ;  /* 0x000000ffff167224 */ /* 0x000fd000078e0039 */
.L_x_118:
[----:B------:R-:W-:Y:S05]  /*1900*/  BSYNC.RECONVERGENT B0 ;  /* 0x0000000000007941 */ /* 0x000fea0003800200 */
.L_x_117:
[----:B------:R-:W-:Y:S01]  /*1910*/  DFMA R14, R38, UR12, R14 ;  /* 0x0000000c260e7c2b */ /* 0x000fe2000800000e */
[----:B------:R-:W-:Y:S01]  /*1920*/  UMOV UR16, 0xfefa39ef ;  /* 0xfefa39ef00107882 */ /* 0x000fe20000000000 */
[----:B------:R-:W-:Y:S01]  /*1930*/  UMOV UR17, 0x3fe62e42 ;  /* 0x3fe62e4200117882 */ /* 0x000fe20000000000 */
[----:B------:R-:W-:Y:S05]  /*1940*/  BSSY.RECONVERGENT B0, `(.L_x_129) ;  /* 0x000003e000007945 */ /* 0x000fea0003800200 */
[----:B------:R-:W-:-:S08]  /*1950*/  DADD R12, R14, R28 ;  /* 0x000000000e0c7229 */ /* 0x000fd0000000001c */
[----:B------:R-:W-:-:S08]  /*1960*/  DMUL R12, R12, 0.5 ;  /* 0x3fe000000c0c7828 */ /* 0x000fd00000000000 */
[----:B------:R-:W-:Y:S01]  /*1970*/  DFMA R30, R12, UR10, R30 ;  /* 0x0000000a0c1e7c2b */ /* 0x000fe2000800001e */
[----:B------:R-:W-:Y:S01]  /*1980*/  MOV R12, 0x652b82fe ;  /* 0x652b82fe000c7802 */ /* 0x000fe20000000f00 */
[----:B------:R-:W-:-:S06]  /*1990*/  IMAD.MOV.U32 R13, RZ, RZ, 0x3ff71547 ;  /* 0x3ff71547ff0d7424 */ /* 0x000fcc00078e00ff */
[----:B------:R-:W-:Y:S02]  /*19a0*/  DADD R40, -RZ, -R30 ;  /* 0x00000000ff287229 */ /* 0x000fe4000000091e */
[----:B------:R-:W-:-:S08]  /*19b0*/  DFMA R12, R30, -R12, 6.75539944105574400000e+15 ;  /* 0x433800001e0c742b */ /* 0x000fd0000000080c */
[----:B------:R-:W-:Y:S01]  /*19c0*/  DADD R28, R12, -6.75539944105574400000e+15 ;  /* 0xc33800000c1c7429 */ /* 0x000fe20000000000 */
[----:B------:R-:W-:-:S07]  /*19d0*/  FSETP.GEU.AND P0, PT, |R41|, 4.1917929649353027344, PT ;  /* 0x4086232b2900780b */ /* 0x000fce0003f0e200 */
[----:B------:R-:W-:Y:S01]  /*19e0*/  DFMA R36, R28, -UR16, -R30 ;  /* 0x800000101c247c2b */ /* 0x000fe2000800081e */
[----:B------:R-:W-:Y:S01]  /*19f0*/  UMOV UR16, 0x3b39803f ;  /* 0x3b39803f00107882 */ /* 0x000fe20000000000 */
[----:B------:R-:W-:-:S06]  /*1a00*/  UMOV UR17, 0x3c7abc9e ;  /* 0x3c7abc9e00117882 */ /* 0x000fcc0000000000 */
[----:B------:R-:W-:Y:S01]  /*1a10*/  DFMA R28, R28, -UR16, R36 ;  /* 0x800000101c1c7c2b */ /* 0x000fe20008000024 */
[----:B------:R-:W-:Y:S01]  /*1a20*/  UMOV UR16, 0x69ce2bdf ;  /* 0x69ce2bdf00107882 */ /* 0x000fe20000000000 */
[----:B------:R-:W-:Y:S01]  /*1a30*/  IMAD.MOV.U32 R36, RZ, RZ, -0x35dec16 ;  /* 0xfca213eaff247424 */ /* 0x000fe200078e00ff */
[----:B------:R-:W-:Y:S01]  /*1a40*/  MOV R37, 0x3e928af3 ;  /* 0x3e928af300257802 */ /* 0x000fe20000000f00 */
[----:B------:R-:W-:-:S05]  /*1a50*/  UMOV UR17, 0x3e5ade15 ;  /* 0x3e5ade1500117882 */ /* 0x000fca0000000000 */
        /* <DEDUP_REMOVED lines=26> */
[----:B------:R-:W-:Y:S01]  /*1c00*/  DFMA R38, R28, R36, 1 ;  /* 0x3ff000001c26742b */ /* 0x000fe20000000024 */
[----:B------:R-:W-:Y:S01]  /*1c10*/  IMAD.MOV.U32 R28, RZ, RZ, R14 ;  /* 0x000000ffff1c7224 */ /* 0x000fe200078e000e */
[----:B------:R-:W-:-:S08]  /*1c20*/  MOV R29, R15 ;  /* 0x0000000f001d7202 */ /* 0x000fd00000000f00 */
[----:B------:R-:W-:Y:S02]  /*1c30*/  IMAD R37, R12, 0x100000, R39 ;  /* 0x001000000c257824 */ /* 0x000fe400078e0227 */
[----:B------:R-:W-:Y:S01]  /*1c40*/  IMAD.MOV.U32 R36, RZ, RZ, R38 ;  /* 0x000000ffff247224 */ /* 0x000fe200078e0026 */
[----:B------:R-:W-:Y:S06]  /*1c50*/  @!P0 BRA `(.L_x_130) ;  /* 0x0000000000308947 */ /* 0x000fec0003800000 */
[----:B------:R-:W-:Y:S01]  /*1c60*/  FSETP.GEU.AND P1, PT, |R41|, 4.2275390625, PT ;  /* 0x408748002900780b */ /* 0x000fe20003f2e200 */
[C---:B------:R-:W-:Y:S02]  /*1c70*/  DADD R14, -R30.reuse, +INF ;  /* 0x7ff000001e0e7429 */ /* 0x040fe40000000100 */
[----:B------:R-:W-:-:S08]  /*1c80*/  DSETP.GT.AND P0, PT, R30, RZ, PT ;  /* 0x000000ff1e00722a */ /* 0x000fd00003f04000 */
[----:B------:R-:W-:Y:S02]  /*1c90*/  FSEL R36, R14, RZ, !P0 ;  /* 0x000000ff0e247208 */ /* 0x000fe40004000000 */
[----:B------:R-:W-:Y:S02]  /*1ca0*/  @!P1 LEA.HI R13, R12, R12, RZ, 0x1 ;  /* 0x0000000c0c0d9211 */ /* 0x000fe400078f08ff */
[----:B------:R-:W-:Y:S02]  /*1cb0*/  FSEL R37, R15, RZ, !P0 ;  /* 0x000000ff0f257208 */ /* 0x000fe40004000000 */
[----:B------:R-:W-:-:S04]  /*1cc0*/  @!P1 SHF.R.S32.HI R13, RZ, 0x1, R13 ;  /* 0x00000001ff0d9819 */ /* 0x000fc8000001140d */
[----:B------:R-:W-:Y:S01]  /*1cd0*/  @!P1 LEA R39, R13, R39, 0x14 ;  /* 0x000000270d279211 */ /* 0x000fe200078ea0ff */
[----:B------:R-:W-:-:S05]  /*1ce0*/  @!P1 IMAD.IADD R12, R12, 0x1, -R13 ;  /* 0x000000010c0c9824 */ /* 0x000fca00078e0a0d */
[----:B------:R-:W-:Y:S01]  /*1cf0*/  @!P1 LEA R13, R12, 0x3ff00000, 0x14 ;  /* 0x3ff000000c0d9811 */ /* 0x000fe200078ea0ff */
[----:B------:R-:W-:-:S06]  /*1d00*/  @!P1 IMAD.MOV.U32 R12, RZ, RZ, RZ ;  /* 0x000000ffff0c9224 */ /* 0x000fcc00078e00ff */
[----:B------:R-:W-:-:S11]  /*1d10*/  @!P1 DMUL R36, R38, R12 ;  /* 0x0000000c26249228 */ /* 0x000fd60000000000 */
.L_x_130:
[----:B------:R-:W-:Y:S05]  /*1d20*/  BSYNC.RECONVERGENT B0 ;  /* 0x0000000000007941 */ /* 0x000fea0003800200 */
.L_x_129:
[----:B------:R-:W-:-:S04]  /*1d30*/  UIADD3 UR7, UP1, UP2, UR4, 0x8, UR14 ;  /* 0x0000000804077890 */ /* 0x000fc8000fa3e00e */
[----:B------:R-:W-:Y:S02]  /*1d40*/  UIADD3.X UR16, UPT, UPT, UR5, UR15, URZ, UP1, UP2 ;  /* 0x0000000f05107290 */ /* 0x000fe40008fe44ff */
[----:B------:R-:W-:-:S04]  /*1d50*/  IMAD.U32 R12, RZ, RZ, UR7 ;  /* 0x00000007ff0c7e24 */ /* 0x000fc8000f8e00ff */
[----:B------:R-:W-:-:S05]  /*1d60*/  MOV R13, UR16 ;  /* 0x00000010000d7c02 */ /* 0x000fca0008000f00 */
[----:B------:R0:W-:Y:S01]  /*1d70*/  REDG.E.ADD.F64.RN.STRONG.GPU desc[UR8][R12.64], R36 ;  /* 0x000000240c0079a6 */ /* 0x0001e2000c12ff08 */
[----:B------:R-:W-:-:S04]  /*1d80*/  UIADD3 UR4, UP1, UPT, UR4, 0x8, URZ ;  /* 0x0000000804047890 */ /* 0x000fc8000ff3e0ff */
[----:B------:R-:W-:Y:S01]  /*1d90*/  UIADD3.X UR5, UPT, UPT, URZ, UR5, URZ, UP1, !UPT ;  /* 0x00000005ff057290 */ /* 0x000fe20008ffe4ff */
[----:B------:R-:W-:Y:S11]  /*1da0*/  BRA.U UP0, `(.L_x_131) ;  /* 0xffffffe900307547 */ /* 0x000ff6000b83ffff */
.L_x_116:
[----:B-----5:R-:W-:Y:S04]  /*1db0*/  STG.E.128 desc[UR8][R34.64], R24 ;  /* 0x0000001822007986 */ /* 0x020fe8000c101d08 */
[----:B------:R-:W-:Y:S04]  /*1dc0*/  STG.E.128 desc[UR8][R34.64+0x10], R20 ;  /* 0x0000101422007986 */ /* 0x000fe8000c101d08 */
[----:B------:R-:W-:Y:S04]  /*1dd0*/  STG.E.128 desc[UR8][R34.64+0x20], R16 ;  /* 0x0000201022007986 */ /* 0x000fe8000c101d08 */
[----:B------:R-:W-:Y:S04]  /*1de0*/  STG.E.64 desc[UR8][R34.64+0x30], R32 ;  /* 0x0000302022007986 */ /* 0x000fe8000c101b08 */
[----:B------:R-:W-:Y:S01]  /*1df0*/  STG.E.64 desc[UR8][R34.64+0x38], R50 ;  /* 0x0000383222007986 */ /* 0x000fe2000c101b08 */
[----:B------:R-:W-:Y:S05]  /*1e00*/  EXIT ;  /* 0x000000000000794d */ /* 0x000fea0003800000 */
        .weak           $__internal_6_$__cuda_sm20_dsqrt_rn_f64_mediumpath_v1
        .type           $__internal_6_$__cuda_sm20_dsqrt_rn_f64_mediumpath_v1,@function
        .size           $__internal_6_$__cuda_sm20_dsqrt_rn_f64_mediumpath_v1,(.L_x_144 - $__internal_6_$__cuda_sm20_dsqrt_rn_f64_mediumpath_v1)
$__internal_6_$__cuda_sm20_dsqrt_rn_f64_mediumpath_v1:
        /* <DEDUP_REMOVED lines=12> */
.L_x_133:
        /* <DEDUP_REMOVED lines=24> */
.L_x_135:
[----:B------:R-:W-:-:S11]  /*2050*/  DADD R38, R20, R20 ;  /* 0x0000000014267229 */ /* 0x000fd60000000014 */
.L_x_134:
[----:B------:R-:W-:Y:S05]  /*2060*/  BSYNC.RECONVERGENT B2 ;  /* 0x0000000000027941 */ /* 0x000fea0003800200 */
.L_x_132:
[----:B------:R-:W-:-:S04]  /*2070*/  IMAD.MOV.U32 R23, RZ, RZ, 0x0 ;  /* 0x00000000ff177424 */ /* 0x000fc800078e00ff */
[----:B------:R-:W-:Y:S05]  /*2080*/  RET.REL.NODEC R22 `(_Z14mc_zero_couponP24curandStatePhilox4_32_10Pdii) ;  /* 0xffffffdc16dc7950 */ /* 0x000fea0003c3ffff */
.L_x_136:
        /* <DEDUP_REMOVED lines=15> */
.L_x_144:


//--------------------- .text._Z8init_rngP24curandStatePhilox4_32_10yi --------------------------
	.section	.text._Z8init_rngP24curandStatePhilox4_32_10yi,"ax",@progbits
	.align	128
        .global         _Z8init_rngP24curandStatePhilox4_32_10yi
        .type           _Z8init_rngP24curandStatePhilox4_32_10yi,@function
        .size           _Z8init_rngP24curandStatePhilox4_32_10yi,(.L_x_151 - _Z8init_rngP24curandStatePhilox4_32_10yi)
        .other          _Z8init_rngP24curandStatePhilox4_32_10yi,@"STO_CUDA_ENTRY STV_DEFAULT"
_Z8init_rngP24curandStatePhilox4_32_10yi:
.text._Z8init_rngP24curandStatePhilox4_32_10yi:
        /* <DEDUP_REMOVED lines=9> */
[----:B------:R-:W-:Y:S01]  /*0090*/  IMAD.WIDE.U32 R10, R6, -0x326172a9, RZ ;  /* 0xcd9e8d57060a7825 */ /* 0x000fe200078e00ff */
[----:B------:R-:W-:Y:S01]  /*00a0*/  SHF.R.S32.HI R7, RZ, 0x1f, R6 ;  /* 0x0000001fff077819 */ /* 0x000fe20000011406 */
[----:B------:R-:W1:Y:S03]  /*00b0*/  LDCU.64 UR4, c[0x0][0x358] ;  /* 0x00006b00ff0477ac */ /* 0x000e660008000a00 */
[----:B0-----:R-:W-:Y:S01]  /*00c0*/  LOP3.LUT R4, R11, R2, RZ, 0x3c, !PT ;  /* 0x000000020b047212 */ /* 0x001fe200078e3cff */
[----:B------:R-:W-:Y:S01]  /*00d0*/  VIADD R9, R3, 0xbb67ae85 ;  /* 0xbb67ae8503097836 */ /* 0x000fe20000000000 */
[----:B------:R-:W-:Y:S02]  /*00e0*/  LOP3.LUT R12, R7, R3, RZ, 0x3c, !PT ;  /* 0x00000003070c7212 */ /* 0x000fe400078e3cff */
[----:B------:R-:W-:Y:S01]  /*00f0*/  IADD3 R11, PT, PT, R2, 0x3c6ef372, RZ ;  /* 0x3c6ef372020b7810 */ /* 0x000fe20007ffe0ff */
[----:B------:R-:W-:-:S04]  /*0100*/  IMAD.WIDE.U32 R4, R4, -0x2daee0ad, RZ ;  /* 0xd2511f5304047825 */ /* 0x000fc800078e00ff */
[----:B------:R-:W-:Y:S01]  /*0110*/  IMAD.WIDE.U32 R12, R12, -0x326172a9, RZ ;  /* 0xcd9e8d570c0c7825 */ /* 0x000fe200078e00ff */
[----:B------:R-:W-:-:S03]  /*0120*/  LOP3.LUT R9, R9, R5, RZ, 0x3c, !PT ;  /* 0x0000000509097212 */ /* 0x000fc600078e3cff */
[----:B------:R-:W-:Y:S02]  /*0130*/  VIADD R5, R2, 0x9e3779b9 ;  /* 0x9e3779b902057836 */ /* 0x000fe40000000000 */
[----:B------:R-:W-:-:S03]  /*0140*/  IMAD.WIDE.U32 R8, R9, -0x326172a9, RZ ;  /* 0xcd9e8d5709087825 */ /* 0x000fc600078e00ff */
[----:B------:R-:W-:Y:S02]  /*0150*/  LOP3.LUT R5, R5, R10, R13, 0x96, !PT ;  /* 0x0000000a05057212 */ /* 0x000fe400078e960d */
[----:B------:R-:W-:Y:S01]  /*0160*/  LOP3.LUT R11, R9, R12, R11, 0x96, !PT ;  /* 0x0000000c090b7212 */ /* 0x000fe200078e960b */
[----:B------:R-:W-:Y:S02]  /*0170*/  VIADD R9, R3, 0x76cf5d0a ;  /* 0x76cf5d0a03097836 */ /* 0x000fe40000000000 */
[----:B------:R-:W-:Y:S01]  /*0180*/  IMAD.WIDE.U32 R12, R5, -0x2daee0ad, RZ ;  /* 0xd2511f53050c7825 */ /* 0x000fe200078e00ff */
[----:B------:R-:W-:-:S03]  /*0190*/  IADD3 R5, PT, PT, R3, 0x32370b8f, RZ ;  /* 0x32370b8f03057810 */ /* 0x000fc60007ffe0ff */
[----:B------:R-:W-:Y:S01]  /*01a0*/  IMAD.WIDE.U32 R10, R11, -0x2daee0ad, RZ ;  /* 0xd2511f530b0a7825 */ /* 0x000fe200078e00ff */
[----:B------:R-:W-:-:S04]  /*01b0*/  LOP3.LUT R9, R13, R4, R9, 0x96, !PT ;  /* 0x000000040d097212 */ /* 0x000fc800078e9609 */
[----:B------:R-:W-:Y:S01]  /*01c0*/  LOP3.LUT R5, R11, R12, R5, 0x96, !PT ;  /* 0x0000000c0b057212 */ /* 0x000fe200078e9605 */
[C---:B------:R-:W-:Y:S02]  /*01d0*/  VIADD R11, R2.reuse, 0xdaa66d2b ;  /* 0xdaa66d2b020b7836 */ /* 0x040fe40000000000 */
[----:B------:R-:W-:Y:S01]  /*01e0*/  IMAD.WIDE.U32 R12, R9, -0x326172a9, RZ ;  /* 0xcd9e8d57090c7825 */ /* 0x000fe200078e00ff */
[----:B------:R-:W-:-:S03]  /*01f0*/  IADD3 R9, PT, PT, R2, 0x78dde6e4, RZ ;  /* 0x78dde6e402097810 */ /* 0x000fc60007ffe0ff */
[----:B------:R-:W-:Y:S01]  /*0200*/  IMAD.WIDE.U32 R4, R5, -0x326172a9, RZ ;  /* 0xcd9e8d5705047825 */ /* 0x000fe200078e00ff */
[----:B------:R-:W-:-:S04]  /*0210*/  LOP3.LUT R11, R13, R8, R11, 0x96, !PT ;  /* 0x000000080d0b7212 */ /* 0x000fc800078e960b */
[----:B------:R-:W-:Y:S01]  /*0220*/  LOP3.LUT R9, R5, R12, R9, 0x96, !PT ;  /* 0x0000000c05097212 */ /* 0x000fe200078e9609 */
[----:B------:R-:W-:Y:S02]  /*0230*/  VIADD R5, R3, 0xed9eba14 ;  /* 0xed9eba1403057836 */ /* 0x000fe40000000000 */
[----:B------:R-:W-:Y:S01]  /*0240*/  IMAD.WIDE.U32 R12, R11, -0x2daee0ad, RZ ;  /* 0xd2511f530b0c7825 */ /* 0x000fe200078e00ff */
[----:B------:R-:W-:-:S03]  /*0250*/  IADD3 R11, PT, PT, R3, -0x56f99767, RZ ;  /* 0xa9066899030b7810 */ /* 0x000fc60007ffe0ff */
[----:B------:R-:W-:Y:S01]  /*0260*/  IMAD.WIDE.U32 R8, R9, -0x2daee0ad, RZ ;  /* 0xd2511f5309087825 */ /* 0x000fe200078e00ff */
[----:B------:R-:W-:-:S04]  /*0270*/  LOP3.LUT R5, R13, R10, R5, 0x96, !PT ;  /* 0x0000000a0d057212 */ /* 0x000fc800078e9605 */
[----:B------:R-:W-:Y:S01]  /*0280*/  LOP3.LUT R11, R9, R12, R11, 0x96, !PT ;  /* 0x0000000c090b7212 */ /* 0x000fe200078e960b */
[C---:B------:R-:W-:Y:S02]  /*0290*/  VIADD R9, R2.reuse, 0x1715609d ;  /* 0x1715609d02097836 */ /* 0x040fe40000000000 */
[----:B------:R-:W-:Y:S01]  /*02a0*/  IMAD.WIDE.U32 R12, R5, -0x326172a9, RZ ;  /* 0xcd9e8d57050c7825 */ /* 0x000fe200078e00ff */
[----:B------:R-:W-:-:S03]  /*02b0*/  IADD3 R5, PT, PT, R2, -0x4ab325aa, RZ ;  /* 0xb54cda5602057810 */ /* 0x000fc60007ffe0ff */
[----:B------:R-:W-:Y:S01]  /*02c0*/  IMAD.WIDE.U32 R10, R11, -0x326172a9, RZ ;  /* 0xcd9e8d570b0a7825 */ /* 0x000fe200078e00ff */
[----:B------:R-:W-:-:S04]  /*02d0*/  LOP3.LUT R9, R13, R4, R9, 0x96, !PT ;  /* 0x000000040d097212 */ /* 0x000fc800078e9609 */
[----:B------:R-:W-:Y:S01]  /*02e0*/  LOP3.LUT R5, R11, R12, R5, 0x96, !PT ;  /* 0x0000000c0b057212 */ /* 0x000fe200078e9605 */
[----:B------:R-:W-:Y:S02]  /*02f0*/  VIADD R11, R3, 0x646e171e ;  /* 0x646e171e030b7836 */ /* 0x000fe40000000000 */
[----:B------:R-:W-:Y:S01]  /*0300*/  IMAD.WIDE.U32 R12, R9, -0x2daee0ad, RZ ;  /* 0xd2511f53090c7825 */ /* 0x000fe200078e00ff */
[----:B------:R-:W-:-:S03]  /*0310*/  IADD3 R9, PT, PT, R3, 0x1fd5c5a3, RZ ;  /* 0x1fd5c5a303097810 */ /* 0x000fc60007ffe0ff */
[----:B------:R-:W-:Y:S01]  /*0320*/  IMAD.WIDE.U32 R4, R5, -0x2daee0ad, RZ ;  /* 0xd2511f5305047825 */ /* 0x000fe200078e00ff */
[----:B------:R-:W-:-:S04]  /*0330*/  LOP3.LUT R11, R13, R8, R11, 0x96, !PT ;  /* 0x000000080d0b7212 */ /* 0x000fc800078e960b */
[----:B------:R-:W-:Y:S01]  /*0340*/  LOP3.LUT R12, R5, R12, R9, 0x96, !PT ;  /* 0x0000000c050c7212 */ /* 0x000fe200078e9609 */
[C---:B------:R-:W-:Y:S01]  /*0350*/  VIADD R5, R2.reuse, 0x5384540f ;  /* 0x5384540f02057836 */ /* 0x040fe20000000000 */
[----:B------:R-:W0:Y:S01]  /*0360*/  LDC.64 R8, c[0x0][0x380] ;  /* 0x0000e000ff087b82 */ /* 0x000e220000000a00 */
[----:B------:R-:W-:Y:S01]  /*0370*/  IMAD.WIDE.U32 R14, R11, -0x326172a9, RZ ;  /* 0xcd9e8d570b0e7825 */ /* 0x000fe200078e00ff */
[----:B------:R-:W-:-:S03]  /*0380*/  IADD3 R11, PT, PT, R2, -0xe443238, RZ ;  /* 0xf1bbcdc8020b7810 */ /* 0x000fc60007ffe0ff */
[----:B------:R-:W-:Y:S01]  /*0390*/  IMAD.WIDE.U32 R12, R12, -0x326172a9, RZ ;  /* 0xcd9e8d570c0c7825 */ /* 0x000fe200078e00ff */
[----:B------:R-:W-:-:S04]  /*03a0*/  LOP3.LUT R5, R15, R10, R5, 0x96, !PT ;  /* 0x0000000a0f057212 */ /* 0x000fc800078e9605 */
[----:B------:R-:W-:Y:S01]  /*03b0*/  LOP3.LUT R16, R13, R14, R11, 0x96, !PT ;  /* 0x0000000e0d107212 */ /* 0x000fe200078e960b */
[----:B------:R-:W-:Y:S02]  /*03c0*/  VIADD R11, R3, 0xdb3d7428 ;  /* 0xdb3d7428030b7836 */ /* 0x000fe40000000000 */
[----:B------:R-:W-:Y:S01]  /*03d0*/  IMAD.WIDE.U32 R14, R5, -0x2daee0ad, RZ ;  /* 0xd2511f53050e7825 */ /* 0x000fe200078e00ff */
[----:B------:R-:W-:-:S03]  /*03e0*/  IADD3 R5, PT, PT, R3, -0x695add53, RZ ;  /* 0x96a522ad03057810 */ /* 0x000fc60007ffe0ff */
[----:B------:R-:W-:Y:S01]  /*03f0*/  IMAD.WIDE.U32 R16, R16, -0x2daee0ad, RZ ;  /* 0xd2511f5310107825 */ /* 0x000fe200078e00ff */
[----:B------:R-:W-:Y:S02]  /*0400*/  LOP3.LUT R20, R15, R4, R11, 0x96, !PT ;  /* 0x000000040f147212 */ /* 0x000fe400078e960b */
[----:B------:R-:W-:Y:S01]  /*0410*/  CS2R R10, SRZ ;  /* 0x00000000000a7805 */ /* 0x000fe2000001ff00 */
[----:B------:R-:W-:Y:S01]  /*0420*/  VIADD R13, R2, 0x8ff34781 ;  /* 0x8ff34781020d7836 */ /* 0x000fe20000000000 */
[----:B------:R-:W-:Y:S01]  /*0430*/  LOP3.LUT R14, R17, R14, R5, 0x96, !PT ;  /* 0x0000000e110e7212 */ /* 0x000fe200078e9605 */
[----:B------:R-:W-:Y:S01]  /*0440*/  IMAD.WIDE.U32 R20, R20, -0x326172a9, RZ ;  /* 0xcd9e8d5714147825 */ /* 0x000fe200078e00ff */
[----:B------:R-:W-:Y:S02]  /*0450*/  CS2R R4, SRZ ;  /* 0x0000000000047805 */ /* 0x000fe4000001ff00 */
[----:B------:R-:W-:Y:S01]  /*0460*/  MOV R15, R16 ;  /* 0x00000010000f7202 */ /* 0x000fe20000000f00 */
[----:B0-----:R-:W-:Y:S01]  /*0470*/  IMAD.WIDE R18, R6, 0x40, R8 ;  /* 0x0000004006127825 */ /* 0x001fe200078e0208 */
[----:B------:R-:W-:-:S02]  /*0480*/  LOP3.LUT R12, R21, R12, R13, 0x96, !PT ;  /* 0x0000000c150c7212 */ /* 0x000fc400078e960d */
[----:B------:R-:W-:Y:S01]  /*0490*/  MOV R8, R2 ;  /* 0x0000000200087202 */ /* 0x000fe20000000f00 */
[----:B------:R-:W-:Y:S01]  /*04a0*/  IMAD.MOV.U32 R9, RZ, RZ, R3 ;  /* 0x000000ffff097224 */ /* 0x000fe200078e0003 */
[----:B-1----:R-:W-:Y:S01]  /*04b0*/  STG.E.128 desc[UR4][R18.64], R4 ;  /* 0x0000000412007986 */ /* 0x002fe2000c101d04 */
[----:B------:R-:W-:-:S03]  /*04c0*/  IMAD.MOV.U32 R13, RZ, RZ, R20 ;  /* 0x000000ffff0d7224 */ /* 0x000fc600078e0014 */
[----:B------:R-:W-:Y:S04]  /*04d0*/  STG.E.128 desc[UR4][R18.64+0x20], R8 ;  /* 0x0000200812007986 */ /* 0x000fe8000c101d04 */
[----:B------:R-:W-:Y:S04]  /*04e0*/  STG.E.64 desc[UR4][R18.64+0x30], RZ ;  /* 0x000030ff12007986 */ /* 0x000fe8000c101b04 */
[----:B------:R-:W-:Y:S04]  /*04f0*/  STG.E.64 desc[UR4][R18.64+0x38], RZ ;  /* 0x000038ff12007986 */ /* 0x000fe8000c101b04 */
[----:B------:R-:W-:Y:S01]  /*0500*/  STG.E.128 desc[UR4][R18.64+0x10], R12 ;  /* 0x0000100c12007986 */ /* 0x000fe2000c101d04 */
[----:B------:R-:W-:Y:S05]  /*0510*/  EXIT ;  /* 0x000000000000794d */ /* 0x000fea0003800000 */
.L_x_137:
        /* <DEDUP_REMOVED lines=14> */
.L_x_151:


//--------------------- .nv.global.init           --------------------------
	.section	.nv.global.init,"aw",@progbits
	.align	4
.nv.global.init:
	.type		mrg32k3aM1SubSeq,@object
	.size		mrg32k3aM1SubSeq,(mrg32k3aM2SubSeq - mrg32k3aM1SubSeq)
mrg32k3aM1SubSeq:
        /*0000*/ 	.byte	0x0b, 0xcc, 0xee, 0x04, 0x73, 0x29, 0x8b, 0x6f, 0xf6, 0x53, 0x03, 0xf6, 0x23, 0xf6, 0xea, 0xda
        /* <DEDUP_REMOVED lines=125> */
	.type		mrg32k3aM2SubSeq,@object
	.size		mrg32k3aM2SubSeq,(mrg32k3aM1 - mrg32k3aM2SubSeq)
mrg32k3aM2SubSeq:
        /* <DEDUP_REMOVED lines=126> */
	.type		mrg32k3aM1,@object
	.size		mrg32k3aM1,(mrg32k3aM1Seq - mrg32k3aM1)
mrg32k3aM1:
        /* <DEDUP_REMOVED lines=144> */
	.type		mrg32k3aM1Seq,@object
	.size		mrg32k3aM1Seq,(mrg32k3aM2 - mrg32k3aM1Seq)
mrg32k3aM1Seq:
        /* <DEDUP_REMOVED lines=144> */
	.type		mrg32k3aM2,@object
	.size		mrg32k3aM2,(mrg32k3aM2Seq - mrg32k3aM2)
mrg32k3aM2:
        /* <DEDUP_REMOVED lines=144> */
	.type		mrg32k3aM2Seq,@object
	.size		mrg32k3aM2Seq,(precalc_xorwow_matrix - mrg32k3aM2Seq)
mrg32k3aM2Seq:
        /* <DEDUP_REMOVED lines=144> */
	.type		precalc_xorwow_matrix,@object
	.size		precalc_xorwow_matrix,(precalc_xorwow_offset_matrix - precalc_xorwow_matrix)
precalc_xorwow_matrix:
        /* <DEDUP_REMOVED lines=6400> */
	.type		precalc_xorwow_offset_matrix,@object
	.size		precalc_xorwow_offset_matrix,(.L_1 - precalc_xorwow_offset_matrix)
precalc_xorwow_offset_matrix:
        /* <DEDUP_REMOVED lines=6400> */
.L_1:


//--------------------- .nv.shared.reserved.0     --------------------------
	.section	.nv.shared.reserved.0,"aw",@nobits
	.weak		__nv_reservedSMEM_offset_0_alias
	.size		__nv_reservedSMEM_offset_0_alias, 0, 64
	.other		__nv_reservedSMEM_offset_0_alias,@"STO_CUDA_RESERVED_SHARED STV_DEFAULT"
__nv_reservedSMEM_offset_0_alias:
	.zero		0
	.zero		64


//--------------------- .nv.global                --------------------------
	.section	.nv.global,"aw",@nobits
	.align	8
.nv.global:
	.type		d_theta,@object
	.size		d_theta,(d_drift - d_theta)
d_theta:
	.zero		8
	.type		d_drift,@object
	.size		d_drift,(.L_11 - d_drift)
d_drift:
	.zero		8
.L_11:


//--------------------- .nv.constant0._Z17mc_zbc_sigma_sensP24curandStatePhilox4_32_10PdS1_iidddd --------------------------
	.section	.nv.constant0._Z17mc_zbc_sigma_sensP24curandStatePhilox4_32_10PdS1_iidddd,"a",@progbits
	.sectionflags	@""
	.align	4
.nv.constant0._Z17mc_zbc_sigma_sensP24curandStatePhilox4_32_10PdS1_iidddd:
	.zero		960


//--------------------- .nv.constant0._Z6mc_zbcP24curandStatePhilox4_32_10Pdiiddd --------------------------
	.section	.nv.constant0._Z6mc_zbcP24curandStatePhilox4_32_10Pdiiddd,"a",@progbits
	.sectionflags	@""
	.align	4
.nv.constant0._Z6mc_zbcP24curandStatePhilox4_32_10Pdiiddd:
	.zero		944


//--------------------- .nv.constant0._Z25theta_from_forward_kernelPKdPdi --------------------------
	.section	.nv.constant0._Z25theta_from_forward_kernelPKdPdi,"a",@progbits
	.sectionflags	@""
	.align	4
.nv.constant0._Z25theta_from_forward_kernelPKdPdi:
	.zero		916


//--------------------- .nv.constant0._Z19forward_rate_kernelPKdPdi --------------------------
	.section	.nv.constant0._Z19forward_rate_kernelPKdPdi,"a",@progbits
	.sectionflags	@""
	.align	4
.nv.constant0._Z19forward_rate_kernelPKdPdi:
	.zero		916


//--------------------- .nv.constant0._Z21average_prices_kernelPKdPdii --------------------------
	.section	.nv.constant0._Z21average_prices_kernelPKdPdii,"a",@progbits
	.sectionflags	@""
	.align	4
.nv.constant0._Z21average_prices_kernelPKdPdii:
	.zero		920


//--------------------- .nv.constant0._Z14mc_zero_couponP24curandStatePhilox4_32_10Pdii --------------------------
	.section	.nv.constant0._Z14mc_zero_couponP24curandStatePhilox4_32_10Pdii,"a",@progbits
	.sectionflags	@""
	.align	4
.nv.constant0._Z14mc_zero_couponP24curandStatePhilox4_32_10Pdii:
	.zero		920


//--------------------- .nv.constant0._Z8init_rngP24curandStatePhilox4_32_10yi --------------------------
	.section	.nv.constant0._Z8init_rngP24curandStatePhilox4_32_10yi,"a",@progbits
	.sectionflags	@""
	.align	4
.nv.constant0._Z8init_rngP24curandStatePhilox4_32_10yi:
	.zero		916


//--------------------- SYMBOLS --------------------------

	.type		.nv.reservedSmem.offset0,@object
	.size		.nv.reservedSmem.offset0,0x4
